//
// Generated by NVIDIA NVVM Compiler
//
// Compiler Build ID: CL-36424714
// Cuda compilation tools, release 13.0, V13.0.88
// Based on NVVM 20.0.0
//

.version 9.0
.target sm_100
.address_size 64

	// .globl	_Z14zion_cuda_minePhjPjS0_S0_j
.global .align 4 .b8 precalc_xorwow_matrix[102400];
.global .align 4 .b8 precalc_xorwow_offset_matrix[102400];
.global .align 4 .b8 mrg32k3aM1[2304];
.global .align 4 .b8 mrg32k3aM2[2304];
.global .align 4 .b8 mrg32k3aM1SubSeq[2016];
.global .align 4 .b8 mrg32k3aM2SubSeq[2016];
.global .align 4 .b8 mrg32k3aM1Seq[2304];
.global .align 4 .b8 mrg32k3aM2Seq[2304];
.const .align 8 .b8 __cr_lgamma_table[72];
.const .align 4 .b8 d_cosmic_constants[32] = {103, 230, 9, 106, 133, 174, 103, 187, 114, 243, 110, 60, 58, 245, 79, 165, 127, 82, 14, 81, 140, 104, 5, 155, 171, 217, 131, 31, 25, 205, 224, 91};
.const .align 4 .b8 d_sbox[1024] = {99, 0, 0, 0, 124, 0, 0, 0, 119, 0, 0, 0, 123, 0, 0, 0, 242, 0, 0, 0, 107, 0, 0, 0, 111, 0, 0, 0, 197, 0, 0, 0, 48, 0, 0, 0, 1, 0, 0, 0, 103, 0, 0, 0, 43, 0, 0, 0, 254, 0, 0, 0, 215, 0, 0, 0, 171, 0, 0, 0, 118, 0, 0, 0, 202, 0, 0, 0, 130, 0, 0, 0, 201, 0, 0, 0, 125, 0, 0, 0, 250, 0, 0, 0, 89, 0, 0, 0, 71, 0, 0, 0, 240, 0, 0, 0, 173, 0, 0, 0, 212, 0, 0, 0, 162, 0, 0, 0, 175, 0, 0, 0, 156, 0, 0, 0, 164, 0, 0, 0, 114, 0, 0, 0, 192, 0, 0, 0, 183, 0, 0, 0, 253, 0, 0, 0, 147, 0, 0, 0, 38, 0, 0, 0, 54, 0, 0, 0, 63, 0, 0, 0, 247, 0, 0, 0, 204, 0, 0, 0, 52, 0, 0, 0, 165, 0, 0, 0, 229, 0, 0, 0, 241, 0, 0, 0, 113, 0, 0, 0, 216, 0, 0, 0, 49, 0, 0, 0, 21, 0, 0, 0, 4, 0, 0, 0, 199, 0, 0, 0, 35, 0, 0, 0, 195, 0, 0, 0, 24, 0, 0, 0, 150, 0, 0, 0, 5, 0, 0, 0, 154, 0, 0, 0, 7, 0, 0, 0, 18, 0, 0, 0, 128, 0, 0, 0, 226, 0, 0, 0, 235, 0, 0, 0, 39, 0, 0, 0, 178, 0, 0, 0, 117, 0, 0, 0, 9, 0, 0, 0, 131, 0, 0, 0, 44, 0, 0, 0, 26, 0, 0, 0, 27, 0, 0, 0, 110, 0, 0, 0, 90, 0, 0, 0, 160, 0, 0, 0, 82, 0, 0, 0, 59, 0, 0, 0, 214, 0, 0, 0, 179, 0, 0, 0, 41, 0, 0, 0, 227, 0, 0, 0, 47, 0, 0, 0, 132, 0, 0, 0, 83, 0, 0, 0, 209, 0, 0, 0, 0, 0, 0, 0, 237, 0, 0, 0, 32, 0, 0, 0, 252, 0, 0, 0, 177, 0, 0, 0, 91, 0, 0, 0, 106, 0, 0, 0, 203, 0, 0, 0, 190, 0, 0, 0, 57, 0, 0, 0, 74, 0, 0, 0, 76, 0, 0, 0, 88, 0, 0, 0, 207, 0, 0, 0, 208, 0, 0, 0, 239, 0, 0, 0, 170, 0, 0, 0, 251, 0, 0, 0, 67, 0, 0, 0, 77, 0, 0, 0, 51, 0, 0, 0, 133, 0, 0, 0, 69, 0, 0, 0, 249, 0, 0, 0, 2, 0, 0, 0, 127, 0, 0, 0, 80, 0, 0, 0, 60, 0, 0, 0, 159, 0, 0, 0, 168, 0, 0, 0, 81, 0, 0, 0, 163, 0, 0, 0, 64, 0, 0, 0, 143, 0, 0, 0, 146, 0, 0, 0, 157, 0, 0, 0, 56, 0, 0, 0, 245, 0, 0, 0, 188, 0, 0, 0, 182, 0, 0, 0, 218, 0, 0, 0, 33, 0, 0, 0, 16, 0, 0, 0, 255, 0, 0, 0, 243, 0, 0, 0, 210, 0, 0, 0, 205, 0, 0, 0, 12, 0, 0, 0, 19, 0, 0, 0, 236, 0, 0, 0, 95, 0, 0, 0, 151, 0, 0, 0, 68, 0, 0, 0, 23, 0, 0, 0, 196, 0, 0, 0, 167, 0, 0, 0, 126, 0, 0, 0, 61, 0, 0, 0, 100, 0, 0, 0, 93, 0, 0, 0, 25, 0, 0, 0, 115, 0, 0, 0, 96, 0, 0, 0, 129, 0, 0, 0, 79, 0, 0, 0, 220, 0, 0, 0, 34, 0, 0, 0, 42, 0, 0, 0, 144, 0, 0, 0, 136, 0, 0, 0, 70, 0, 0, 0, 238, 0, 0, 0, 184, 0, 0, 0, 20, 0, 0, 0, 222, 0, 0, 0, 94, 0, 0, 0, 11, 0, 0, 0, 219, 0, 0, 0, 224, 0, 0, 0, 50, 0, 0, 0, 58, 0, 0, 0, 10, 0, 0, 0, 73, 0, 0, 0, 6, 0, 0, 0, 36, 0, 0, 0, 92, 0, 0, 0, 194, 0, 0, 0, 211, 0, 0, 0, 172, 0, 0, 0, 98, 0, 0, 0, 145, 0, 0, 0, 149, 0, 0, 0, 228, 0, 0, 0, 121, 0, 0, 0, 231, 0, 0, 0, 200, 0, 0, 0, 55, 0, 0, 0, 109, 0, 0, 0, 141, 0, 0, 0, 213, 0, 0, 0, 78, 0, 0, 0, 169, 0, 0, 0, 108, 0, 0, 0, 86, 0, 0, 0, 244, 0, 0, 0, 234, 0, 0, 0, 101, 0, 0, 0, 122, 0, 0, 0, 174, 0, 0, 0, 8, 0, 0, 0, 186, 0, 0, 0, 120, 0, 0, 0, 37, 0, 0, 0, 46, 0, 0, 0, 28, 0, 0, 0, 166, 0, 0, 0, 180, 0, 0, 0, 198, 0, 0, 0, 232, 0, 0, 0, 221, 0, 0, 0, 116, 0, 0, 0, 31, 0, 0, 0, 75, 0, 0, 0, 189, 0, 0, 0, 139, 0, 0, 0, 138, 0, 0, 0, 112, 0, 0, 0, 62, 0, 0, 0, 181, 0, 0, 0, 102, 0, 0, 0, 72, 0, 0, 0, 3, 0, 0, 0, 246, 0, 0, 0, 14, 0, 0, 0, 97, 0, 0, 0, 53, 0, 0, 0, 87, 0, 0, 0, 185, 0, 0, 0, 134, 0, 0, 0, 193, 0, 0, 0, 29, 0, 0, 0, 158, 0, 0, 0, 225, 0, 0, 0, 248, 0, 0, 0, 152, 0, 0, 0, 17, 0, 0, 0, 105, 0, 0, 0, 217, 0, 0, 0, 142, 0, 0, 0, 148, 0, 0, 0, 155, 0, 0, 0, 30, 0, 0, 0, 135, 0, 0, 0, 233, 0, 0, 0, 206, 0, 0, 0, 85, 0, 0, 0, 40, 0, 0, 0, 223, 0, 0, 0, 140, 0, 0, 0, 161, 0, 0, 0, 137, 0, 0, 0, 13, 0, 0, 0, 191, 0, 0, 0, 230, 0, 0, 0, 66, 0, 0, 0, 104, 0, 0, 0, 65, 0, 0, 0, 153, 0, 0, 0, 45, 0, 0, 0, 15, 0, 0, 0, 176, 0, 0, 0, 84, 0, 0, 0, 187, 0, 0, 0, 22};

.visible .entry _Z14zion_cuda_minePhjPjS0_S0_j(
	.param .u64 .ptr .align 1 _Z14zion_cuda_minePhjPjS0_S0_j_param_0,
	.param .u32 _Z14zion_cuda_minePhjPjS0_S0_j_param_1,
	.param .u64 .ptr .align 1 _Z14zion_cuda_minePhjPjS0_S0_j_param_2,
	.param .u64 .ptr .align 1 _Z14zion_cuda_minePhjPjS0_S0_j_param_3,
	.param .u64 .ptr .align 1 _Z14zion_cuda_minePhjPjS0_S0_j_param_4,
	.param .u32 _Z14zion_cuda_minePhjPjS0_S0_j_param_5
)
{
	.reg .pred 	%p<5>;
	.reg .b32 	%r<2041>;
	.reg .b64 	%rd<1066>;

	ld.param.u64 	%rd3, [_Z14zion_cuda_minePhjPjS0_S0_j_param_0];
	ld.param.u32 	%r17, [_Z14zion_cuda_minePhjPjS0_S0_j_param_1];
	ld.param.u64 	%rd5, [_Z14zion_cuda_minePhjPjS0_S0_j_param_2];
	ld.param.u64 	%rd6, [_Z14zion_cuda_minePhjPjS0_S0_j_param_3];
	ld.param.u64 	%rd4, [_Z14zion_cuda_minePhjPjS0_S0_j_param_4];
	ld.param.u32 	%r18, [_Z14zion_cuda_minePhjPjS0_S0_j_param_5];
	cvta.to.global.u64 	%rd1, %rd6;
	cvta.to.global.u64 	%rd7, %rd5;
	mov.u32 	%r20, %ctaid.x;
	mov.u32 	%r1, %ntid.x;
	mov.u32 	%r21, %tid.x;
	mad.lo.s32 	%r22, %r20, %r1, %r21;
	ld.global.u32 	%r23, [%rd7];
	add.s32 	%r2039, %r22, %r23;
	setp.ge.u32 	%p1, %r2039, %r18;
	mov.b32 	%r2040, 0;
	@%p1 bra 	$L__BB0_6;
	cvta.to.global.u64 	%rd2, %rd3;
	ld.const.u32 	%r3, [d_cosmic_constants];
	ld.const.u32 	%r4, [d_cosmic_constants+4];
	ld.const.u32 	%r5, [d_cosmic_constants+8];
	ld.const.u32 	%r6, [d_cosmic_constants+12];
	ld.const.u32 	%r7, [d_cosmic_constants+16];
	ld.const.u32 	%r8, [d_cosmic_constants+20];
	ld.const.u32 	%r9, [d_cosmic_constants+24];
	ld.const.u32 	%r10, [d_cosmic_constants+28];
	mov.u32 	%r25, %nctaid.x;
	mul.lo.s32 	%r11, %r1, %r25;
	mov.b32 	%r2040, 0;
	mov.u64 	%rd10, d_sbox;
$L__BB0_2:
	ld.global.u32 	%r26, [%rd1];
	setp.ne.s32 	%p2, %r26, 0;
	@%p2 bra 	$L__BB0_6;
	ld.global.u32 	%r411, [%rd2];
	ld.global.u32 	%r412, [%rd2+4];
	ld.global.u32 	%r413, [%rd2+8];
	ld.global.u32 	%r414, [%rd2+12];
	ld.global.u32 	%r415, [%rd2+16];
	ld.global.u32 	%r416, [%rd2+20];
	ld.global.u32 	%r417, [%rd2+24];
	ld.global.u32 	%r418, [%rd2+28];
	brev.b32 	%r419, %r2039;
	xor.b32  	%r420, %r412, %r419;
	xor.b32  	%r421, %r411, %r2039;
	shl.b32 	%r422, %r421, 2;
	cvt.u64.u32 	%rd8, %r422;
	and.b64  	%rd9, %rd8, 1020;
	add.s64 	%rd11, %rd10, %rd9;
	ld.const.u32 	%r423, [%rd11];
	shr.u32 	%r424, %r421, 6;
	cvt.u64.u32 	%rd12, %r424;
	and.b64  	%rd13, %rd12, 1020;
	add.s64 	%rd14, %rd10, %rd13;
	ld.const.u32 	%r425, [%rd14];
	shl.b32 	%r426, %r425, 8;
	xor.b32  	%r427, %r426, %r423;
	shr.u32 	%r428, %r421, 14;
	cvt.u64.u32 	%rd15, %r428;
	and.b64  	%rd16, %rd15, 1020;
	add.s64 	%rd17, %rd10, %rd16;
	ld.const.u32 	%r429, [%rd17];
	shl.b32 	%r430, %r429, 16;
	xor.b32  	%r431, %r427, %r430;
	shr.u32 	%r432, %r421, 24;
	mul.wide.u32 	%rd18, %r432, 4;
	add.s64 	%rd19, %rd10, %rd18;
	ld.const.u32 	%r433, [%rd19];
	shl.b32 	%r434, %r433, 24;
	xor.b32  	%r29, %r431, %r434;
	mov.b32 	%r230, 32;
	// begin inline asm
	shf.r.wrap.b32 %r27, %r29, %r29, %r230;
	// end inline asm
	shl.b32 	%r435, %r420, 2;
	cvt.u64.u32 	%rd20, %r435;
	and.b64  	%rd21, %rd20, 1020;
	add.s64 	%rd22, %rd10, %rd21;
	ld.const.u32 	%r436, [%rd22];
	shr.u32 	%r437, %r420, 6;
	cvt.u64.u32 	%rd23, %r437;
	and.b64  	%rd24, %rd23, 1020;
	add.s64 	%rd25, %rd10, %rd24;
	ld.const.u32 	%r438, [%rd25];
	shl.b32 	%r439, %r438, 8;
	xor.b32  	%r440, %r439, %r436;
	shr.u32 	%r441, %r420, 14;
	cvt.u64.u32 	%rd26, %r441;
	and.b64  	%rd27, %rd26, 1020;
	add.s64 	%rd28, %rd10, %rd27;
	ld.const.u32 	%r442, [%rd28];
	shl.b32 	%r443, %r442, 16;
	xor.b32  	%r444, %r440, %r443;
	shr.u32 	%r445, %r420, 24;
	mul.wide.u32 	%rd29, %r445, 4;
	add.s64 	%rd30, %rd10, %rd29;
	ld.const.u32 	%r446, [%rd30];
	shl.b32 	%r447, %r446, 24;
	xor.b32  	%r33, %r444, %r447;
	mov.b32 	%r234, 25;
	// begin inline asm
	shf.r.wrap.b32 %r31, %r33, %r33, %r234;
	// end inline asm
	shl.b32 	%r448, %r413, 2;
	cvt.u64.u32 	%rd31, %r448;
	and.b64  	%rd32, %rd31, 1020;
	add.s64 	%rd33, %rd10, %rd32;
	ld.const.u32 	%r449, [%rd33];
	shr.u32 	%r450, %r413, 6;
	cvt.u64.u32 	%rd34, %r450;
	and.b64  	%rd35, %rd34, 1020;
	add.s64 	%rd36, %rd10, %rd35;
	ld.const.u32 	%r451, [%rd36];
	shl.b32 	%r452, %r451, 8;
	xor.b32  	%r453, %r452, %r449;
	shr.u32 	%r454, %r413, 14;
	cvt.u64.u32 	%rd37, %r454;
	and.b64  	%rd38, %rd37, 1020;
	add.s64 	%rd39, %rd10, %rd38;
	ld.const.u32 	%r455, [%rd39];
	shl.b32 	%r456, %r455, 16;
	xor.b32  	%r457, %r453, %r456;
	shr.u32 	%r458, %r413, 24;
	mul.wide.u32 	%rd40, %r458, 4;
	add.s64 	%rd41, %rd10, %rd40;
	ld.const.u32 	%r459, [%rd41];
	shl.b32 	%r460, %r459, 24;
	xor.b32  	%r37, %r457, %r460;
	mov.b32 	%r238, 18;
	// begin inline asm
	shf.r.wrap.b32 %r35, %r37, %r37, %r238;
	// end inline asm
	shl.b32 	%r461, %r414, 2;
	cvt.u64.u32 	%rd42, %r461;
	and.b64  	%rd43, %rd42, 1020;
	add.s64 	%rd44, %rd10, %rd43;
	ld.const.u32 	%r462, [%rd44];
	shr.u32 	%r463, %r414, 6;
	cvt.u64.u32 	%rd45, %r463;
	and.b64  	%rd46, %rd45, 1020;
	add.s64 	%rd47, %rd10, %rd46;
	ld.const.u32 	%r464, [%rd47];
	shl.b32 	%r465, %r464, 8;
	xor.b32  	%r466, %r465, %r462;
	shr.u32 	%r467, %r414, 14;
	cvt.u64.u32 	%rd48, %r467;
	and.b64  	%rd49, %rd48, 1020;
	add.s64 	%rd50, %rd10, %rd49;
	ld.const.u32 	%r468, [%rd50];
	shl.b32 	%r469, %r468, 16;
	xor.b32  	%r470, %r466, %r469;
	shr.u32 	%r471, %r414, 24;
	mul.wide.u32 	%rd51, %r471, 4;
	add.s64 	%rd52, %rd10, %rd51;
	ld.const.u32 	%r472, [%rd52];
	shl.b32 	%r473, %r472, 24;
	xor.b32  	%r41, %r470, %r473;
	mov.b32 	%r254, 11;
	// begin inline asm
	shf.r.wrap.b32 %r39, %r41, %r41, %r254;
	// end inline asm
	shl.b32 	%r474, %r415, 2;
	cvt.u64.u32 	%rd53, %r474;
	and.b64  	%rd54, %rd53, 1020;
	add.s64 	%rd55, %rd10, %rd54;
	ld.const.u32 	%r475, [%rd55];
	shr.u32 	%r476, %r415, 6;
	cvt.u64.u32 	%rd56, %r476;
	and.b64  	%rd57, %rd56, 1020;
	add.s64 	%rd58, %rd10, %rd57;
	ld.const.u32 	%r477, [%rd58];
	shl.b32 	%r478, %r477, 8;
	xor.b32  	%r479, %r478, %r475;
	shr.u32 	%r480, %r415, 14;
	cvt.u64.u32 	%rd59, %r480;
	and.b64  	%rd60, %rd59, 1020;
	add.s64 	%rd61, %rd10, %rd60;
	ld.const.u32 	%r481, [%rd61];
	shl.b32 	%r482, %r481, 16;
	xor.b32  	%r483, %r479, %r482;
	shr.u32 	%r484, %r415, 24;
	mul.wide.u32 	%rd62, %r484, 4;
	add.s64 	%rd63, %rd10, %rd62;
	ld.const.u32 	%r485, [%rd63];
	shl.b32 	%r486, %r485, 24;
	xor.b32  	%r45, %r483, %r486;
	mov.b32 	%r258, 4;
	// begin inline asm
	shf.r.wrap.b32 %r43, %r45, %r45, %r258;
	// end inline asm
	shl.b32 	%r487, %r416, 2;
	cvt.u64.u32 	%rd64, %r487;
	and.b64  	%rd65, %rd64, 1020;
	add.s64 	%rd66, %rd10, %rd65;
	ld.const.u32 	%r488, [%rd66];
	shr.u32 	%r489, %r416, 6;
	cvt.u64.u32 	%rd67, %r489;
	and.b64  	%rd68, %rd67, 1020;
	add.s64 	%rd69, %rd10, %rd68;
	ld.const.u32 	%r490, [%rd69];
	shl.b32 	%r491, %r490, 8;
	xor.b32  	%r492, %r491, %r488;
	shr.u32 	%r493, %r416, 14;
	cvt.u64.u32 	%rd70, %r493;
	and.b64  	%rd71, %rd70, 1020;
	add.s64 	%rd72, %rd10, %rd71;
	ld.const.u32 	%r494, [%rd72];
	shl.b32 	%r495, %r494, 16;
	xor.b32  	%r496, %r492, %r495;
	shr.u32 	%r497, %r416, 24;
	mul.wide.u32 	%rd73, %r497, 4;
	add.s64 	%rd74, %rd10, %rd73;
	ld.const.u32 	%r498, [%rd74];
	shl.b32 	%r499, %r498, 24;
	xor.b32  	%r49, %r496, %r499;
	mov.b32 	%r262, 29;
	// begin inline asm
	shf.r.wrap.b32 %r47, %r49, %r49, %r262;
	// end inline asm
	shl.b32 	%r500, %r417, 2;
	cvt.u64.u32 	%rd75, %r500;
	and.b64  	%rd76, %rd75, 1020;
	add.s64 	%rd77, %rd10, %rd76;
	ld.const.u32 	%r501, [%rd77];
	shr.u32 	%r502, %r417, 6;
	cvt.u64.u32 	%rd78, %r502;
	and.b64  	%rd79, %rd78, 1020;
	add.s64 	%rd80, %rd10, %rd79;
	ld.const.u32 	%r503, [%rd80];
	shl.b32 	%r504, %r503, 8;
	xor.b32  	%r505, %r504, %r501;
	shr.u32 	%r506, %r417, 14;
	cvt.u64.u32 	%rd81, %r506;
	and.b64  	%rd82, %rd81, 1020;
	add.s64 	%rd83, %rd10, %rd82;
	ld.const.u32 	%r507, [%rd83];
	shl.b32 	%r508, %r507, 16;
	xor.b32  	%r509, %r505, %r508;
	shr.u32 	%r510, %r417, 24;
	mul.wide.u32 	%rd84, %r510, 4;
	add.s64 	%rd85, %rd10, %rd84;
	ld.const.u32 	%r511, [%rd85];
	shl.b32 	%r512, %r511, 24;
	xor.b32  	%r53, %r509, %r512;
	mov.b32 	%r266, 22;
	// begin inline asm
	shf.r.wrap.b32 %r51, %r53, %r53, %r266;
	// end inline asm
	shl.b32 	%r513, %r418, 2;
	cvt.u64.u32 	%rd86, %r513;
	and.b64  	%rd87, %rd86, 1020;
	add.s64 	%rd88, %rd10, %rd87;
	ld.const.u32 	%r514, [%rd88];
	shr.u32 	%r515, %r418, 6;
	cvt.u64.u32 	%rd89, %r515;
	and.b64  	%rd90, %rd89, 1020;
	add.s64 	%rd91, %rd10, %rd90;
	ld.const.u32 	%r516, [%rd91];
	shl.b32 	%r517, %r516, 8;
	xor.b32  	%r518, %r517, %r514;
	shr.u32 	%r519, %r418, 14;
	cvt.u64.u32 	%rd92, %r519;
	and.b64  	%rd93, %rd92, 1020;
	add.s64 	%rd94, %rd10, %rd93;
	ld.const.u32 	%r520, [%rd94];
	shl.b32 	%r521, %r520, 16;
	xor.b32  	%r522, %r518, %r521;
	shr.u32 	%r523, %r418, 24;
	mul.wide.u32 	%rd95, %r523, 4;
	add.s64 	%rd96, %rd10, %rd95;
	ld.const.u32 	%r524, [%rd96];
	shl.b32 	%r525, %r524, 24;
	xor.b32  	%r57, %r522, %r525;
	mov.b32 	%r270, 15;
	// begin inline asm
	shf.r.wrap.b32 %r55, %r57, %r57, %r270;
	// end inline asm
	shl.b32 	%r526, %r35, 1;
	shl.b32 	%r527, %r39, 1;
	shl.b32 	%r528, %r43, 1;
	shl.b32 	%r529, %r47, 1;
	shl.b32 	%r530, %r51, 1;
	shl.b32 	%r531, %r55, 1;
	shl.b32 	%r532, %r27, 1;
	shl.b32 	%r533, %r31, 1;
	xor.b32  	%r534, %r526, %r3;
	xor.b32  	%r535, %r534, %r31;
	xor.b32  	%r536, %r535, %r55;
	shl.b32 	%r537, %r536, 2;
	cvt.u64.u32 	%rd97, %r537;
	and.b64  	%rd98, %rd97, 1020;
	add.s64 	%rd99, %rd10, %rd98;
	ld.const.u32 	%r538, [%rd99];
	shr.u32 	%r539, %r536, 6;
	cvt.u64.u32 	%rd100, %r539;
	and.b64  	%rd101, %rd100, 1020;
	add.s64 	%rd102, %rd10, %rd101;
	ld.const.u32 	%r540, [%rd102];
	shl.b32 	%r541, %r540, 8;
	xor.b32  	%r542, %r541, %r538;
	shr.u32 	%r543, %r536, 14;
	cvt.u64.u32 	%rd103, %r543;
	and.b64  	%rd104, %rd103, 1020;
	add.s64 	%rd105, %rd10, %rd104;
	ld.const.u32 	%r544, [%rd105];
	shl.b32 	%r545, %r544, 16;
	xor.b32  	%r546, %r542, %r545;
	shr.u32 	%r547, %r536, 24;
	mul.wide.u32 	%rd106, %r547, 4;
	add.s64 	%rd107, %rd10, %rd106;
	ld.const.u32 	%r548, [%rd107];
	shl.b32 	%r549, %r548, 24;
	xor.b32  	%r61, %r546, %r549;
	// begin inline asm
	shf.r.wrap.b32 %r59, %r61, %r61, %r262;
	// end inline asm
	xor.b32  	%r550, %r527, %r4;
	xor.b32  	%r551, %r550, %r27;
	xor.b32  	%r552, %r551, %r35;
	shl.b32 	%r553, %r552, 2;
	cvt.u64.u32 	%rd108, %r553;
	and.b64  	%rd109, %rd108, 1020;
	add.s64 	%rd110, %rd10, %rd109;
	ld.const.u32 	%r554, [%rd110];
	shr.u32 	%r555, %r552, 6;
	cvt.u64.u32 	%rd111, %r555;
	and.b64  	%rd112, %rd111, 1020;
	add.s64 	%rd113, %rd10, %rd112;
	ld.const.u32 	%r556, [%rd113];
	shl.b32 	%r557, %r556, 8;
	xor.b32  	%r558, %r557, %r554;
	shr.u32 	%r559, %r552, 14;
	cvt.u64.u32 	%rd114, %r559;
	and.b64  	%rd115, %rd114, 1020;
	add.s64 	%rd116, %rd10, %rd115;
	ld.const.u32 	%r560, [%rd116];
	shl.b32 	%r561, %r560, 16;
	xor.b32  	%r562, %r558, %r561;
	shr.u32 	%r563, %r552, 24;
	mul.wide.u32 	%rd117, %r563, 4;
	add.s64 	%rd118, %rd10, %rd117;
	ld.const.u32 	%r564, [%rd118];
	shl.b32 	%r565, %r564, 24;
	xor.b32  	%r65, %r562, %r565;
	// begin inline asm
	shf.r.wrap.b32 %r63, %r65, %r65, %r266;
	// end inline asm
	xor.b32  	%r566, %r528, %r5;
	xor.b32  	%r567, %r566, %r31;
	xor.b32  	%r568, %r567, %r39;
	shl.b32 	%r569, %r568, 2;
	cvt.u64.u32 	%rd119, %r569;
	and.b64  	%rd120, %rd119, 1020;
	add.s64 	%rd121, %rd10, %rd120;
	ld.const.u32 	%r570, [%rd121];
	shr.u32 	%r571, %r568, 6;
	cvt.u64.u32 	%rd122, %r571;
	and.b64  	%rd123, %rd122, 1020;
	add.s64 	%rd124, %rd10, %rd123;
	ld.const.u32 	%r572, [%rd124];
	shl.b32 	%r573, %r572, 8;
	xor.b32  	%r574, %r573, %r570;
	shr.u32 	%r575, %r568, 14;
	cvt.u64.u32 	%rd125, %r575;
	and.b64  	%rd126, %rd125, 1020;
	add.s64 	%rd127, %rd10, %rd126;
	ld.const.u32 	%r576, [%rd127];
	shl.b32 	%r577, %r576, 16;
	xor.b32  	%r578, %r574, %r577;
	shr.u32 	%r579, %r568, 24;
	mul.wide.u32 	%rd128, %r579, 4;
	add.s64 	%rd129, %rd10, %rd128;
	ld.const.u32 	%r580, [%rd129];
	shl.b32 	%r581, %r580, 24;
	xor.b32  	%r69, %r578, %r581;
	// begin inline asm
	shf.r.wrap.b32 %r67, %r69, %r69, %r270;
	// end inline asm
	xor.b32  	%r582, %r529, %r6;
	xor.b32  	%r583, %r582, %r35;
	xor.b32  	%r584, %r583, %r43;
	shl.b32 	%r585, %r584, 2;
	cvt.u64.u32 	%rd130, %r585;
	and.b64  	%rd131, %rd130, 1020;
	add.s64 	%rd132, %rd10, %rd131;
	ld.const.u32 	%r586, [%rd132];
	shr.u32 	%r587, %r584, 6;
	cvt.u64.u32 	%rd133, %r587;
	and.b64  	%rd134, %rd133, 1020;
	add.s64 	%rd135, %rd10, %rd134;
	ld.const.u32 	%r588, [%rd135];
	shl.b32 	%r589, %r588, 8;
	xor.b32  	%r590, %r589, %r586;
	shr.u32 	%r591, %r584, 14;
	cvt.u64.u32 	%rd136, %r591;
	and.b64  	%rd137, %rd136, 1020;
	add.s64 	%rd138, %rd10, %rd137;
	ld.const.u32 	%r592, [%rd138];
	shl.b32 	%r593, %r592, 16;
	xor.b32  	%r594, %r590, %r593;
	shr.u32 	%r595, %r584, 24;
	mul.wide.u32 	%rd139, %r595, 4;
	add.s64 	%rd140, %rd10, %rd139;
	ld.const.u32 	%r596, [%rd140];
	shl.b32 	%r597, %r596, 24;
	xor.b32  	%r73, %r594, %r597;
	mov.b32 	%r286, 8;
	// begin inline asm
	shf.r.wrap.b32 %r71, %r73, %r73, %r286;
	// end inline asm
	xor.b32  	%r598, %r530, %r7;
	xor.b32  	%r599, %r598, %r39;
	xor.b32  	%r600, %r599, %r47;
	shl.b32 	%r601, %r600, 2;
	cvt.u64.u32 	%rd141, %r601;
	and.b64  	%rd142, %rd141, 1020;
	add.s64 	%rd143, %rd10, %rd142;
	ld.const.u32 	%r602, [%rd143];
	shr.u32 	%r603, %r600, 6;
	cvt.u64.u32 	%rd144, %r603;
	and.b64  	%rd145, %rd144, 1020;
	add.s64 	%rd146, %rd10, %rd145;
	ld.const.u32 	%r604, [%rd146];
	shl.b32 	%r605, %r604, 8;
	xor.b32  	%r606, %r605, %r602;
	shr.u32 	%r607, %r600, 14;
	cvt.u64.u32 	%rd147, %r607;
	and.b64  	%rd148, %rd147, 1020;
	add.s64 	%rd149, %rd10, %rd148;
	ld.const.u32 	%r608, [%rd149];
	shl.b32 	%r609, %r608, 16;
	xor.b32  	%r610, %r606, %r609;
	shr.u32 	%r611, %r600, 24;
	mul.wide.u32 	%rd150, %r611, 4;
	add.s64 	%rd151, %rd10, %rd150;
	ld.const.u32 	%r612, [%rd151];
	shl.b32 	%r613, %r612, 24;
	xor.b32  	%r77, %r610, %r613;
	mov.b32 	%r290, 1;
	// begin inline asm
	shf.r.wrap.b32 %r75, %r77, %r77, %r290;
	// end inline asm
	xor.b32  	%r614, %r531, %r8;
	xor.b32  	%r615, %r614, %r43;
	xor.b32  	%r616, %r615, %r51;
	shl.b32 	%r617, %r616, 2;
	cvt.u64.u32 	%rd152, %r617;
	and.b64  	%rd153, %rd152, 1020;
	add.s64 	%rd154, %rd10, %rd153;
	ld.const.u32 	%r618, [%rd154];
	shr.u32 	%r619, %r616, 6;
	cvt.u64.u32 	%rd155, %r619;
	and.b64  	%rd156, %rd155, 1020;
	add.s64 	%rd157, %rd10, %rd156;
	ld.const.u32 	%r620, [%rd157];
	shl.b32 	%r621, %r620, 8;
	xor.b32  	%r622, %r621, %r618;
	shr.u32 	%r623, %r616, 14;
	cvt.u64.u32 	%rd158, %r623;
	and.b64  	%rd159, %rd158, 1020;
	add.s64 	%rd160, %rd10, %rd159;
	ld.const.u32 	%r624, [%rd160];
	shl.b32 	%r625, %r624, 16;
	xor.b32  	%r626, %r622, %r625;
	shr.u32 	%r627, %r616, 24;
	mul.wide.u32 	%rd161, %r627, 4;
	add.s64 	%rd162, %rd10, %rd161;
	ld.const.u32 	%r628, [%rd162];
	shl.b32 	%r629, %r628, 24;
	xor.b32  	%r81, %r626, %r629;
	mov.b32 	%r294, 26;
	// begin inline asm
	shf.r.wrap.b32 %r79, %r81, %r81, %r294;
	// end inline asm
	xor.b32  	%r630, %r532, %r9;
	xor.b32  	%r631, %r630, %r47;
	xor.b32  	%r632, %r631, %r55;
	shl.b32 	%r633, %r632, 2;
	cvt.u64.u32 	%rd163, %r633;
	and.b64  	%rd164, %rd163, 1020;
	add.s64 	%rd165, %rd10, %rd164;
	ld.const.u32 	%r634, [%rd165];
	shr.u32 	%r635, %r632, 6;
	cvt.u64.u32 	%rd166, %r635;
	and.b64  	%rd167, %rd166, 1020;
	add.s64 	%rd168, %rd10, %rd167;
	ld.const.u32 	%r636, [%rd168];
	shl.b32 	%r637, %r636, 8;
	xor.b32  	%r638, %r637, %r634;
	shr.u32 	%r639, %r632, 14;
	cvt.u64.u32 	%rd169, %r639;
	and.b64  	%rd170, %rd169, 1020;
	add.s64 	%rd171, %rd10, %rd170;
	ld.const.u32 	%r640, [%rd171];
	shl.b32 	%r641, %r640, 16;
	xor.b32  	%r642, %r638, %r641;
	shr.u32 	%r643, %r632, 24;
	mul.wide.u32 	%rd172, %r643, 4;
	add.s64 	%rd173, %rd10, %rd172;
	ld.const.u32 	%r644, [%rd173];
	shl.b32 	%r645, %r644, 24;
	xor.b32  	%r85, %r642, %r645;
	mov.b32 	%r298, 19;
	// begin inline asm
	shf.r.wrap.b32 %r83, %r85, %r85, %r298;
	// end inline asm
	xor.b32  	%r646, %r533, %r10;
	xor.b32  	%r647, %r646, %r51;
	xor.b32  	%r648, %r647, %r27;
	shl.b32 	%r649, %r648, 2;
	cvt.u64.u32 	%rd174, %r649;
	and.b64  	%rd175, %rd174, 1020;
	add.s64 	%rd176, %rd10, %rd175;
	ld.const.u32 	%r650, [%rd176];
	shr.u32 	%r651, %r648, 6;
	cvt.u64.u32 	%rd177, %r651;
	and.b64  	%rd178, %rd177, 1020;
	add.s64 	%rd179, %rd10, %rd178;
	ld.const.u32 	%r652, [%rd179];
	shl.b32 	%r653, %r652, 8;
	xor.b32  	%r654, %r653, %r650;
	shr.u32 	%r655, %r648, 14;
	cvt.u64.u32 	%rd180, %r655;
	and.b64  	%rd181, %rd180, 1020;
	add.s64 	%rd182, %rd10, %rd181;
	ld.const.u32 	%r656, [%rd182];
	shl.b32 	%r657, %r656, 16;
	xor.b32  	%r658, %r654, %r657;
	shr.u32 	%r659, %r648, 24;
	mul.wide.u32 	%rd183, %r659, 4;
	add.s64 	%rd184, %rd10, %rd183;
	ld.const.u32 	%r660, [%rd184];
	shl.b32 	%r661, %r660, 24;
	xor.b32  	%r89, %r658, %r661;
	mov.b32 	%r302, 12;
	// begin inline asm
	shf.r.wrap.b32 %r87, %r89, %r89, %r302;
	// end inline asm
	shl.b32 	%r662, %r67, 1;
	shl.b32 	%r663, %r71, 1;
	shl.b32 	%r664, %r75, 1;
	shl.b32 	%r665, %r79, 1;
	shl.b32 	%r666, %r83, 1;
	shl.b32 	%r667, %r87, 1;
	shl.b32 	%r668, %r59, 1;
	shl.b32 	%r669, %r63, 1;
	xor.b32  	%r670, %r662, %r3;
	xor.b32  	%r671, %r670, %r63;
	xor.b32  	%r672, %r671, %r87;
	shl.b32 	%r673, %r672, 2;
	cvt.u64.u32 	%rd185, %r673;
	and.b64  	%rd186, %rd185, 1020;
	add.s64 	%rd187, %rd10, %rd186;
	ld.const.u32 	%r674, [%rd187];
	shr.u32 	%r675, %r672, 6;
	cvt.u64.u32 	%rd188, %r675;
	and.b64  	%rd189, %rd188, 1020;
	add.s64 	%rd190, %rd10, %rd189;
	ld.const.u32 	%r676, [%rd190];
	shl.b32 	%r677, %r676, 8;
	xor.b32  	%r678, %r677, %r674;
	shr.u32 	%r679, %r672, 14;
	cvt.u64.u32 	%rd191, %r679;
	and.b64  	%rd192, %rd191, 1020;
	add.s64 	%rd193, %rd10, %rd192;
	ld.const.u32 	%r680, [%rd193];
	shl.b32 	%r681, %r680, 16;
	xor.b32  	%r682, %r678, %r681;
	shr.u32 	%r683, %r672, 24;
	mul.wide.u32 	%rd194, %r683, 4;
	add.s64 	%rd195, %rd10, %rd194;
	ld.const.u32 	%r684, [%rd195];
	shl.b32 	%r685, %r684, 24;
	xor.b32  	%r93, %r682, %r685;
	// begin inline asm
	shf.r.wrap.b32 %r91, %r93, %r93, %r294;
	// end inline asm
	xor.b32  	%r686, %r663, %r4;
	xor.b32  	%r687, %r686, %r59;
	xor.b32  	%r688, %r687, %r67;
	shl.b32 	%r689, %r688, 2;
	cvt.u64.u32 	%rd196, %r689;
	and.b64  	%rd197, %rd196, 1020;
	add.s64 	%rd198, %rd10, %rd197;
	ld.const.u32 	%r690, [%rd198];
	shr.u32 	%r691, %r688, 6;
	cvt.u64.u32 	%rd199, %r691;
	and.b64  	%rd200, %rd199, 1020;
	add.s64 	%rd201, %rd10, %rd200;
	ld.const.u32 	%r692, [%rd201];
	shl.b32 	%r693, %r692, 8;
	xor.b32  	%r694, %r693, %r690;
	shr.u32 	%r695, %r688, 14;
	cvt.u64.u32 	%rd202, %r695;
	and.b64  	%rd203, %rd202, 1020;
	add.s64 	%rd204, %rd10, %rd203;
	ld.const.u32 	%r696, [%rd204];
	shl.b32 	%r697, %r696, 16;
	xor.b32  	%r698, %r694, %r697;
	shr.u32 	%r699, %r688, 24;
	mul.wide.u32 	%rd205, %r699, 4;
	add.s64 	%rd206, %rd10, %rd205;
	ld.const.u32 	%r700, [%rd206];
	shl.b32 	%r701, %r700, 24;
	xor.b32  	%r97, %r698, %r701;
	// begin inline asm
	shf.r.wrap.b32 %r95, %r97, %r97, %r298;
	// end inline asm
	xor.b32  	%r702, %r664, %r5;
	xor.b32  	%r703, %r702, %r63;
	xor.b32  	%r704, %r703, %r71;
	shl.b32 	%r705, %r704, 2;
	cvt.u64.u32 	%rd207, %r705;
	and.b64  	%rd208, %rd207, 1020;
	add.s64 	%rd209, %rd10, %rd208;
	ld.const.u32 	%r706, [%rd209];
	shr.u32 	%r707, %r704, 6;
	cvt.u64.u32 	%rd210, %r707;
	and.b64  	%rd211, %rd210, 1020;
	add.s64 	%rd212, %rd10, %rd211;
	ld.const.u32 	%r708, [%rd212];
	shl.b32 	%r709, %r708, 8;
	xor.b32  	%r710, %r709, %r706;
	shr.u32 	%r711, %r704, 14;
	cvt.u64.u32 	%rd213, %r711;
	and.b64  	%rd214, %rd213, 1020;
	add.s64 	%rd215, %rd10, %rd214;
	ld.const.u32 	%r712, [%rd215];
	shl.b32 	%r713, %r712, 16;
	xor.b32  	%r714, %r710, %r713;
	shr.u32 	%r715, %r704, 24;
	mul.wide.u32 	%rd216, %r715, 4;
	add.s64 	%rd217, %rd10, %rd216;
	ld.const.u32 	%r716, [%rd217];
	shl.b32 	%r717, %r716, 24;
	xor.b32  	%r101, %r714, %r717;
	// begin inline asm
	shf.r.wrap.b32 %r99, %r101, %r101, %r302;
	// end inline asm
	xor.b32  	%r718, %r665, %r6;
	xor.b32  	%r719, %r718, %r67;
	xor.b32  	%r720, %r719, %r75;
	shl.b32 	%r721, %r720, 2;
	cvt.u64.u32 	%rd218, %r721;
	and.b64  	%rd219, %rd218, 1020;
	add.s64 	%rd220, %rd10, %rd219;
	ld.const.u32 	%r722, [%rd220];
	shr.u32 	%r723, %r720, 6;
	cvt.u64.u32 	%rd221, %r723;
	and.b64  	%rd222, %rd221, 1020;
	add.s64 	%rd223, %rd10, %rd222;
	ld.const.u32 	%r724, [%rd223];
	shl.b32 	%r725, %r724, 8;
	xor.b32  	%r726, %r725, %r722;
	shr.u32 	%r727, %r720, 14;
	cvt.u64.u32 	%rd224, %r727;
	and.b64  	%rd225, %rd224, 1020;
	add.s64 	%rd226, %rd10, %rd225;
	ld.const.u32 	%r728, [%rd226];
	shl.b32 	%r729, %r728, 16;
	xor.b32  	%r730, %r726, %r729;
	shr.u32 	%r731, %r720, 24;
	mul.wide.u32 	%rd227, %r731, 4;
	add.s64 	%rd228, %rd10, %rd227;
	ld.const.u32 	%r732, [%rd228];
	shl.b32 	%r733, %r732, 24;
	xor.b32  	%r105, %r730, %r733;
	mov.b32 	%r318, 5;
	// begin inline asm
	shf.r.wrap.b32 %r103, %r105, %r105, %r318;
	// end inline asm
	xor.b32  	%r734, %r666, %r7;
	xor.b32  	%r735, %r734, %r71;
	xor.b32  	%r736, %r735, %r79;
	shl.b32 	%r737, %r736, 2;
	cvt.u64.u32 	%rd229, %r737;
	and.b64  	%rd230, %rd229, 1020;
	add.s64 	%rd231, %rd10, %rd230;
	ld.const.u32 	%r738, [%rd231];
	shr.u32 	%r739, %r736, 6;
	cvt.u64.u32 	%rd232, %r739;
	and.b64  	%rd233, %rd232, 1020;
	add.s64 	%rd234, %rd10, %rd233;
	ld.const.u32 	%r740, [%rd234];
	shl.b32 	%r741, %r740, 8;
	xor.b32  	%r742, %r741, %r738;
	shr.u32 	%r743, %r736, 14;
	cvt.u64.u32 	%rd235, %r743;
	and.b64  	%rd236, %rd235, 1020;
	add.s64 	%rd237, %rd10, %rd236;
	ld.const.u32 	%r744, [%rd237];
	shl.b32 	%r745, %r744, 16;
	xor.b32  	%r746, %r742, %r745;
	shr.u32 	%r747, %r736, 24;
	mul.wide.u32 	%rd238, %r747, 4;
	add.s64 	%rd239, %rd10, %rd238;
	ld.const.u32 	%r748, [%rd239];
	shl.b32 	%r749, %r748, 24;
	xor.b32  	%r109, %r746, %r749;
	mov.b32 	%r322, 30;
	// begin inline asm
	shf.r.wrap.b32 %r107, %r109, %r109, %r322;
	// end inline asm
	xor.b32  	%r750, %r667, %r8;
	xor.b32  	%r751, %r750, %r75;
	xor.b32  	%r752, %r751, %r83;
	shl.b32 	%r753, %r752, 2;
	cvt.u64.u32 	%rd240, %r753;
	and.b64  	%rd241, %rd240, 1020;
	add.s64 	%rd242, %rd10, %rd241;
	ld.const.u32 	%r754, [%rd242];
	shr.u32 	%r755, %r752, 6;
	cvt.u64.u32 	%rd243, %r755;
	and.b64  	%rd244, %rd243, 1020;
	add.s64 	%rd245, %rd10, %rd244;
	ld.const.u32 	%r756, [%rd245];
	shl.b32 	%r757, %r756, 8;
	xor.b32  	%r758, %r757, %r754;
	shr.u32 	%r759, %r752, 14;
	cvt.u64.u32 	%rd246, %r759;
	and.b64  	%rd247, %rd246, 1020;
	add.s64 	%rd248, %rd10, %rd247;
	ld.const.u32 	%r760, [%rd248];
	shl.b32 	%r761, %r760, 16;
	xor.b32  	%r762, %r758, %r761;
	shr.u32 	%r763, %r752, 24;
	mul.wide.u32 	%rd249, %r763, 4;
	add.s64 	%rd250, %rd10, %rd249;
	ld.const.u32 	%r764, [%rd250];
	shl.b32 	%r765, %r764, 24;
	xor.b32  	%r113, %r762, %r765;
	mov.b32 	%r326, 23;
	// begin inline asm
	shf.r.wrap.b32 %r111, %r113, %r113, %r326;
	// end inline asm
	xor.b32  	%r766, %r668, %r9;
	xor.b32  	%r767, %r766, %r79;
	xor.b32  	%r768, %r767, %r87;
	shl.b32 	%r769, %r768, 2;
	cvt.u64.u32 	%rd251, %r769;
	and.b64  	%rd252, %rd251, 1020;
	add.s64 	%rd253, %rd10, %rd252;
	ld.const.u32 	%r770, [%rd253];
	shr.u32 	%r771, %r768, 6;
	cvt.u64.u32 	%rd254, %r771;
	and.b64  	%rd255, %rd254, 1020;
	add.s64 	%rd256, %rd10, %rd255;
	ld.const.u32 	%r772, [%rd256];
	shl.b32 	%r773, %r772, 8;
	xor.b32  	%r774, %r773, %r770;
	shr.u32 	%r775, %r768, 14;
	cvt.u64.u32 	%rd257, %r775;
	and.b64  	%rd258, %rd257, 1020;
	add.s64 	%rd259, %rd10, %rd258;
	ld.const.u32 	%r776, [%rd259];
	shl.b32 	%r777, %r776, 16;
	xor.b32  	%r778, %r774, %r777;
	shr.u32 	%r779, %r768, 24;
	mul.wide.u32 	%rd260, %r779, 4;
	add.s64 	%rd261, %rd10, %rd260;
	ld.const.u32 	%r780, [%rd261];
	shl.b32 	%r781, %r780, 24;
	xor.b32  	%r117, %r778, %r781;
	mov.b32 	%r330, 16;
	// begin inline asm
	shf.r.wrap.b32 %r115, %r117, %r117, %r330;
	// end inline asm
	xor.b32  	%r782, %r669, %r10;
	xor.b32  	%r783, %r782, %r83;
	xor.b32  	%r784, %r783, %r59;
	shl.b32 	%r785, %r784, 2;
	cvt.u64.u32 	%rd262, %r785;
	and.b64  	%rd263, %rd262, 1020;
	add.s64 	%rd264, %rd10, %rd263;
	ld.const.u32 	%r786, [%rd264];
	shr.u32 	%r787, %r784, 6;
	cvt.u64.u32 	%rd265, %r787;
	and.b64  	%rd266, %rd265, 1020;
	add.s64 	%rd267, %rd10, %rd266;
	ld.const.u32 	%r788, [%rd267];
	shl.b32 	%r789, %r788, 8;
	xor.b32  	%r790, %r789, %r786;
	shr.u32 	%r791, %r784, 14;
	cvt.u64.u32 	%rd268, %r791;
	and.b64  	%rd269, %rd268, 1020;
	add.s64 	%rd270, %rd10, %rd269;
	ld.const.u32 	%r792, [%rd270];
	shl.b32 	%r793, %r792, 16;
	xor.b32  	%r794, %r790, %r793;
	shr.u32 	%r795, %r784, 24;
	mul.wide.u32 	%rd271, %r795, 4;
	add.s64 	%rd272, %rd10, %rd271;
	ld.const.u32 	%r796, [%rd272];
	shl.b32 	%r797, %r796, 24;
	xor.b32  	%r121, %r794, %r797;
	mov.b32 	%r334, 9;
	// begin inline asm
	shf.r.wrap.b32 %r119, %r121, %r121, %r334;
	// end inline asm
	shl.b32 	%r798, %r99, 1;
	shl.b32 	%r799, %r103, 1;
	shl.b32 	%r800, %r107, 1;
	shl.b32 	%r801, %r111, 1;
	shl.b32 	%r802, %r115, 1;
	shl.b32 	%r803, %r119, 1;
	shl.b32 	%r804, %r91, 1;
	shl.b32 	%r805, %r95, 1;
	xor.b32  	%r806, %r798, %r3;
	xor.b32  	%r807, %r806, %r95;
	xor.b32  	%r808, %r807, %r119;
	shl.b32 	%r809, %r808, 2;
	cvt.u64.u32 	%rd273, %r809;
	and.b64  	%rd274, %rd273, 1020;
	add.s64 	%rd275, %rd10, %rd274;
	ld.const.u32 	%r810, [%rd275];
	shr.u32 	%r811, %r808, 6;
	cvt.u64.u32 	%rd276, %r811;
	and.b64  	%rd277, %rd276, 1020;
	add.s64 	%rd278, %rd10, %rd277;
	ld.const.u32 	%r812, [%rd278];
	shl.b32 	%r813, %r812, 8;
	xor.b32  	%r814, %r813, %r810;
	shr.u32 	%r815, %r808, 14;
	cvt.u64.u32 	%rd279, %r815;
	and.b64  	%rd280, %rd279, 1020;
	add.s64 	%rd281, %rd10, %rd280;
	ld.const.u32 	%r816, [%rd281];
	shl.b32 	%r817, %r816, 16;
	xor.b32  	%r818, %r814, %r817;
	shr.u32 	%r819, %r808, 24;
	mul.wide.u32 	%rd282, %r819, 4;
	add.s64 	%rd283, %rd10, %rd282;
	ld.const.u32 	%r820, [%rd283];
	shl.b32 	%r821, %r820, 24;
	xor.b32  	%r125, %r818, %r821;
	// begin inline asm
	shf.r.wrap.b32 %r123, %r125, %r125, %r326;
	// end inline asm
	xor.b32  	%r822, %r799, %r4;
	xor.b32  	%r823, %r822, %r91;
	xor.b32  	%r824, %r823, %r99;
	shl.b32 	%r825, %r824, 2;
	cvt.u64.u32 	%rd284, %r825;
	and.b64  	%rd285, %rd284, 1020;
	add.s64 	%rd286, %rd10, %rd285;
	ld.const.u32 	%r826, [%rd286];
	shr.u32 	%r827, %r824, 6;
	cvt.u64.u32 	%rd287, %r827;
	and.b64  	%rd288, %rd287, 1020;
	add.s64 	%rd289, %rd10, %rd288;
	ld.const.u32 	%r828, [%rd289];
	shl.b32 	%r829, %r828, 8;
	xor.b32  	%r830, %r829, %r826;
	shr.u32 	%r831, %r824, 14;
	cvt.u64.u32 	%rd290, %r831;
	and.b64  	%rd291, %rd290, 1020;
	add.s64 	%rd292, %rd10, %rd291;
	ld.const.u32 	%r832, [%rd292];
	shl.b32 	%r833, %r832, 16;
	xor.b32  	%r834, %r830, %r833;
	shr.u32 	%r835, %r824, 24;
	mul.wide.u32 	%rd293, %r835, 4;
	add.s64 	%rd294, %rd10, %rd293;
	ld.const.u32 	%r836, [%rd294];
	shl.b32 	%r837, %r836, 24;
	xor.b32  	%r129, %r834, %r837;
	// begin inline asm
	shf.r.wrap.b32 %r127, %r129, %r129, %r330;
	// end inline asm
	xor.b32  	%r838, %r800, %r5;
	xor.b32  	%r839, %r838, %r95;
	xor.b32  	%r840, %r839, %r103;
	shl.b32 	%r841, %r840, 2;
	cvt.u64.u32 	%rd295, %r841;
	and.b64  	%rd296, %rd295, 1020;
	add.s64 	%rd297, %rd10, %rd296;
	ld.const.u32 	%r842, [%rd297];
	shr.u32 	%r843, %r840, 6;
	cvt.u64.u32 	%rd298, %r843;
	and.b64  	%rd299, %rd298, 1020;
	add.s64 	%rd300, %rd10, %rd299;
	ld.const.u32 	%r844, [%rd300];
	shl.b32 	%r845, %r844, 8;
	xor.b32  	%r846, %r845, %r842;
	shr.u32 	%r847, %r840, 14;
	cvt.u64.u32 	%rd301, %r847;
	and.b64  	%rd302, %rd301, 1020;
	add.s64 	%rd303, %rd10, %rd302;
	ld.const.u32 	%r848, [%rd303];
	shl.b32 	%r849, %r848, 16;
	xor.b32  	%r850, %r846, %r849;
	shr.u32 	%r851, %r840, 24;
	mul.wide.u32 	%rd304, %r851, 4;
	add.s64 	%rd305, %rd10, %rd304;
	ld.const.u32 	%r852, [%rd305];
	shl.b32 	%r853, %r852, 24;
	xor.b32  	%r133, %r850, %r853;
	// begin inline asm
	shf.r.wrap.b32 %r131, %r133, %r133, %r334;
	// end inline asm
	xor.b32  	%r854, %r801, %r6;
	xor.b32  	%r855, %r854, %r99;
	xor.b32  	%r856, %r855, %r107;
	shl.b32 	%r857, %r856, 2;
	cvt.u64.u32 	%rd306, %r857;
	and.b64  	%rd307, %rd306, 1020;
	add.s64 	%rd308, %rd10, %rd307;
	ld.const.u32 	%r858, [%rd308];
	shr.u32 	%r859, %r856, 6;
	cvt.u64.u32 	%rd309, %r859;
	and.b64  	%rd310, %rd309, 1020;
	add.s64 	%rd311, %rd10, %rd310;
	ld.const.u32 	%r860, [%rd311];
	shl.b32 	%r861, %r860, 8;
	xor.b32  	%r862, %r861, %r858;
	shr.u32 	%r863, %r856, 14;
	cvt.u64.u32 	%rd312, %r863;
	and.b64  	%rd313, %rd312, 1020;
	add.s64 	%rd314, %rd10, %rd313;
	ld.const.u32 	%r864, [%rd314];
	shl.b32 	%r865, %r864, 16;
	xor.b32  	%r866, %r862, %r865;
	shr.u32 	%r867, %r856, 24;
	mul.wide.u32 	%rd315, %r867, 4;
	add.s64 	%rd316, %rd10, %rd315;
	ld.const.u32 	%r868, [%rd316];
	shl.b32 	%r869, %r868, 24;
	xor.b32  	%r137, %r866, %r869;
	mov.b32 	%r350, 2;
	// begin inline asm
	shf.r.wrap.b32 %r135, %r137, %r137, %r350;
	// end inline asm
	xor.b32  	%r870, %r802, %r7;
	xor.b32  	%r871, %r870, %r103;
	xor.b32  	%r872, %r871, %r111;
	shl.b32 	%r873, %r872, 2;
	cvt.u64.u32 	%rd317, %r873;
	and.b64  	%rd318, %rd317, 1020;
	add.s64 	%rd319, %rd10, %rd318;
	ld.const.u32 	%r874, [%rd319];
	shr.u32 	%r875, %r872, 6;
	cvt.u64.u32 	%rd320, %r875;
	and.b64  	%rd321, %rd320, 1020;
	add.s64 	%rd322, %rd10, %rd321;
	ld.const.u32 	%r876, [%rd322];
	shl.b32 	%r877, %r876, 8;
	xor.b32  	%r878, %r877, %r874;
	shr.u32 	%r879, %r872, 14;
	cvt.u64.u32 	%rd323, %r879;
	and.b64  	%rd324, %rd323, 1020;
	add.s64 	%rd325, %rd10, %rd324;
	ld.const.u32 	%r880, [%rd325];
	shl.b32 	%r881, %r880, 16;
	xor.b32  	%r882, %r878, %r881;
	shr.u32 	%r883, %r872, 24;
	mul.wide.u32 	%rd326, %r883, 4;
	add.s64 	%rd327, %rd10, %rd326;
	ld.const.u32 	%r884, [%rd327];
	shl.b32 	%r885, %r884, 24;
	xor.b32  	%r141, %r882, %r885;
	mov.b32 	%r354, 27;
	// begin inline asm
	shf.r.wrap.b32 %r139, %r141, %r141, %r354;
	// end inline asm
	xor.b32  	%r886, %r803, %r8;
	xor.b32  	%r887, %r886, %r107;
	xor.b32  	%r888, %r887, %r115;
	shl.b32 	%r889, %r888, 2;
	cvt.u64.u32 	%rd328, %r889;
	and.b64  	%rd329, %rd328, 1020;
	add.s64 	%rd330, %rd10, %rd329;
	ld.const.u32 	%r890, [%rd330];
	shr.u32 	%r891, %r888, 6;
	cvt.u64.u32 	%rd331, %r891;
	and.b64  	%rd332, %rd331, 1020;
	add.s64 	%rd333, %rd10, %rd332;
	ld.const.u32 	%r892, [%rd333];
	shl.b32 	%r893, %r892, 8;
	xor.b32  	%r894, %r893, %r890;
	shr.u32 	%r895, %r888, 14;
	cvt.u64.u32 	%rd334, %r895;
	and.b64  	%rd335, %rd334, 1020;
	add.s64 	%rd336, %rd10, %rd335;
	ld.const.u32 	%r896, [%rd336];
	shl.b32 	%r897, %r896, 16;
	xor.b32  	%r898, %r894, %r897;
	shr.u32 	%r899, %r888, 24;
	mul.wide.u32 	%rd337, %r899, 4;
	add.s64 	%rd338, %rd10, %rd337;
	ld.const.u32 	%r900, [%rd338];
	shl.b32 	%r901, %r900, 24;
	xor.b32  	%r145, %r898, %r901;
	mov.b32 	%r358, 20;
	// begin inline asm
	shf.r.wrap.b32 %r143, %r145, %r145, %r358;
	// end inline asm
	xor.b32  	%r902, %r804, %r9;
	xor.b32  	%r903, %r902, %r111;
	xor.b32  	%r904, %r903, %r119;
	shl.b32 	%r905, %r904, 2;
	cvt.u64.u32 	%rd339, %r905;
	and.b64  	%rd340, %rd339, 1020;
	add.s64 	%rd341, %rd10, %rd340;
	ld.const.u32 	%r906, [%rd341];
	shr.u32 	%r907, %r904, 6;
	cvt.u64.u32 	%rd342, %r907;
	and.b64  	%rd343, %rd342, 1020;
	add.s64 	%rd344, %rd10, %rd343;
	ld.const.u32 	%r908, [%rd344];
	shl.b32 	%r909, %r908, 8;
	xor.b32  	%r910, %r909, %r906;
	shr.u32 	%r911, %r904, 14;
	cvt.u64.u32 	%rd345, %r911;
	and.b64  	%rd346, %rd345, 1020;
	add.s64 	%rd347, %rd10, %rd346;
	ld.const.u32 	%r912, [%rd347];
	shl.b32 	%r913, %r912, 16;
	xor.b32  	%r914, %r910, %r913;
	shr.u32 	%r915, %r904, 24;
	mul.wide.u32 	%rd348, %r915, 4;
	add.s64 	%rd349, %rd10, %rd348;
	ld.const.u32 	%r916, [%rd349];
	shl.b32 	%r917, %r916, 24;
	xor.b32  	%r149, %r914, %r917;
	mov.b32 	%r362, 13;
	// begin inline asm
	shf.r.wrap.b32 %r147, %r149, %r149, %r362;
	// end inline asm
	xor.b32  	%r918, %r805, %r10;
	xor.b32  	%r919, %r918, %r115;
	xor.b32  	%r920, %r919, %r91;
	shl.b32 	%r921, %r920, 2;
	cvt.u64.u32 	%rd350, %r921;
	and.b64  	%rd351, %rd350, 1020;
	add.s64 	%rd352, %rd10, %rd351;
	ld.const.u32 	%r922, [%rd352];
	shr.u32 	%r923, %r920, 6;
	cvt.u64.u32 	%rd353, %r923;
	and.b64  	%rd354, %rd353, 1020;
	add.s64 	%rd355, %rd10, %rd354;
	ld.const.u32 	%r924, [%rd355];
	shl.b32 	%r925, %r924, 8;
	xor.b32  	%r926, %r925, %r922;
	shr.u32 	%r927, %r920, 14;
	cvt.u64.u32 	%rd356, %r927;
	and.b64  	%rd357, %rd356, 1020;
	add.s64 	%rd358, %rd10, %rd357;
	ld.const.u32 	%r928, [%rd358];
	shl.b32 	%r929, %r928, 16;
	xor.b32  	%r930, %r926, %r929;
	shr.u32 	%r931, %r920, 24;
	mul.wide.u32 	%rd359, %r931, 4;
	add.s64 	%rd360, %rd10, %rd359;
	ld.const.u32 	%r932, [%rd360];
	shl.b32 	%r933, %r932, 24;
	xor.b32  	%r153, %r930, %r933;
	mov.b32 	%r366, 6;
	// begin inline asm
	shf.r.wrap.b32 %r151, %r153, %r153, %r366;
	// end inline asm
	shl.b32 	%r934, %r131, 1;
	shl.b32 	%r935, %r135, 1;
	shl.b32 	%r936, %r139, 1;
	shl.b32 	%r937, %r143, 1;
	shl.b32 	%r938, %r147, 1;
	shl.b32 	%r939, %r151, 1;
	shl.b32 	%r940, %r123, 1;
	shl.b32 	%r941, %r127, 1;
	xor.b32  	%r942, %r934, %r3;
	xor.b32  	%r943, %r942, %r127;
	xor.b32  	%r944, %r943, %r151;
	shl.b32 	%r945, %r944, 2;
	cvt.u64.u32 	%rd361, %r945;
	and.b64  	%rd362, %rd361, 1020;
	add.s64 	%rd363, %rd10, %rd362;
	ld.const.u32 	%r946, [%rd363];
	shr.u32 	%r947, %r944, 6;
	cvt.u64.u32 	%rd364, %r947;
	and.b64  	%rd365, %rd364, 1020;
	add.s64 	%rd366, %rd10, %rd365;
	ld.const.u32 	%r948, [%rd366];
	shl.b32 	%r949, %r948, 8;
	xor.b32  	%r950, %r949, %r946;
	shr.u32 	%r951, %r944, 14;
	cvt.u64.u32 	%rd367, %r951;
	and.b64  	%rd368, %rd367, 1020;
	add.s64 	%rd369, %rd10, %rd368;
	ld.const.u32 	%r952, [%rd369];
	shl.b32 	%r953, %r952, 16;
	xor.b32  	%r954, %r950, %r953;
	shr.u32 	%r955, %r944, 24;
	mul.wide.u32 	%rd370, %r955, 4;
	add.s64 	%rd371, %rd10, %rd370;
	ld.const.u32 	%r956, [%rd371];
	shl.b32 	%r957, %r956, 24;
	xor.b32  	%r157, %r954, %r957;
	// begin inline asm
	shf.r.wrap.b32 %r155, %r157, %r157, %r358;
	// end inline asm
	xor.b32  	%r958, %r935, %r4;
	xor.b32  	%r959, %r958, %r123;
	xor.b32  	%r960, %r959, %r131;
	shl.b32 	%r961, %r960, 2;
	cvt.u64.u32 	%rd372, %r961;
	and.b64  	%rd373, %rd372, 1020;
	add.s64 	%rd374, %rd10, %rd373;
	ld.const.u32 	%r962, [%rd374];
	shr.u32 	%r963, %r960, 6;
	cvt.u64.u32 	%rd375, %r963;
	and.b64  	%rd376, %rd375, 1020;
	add.s64 	%rd377, %rd10, %rd376;
	ld.const.u32 	%r964, [%rd377];
	shl.b32 	%r965, %r964, 8;
	xor.b32  	%r966, %r965, %r962;
	shr.u32 	%r967, %r960, 14;
	cvt.u64.u32 	%rd378, %r967;
	and.b64  	%rd379, %rd378, 1020;
	add.s64 	%rd380, %rd10, %rd379;
	ld.const.u32 	%r968, [%rd380];
	shl.b32 	%r969, %r968, 16;
	xor.b32  	%r970, %r966, %r969;
	shr.u32 	%r971, %r960, 24;
	mul.wide.u32 	%rd381, %r971, 4;
	add.s64 	%rd382, %rd10, %rd381;
	ld.const.u32 	%r972, [%rd382];
	shl.b32 	%r973, %r972, 24;
	xor.b32  	%r161, %r970, %r973;
	// begin inline asm
	shf.r.wrap.b32 %r159, %r161, %r161, %r362;
	// end inline asm
	xor.b32  	%r974, %r936, %r5;
	xor.b32  	%r975, %r974, %r127;
	xor.b32  	%r976, %r975, %r135;
	shl.b32 	%r977, %r976, 2;
	cvt.u64.u32 	%rd383, %r977;
	and.b64  	%rd384, %rd383, 1020;
	add.s64 	%rd385, %rd10, %rd384;
	ld.const.u32 	%r978, [%rd385];
	shr.u32 	%r979, %r976, 6;
	cvt.u64.u32 	%rd386, %r979;
	and.b64  	%rd387, %rd386, 1020;
	add.s64 	%rd388, %rd10, %rd387;
	ld.const.u32 	%r980, [%rd388];
	shl.b32 	%r981, %r980, 8;
	xor.b32  	%r982, %r981, %r978;
	shr.u32 	%r983, %r976, 14;
	cvt.u64.u32 	%rd389, %r983;
	and.b64  	%rd390, %rd389, 1020;
	add.s64 	%rd391, %rd10, %rd390;
	ld.const.u32 	%r984, [%rd391];
	shl.b32 	%r985, %r984, 16;
	xor.b32  	%r986, %r982, %r985;
	shr.u32 	%r987, %r976, 24;
	mul.wide.u32 	%rd392, %r987, 4;
	add.s64 	%rd393, %rd10, %rd392;
	ld.const.u32 	%r988, [%rd393];
	shl.b32 	%r989, %r988, 24;
	xor.b32  	%r165, %r986, %r989;
	// begin inline asm
	shf.r.wrap.b32 %r163, %r165, %r165, %r366;
	// end inline asm
	xor.b32  	%r990, %r937, %r6;
	xor.b32  	%r991, %r990, %r131;
	xor.b32  	%r992, %r991, %r139;
	shl.b32 	%r993, %r992, 2;
	cvt.u64.u32 	%rd394, %r993;
	and.b64  	%rd395, %rd394, 1020;
	add.s64 	%rd396, %rd10, %rd395;
	ld.const.u32 	%r994, [%rd396];
	shr.u32 	%r995, %r992, 6;
	cvt.u64.u32 	%rd397, %r995;
	and.b64  	%rd398, %rd397, 1020;
	add.s64 	%rd399, %rd10, %rd398;
	ld.const.u32 	%r996, [%rd399];
	shl.b32 	%r997, %r996, 8;
	xor.b32  	%r998, %r997, %r994;
	shr.u32 	%r999, %r992, 14;
	cvt.u64.u32 	%rd400, %r999;
	and.b64  	%rd401, %rd400, 1020;
	add.s64 	%rd402, %rd10, %rd401;
	ld.const.u32 	%r1000, [%rd402];
	shl.b32 	%r1001, %r1000, 16;
	xor.b32  	%r1002, %r998, %r1001;
	shr.u32 	%r1003, %r992, 24;
	mul.wide.u32 	%rd403, %r1003, 4;
	add.s64 	%rd404, %rd10, %rd403;
	ld.const.u32 	%r1004, [%rd404];
	shl.b32 	%r1005, %r1004, 24;
	xor.b32  	%r169, %r1002, %r1005;
	mov.b32 	%r382, 31;
	// begin inline asm
	shf.r.wrap.b32 %r167, %r169, %r169, %r382;
	// end inline asm
	xor.b32  	%r1006, %r938, %r7;
	xor.b32  	%r1007, %r1006, %r135;
	xor.b32  	%r1008, %r1007, %r143;
	shl.b32 	%r1009, %r1008, 2;
	cvt.u64.u32 	%rd405, %r1009;
	and.b64  	%rd406, %rd405, 1020;
	add.s64 	%rd407, %rd10, %rd406;
	ld.const.u32 	%r1010, [%rd407];
	shr.u32 	%r1011, %r1008, 6;
	cvt.u64.u32 	%rd408, %r1011;
	and.b64  	%rd409, %rd408, 1020;
	add.s64 	%rd410, %rd10, %rd409;
	ld.const.u32 	%r1012, [%rd410];
	shl.b32 	%r1013, %r1012, 8;
	xor.b32  	%r1014, %r1013, %r1010;
	shr.u32 	%r1015, %r1008, 14;
	cvt.u64.u32 	%rd411, %r1015;
	and.b64  	%rd412, %rd411, 1020;
	add.s64 	%rd413, %rd10, %rd412;
	ld.const.u32 	%r1016, [%rd413];
	shl.b32 	%r1017, %r1016, 16;
	xor.b32  	%r1018, %r1014, %r1017;
	shr.u32 	%r1019, %r1008, 24;
	mul.wide.u32 	%rd414, %r1019, 4;
	add.s64 	%rd415, %rd10, %rd414;
	ld.const.u32 	%r1020, [%rd415];
	shl.b32 	%r1021, %r1020, 24;
	xor.b32  	%r173, %r1018, %r1021;
	mov.b32 	%r386, 24;
	// begin inline asm
	shf.r.wrap.b32 %r171, %r173, %r173, %r386;
	// end inline asm
	xor.b32  	%r1022, %r939, %r8;
	xor.b32  	%r1023, %r1022, %r139;
	xor.b32  	%r1024, %r1023, %r147;
	shl.b32 	%r1025, %r1024, 2;
	cvt.u64.u32 	%rd416, %r1025;
	and.b64  	%rd417, %rd416, 1020;
	add.s64 	%rd418, %rd10, %rd417;
	ld.const.u32 	%r1026, [%rd418];
	shr.u32 	%r1027, %r1024, 6;
	cvt.u64.u32 	%rd419, %r1027;
	and.b64  	%rd420, %rd419, 1020;
	add.s64 	%rd421, %rd10, %rd420;
	ld.const.u32 	%r1028, [%rd421];
	shl.b32 	%r1029, %r1028, 8;
	xor.b32  	%r1030, %r1029, %r1026;
	shr.u32 	%r1031, %r1024, 14;
	cvt.u64.u32 	%rd422, %r1031;
	and.b64  	%rd423, %rd422, 1020;
	add.s64 	%rd424, %rd10, %rd423;
	ld.const.u32 	%r1032, [%rd424];
	shl.b32 	%r1033, %r1032, 16;
	xor.b32  	%r1034, %r1030, %r1033;
	shr.u32 	%r1035, %r1024, 24;
	mul.wide.u32 	%rd425, %r1035, 4;
	add.s64 	%rd426, %rd10, %rd425;
	ld.const.u32 	%r1036, [%rd426];
	shl.b32 	%r1037, %r1036, 24;
	xor.b32  	%r177, %r1034, %r1037;
	mov.b32 	%r390, 17;
	// begin inline asm
	shf.r.wrap.b32 %r175, %r177, %r177, %r390;
	// end inline asm
	xor.b32  	%r1038, %r940, %r9;
	xor.b32  	%r1039, %r1038, %r143;
	xor.b32  	%r1040, %r1039, %r151;
	shl.b32 	%r1041, %r1040, 2;
	cvt.u64.u32 	%rd427, %r1041;
	and.b64  	%rd428, %rd427, 1020;
	add.s64 	%rd429, %rd10, %rd428;
	ld.const.u32 	%r1042, [%rd429];
	shr.u32 	%r1043, %r1040, 6;
	cvt.u64.u32 	%rd430, %r1043;
	and.b64  	%rd431, %rd430, 1020;
	add.s64 	%rd432, %rd10, %rd431;
	ld.const.u32 	%r1044, [%rd432];
	shl.b32 	%r1045, %r1044, 8;
	xor.b32  	%r1046, %r1045, %r1042;
	shr.u32 	%r1047, %r1040, 14;
	cvt.u64.u32 	%rd433, %r1047;
	and.b64  	%rd434, %rd433, 1020;
	add.s64 	%rd435, %rd10, %rd434;
	ld.const.u32 	%r1048, [%rd435];
	shl.b32 	%r1049, %r1048, 16;
	xor.b32  	%r1050, %r1046, %r1049;
	shr.u32 	%r1051, %r1040, 24;
	mul.wide.u32 	%rd436, %r1051, 4;
	add.s64 	%rd437, %rd10, %rd436;
	ld.const.u32 	%r1052, [%rd437];
	shl.b32 	%r1053, %r1052, 24;
	xor.b32  	%r181, %r1050, %r1053;
	mov.b32 	%r394, 10;
	// begin inline asm
	shf.r.wrap.b32 %r179, %r181, %r181, %r394;
	// end inline asm
	xor.b32  	%r1054, %r941, %r10;
	xor.b32  	%r1055, %r1054, %r147;
	xor.b32  	%r1056, %r1055, %r123;
	shl.b32 	%r1057, %r1056, 2;
	cvt.u64.u32 	%rd438, %r1057;
	and.b64  	%rd439, %rd438, 1020;
	add.s64 	%rd440, %rd10, %rd439;
	ld.const.u32 	%r1058, [%rd440];
	shr.u32 	%r1059, %r1056, 6;
	cvt.u64.u32 	%rd441, %r1059;
	and.b64  	%rd442, %rd441, 1020;
	add.s64 	%rd443, %rd10, %rd442;
	ld.const.u32 	%r1060, [%rd443];
	shl.b32 	%r1061, %r1060, 8;
	xor.b32  	%r1062, %r1061, %r1058;
	shr.u32 	%r1063, %r1056, 14;
	cvt.u64.u32 	%rd444, %r1063;
	and.b64  	%rd445, %rd444, 1020;
	add.s64 	%rd446, %rd10, %rd445;
	ld.const.u32 	%r1064, [%rd446];
	shl.b32 	%r1065, %r1064, 16;
	xor.b32  	%r1066, %r1062, %r1065;
	shr.u32 	%r1067, %r1056, 24;
	mul.wide.u32 	%rd447, %r1067, 4;
	add.s64 	%rd448, %rd10, %rd447;
	ld.const.u32 	%r1068, [%rd448];
	shl.b32 	%r1069, %r1068, 24;
	xor.b32  	%r185, %r1066, %r1069;
	mov.b32 	%r398, 3;
	// begin inline asm
	shf.r.wrap.b32 %r183, %r185, %r185, %r398;
	// end inline asm
	shl.b32 	%r1070, %r163, 1;
	shl.b32 	%r1071, %r167, 1;
	shl.b32 	%r1072, %r171, 1;
	shl.b32 	%r1073, %r175, 1;
	shl.b32 	%r1074, %r179, 1;
	shl.b32 	%r1075, %r183, 1;
	shl.b32 	%r1076, %r155, 1;
	shl.b32 	%r1077, %r159, 1;
	xor.b32  	%r1078, %r1070, %r3;
	xor.b32  	%r1079, %r1078, %r159;
	xor.b32  	%r1080, %r1079, %r183;
	shl.b32 	%r1081, %r1080, 2;
	cvt.u64.u32 	%rd449, %r1081;
	and.b64  	%rd450, %rd449, 1020;
	add.s64 	%rd451, %rd10, %rd450;
	ld.const.u32 	%r1082, [%rd451];
	shr.u32 	%r1083, %r1080, 6;
	cvt.u64.u32 	%rd452, %r1083;
	and.b64  	%rd453, %rd452, 1020;
	add.s64 	%rd454, %rd10, %rd453;
	ld.const.u32 	%r1084, [%rd454];
	shl.b32 	%r1085, %r1084, 8;
	xor.b32  	%r1086, %r1085, %r1082;
	shr.u32 	%r1087, %r1080, 14;
	cvt.u64.u32 	%rd455, %r1087;
	and.b64  	%rd456, %rd455, 1020;
	add.s64 	%rd457, %rd10, %rd456;
	ld.const.u32 	%r1088, [%rd457];
	shl.b32 	%r1089, %r1088, 16;
	xor.b32  	%r1090, %r1086, %r1089;
	shr.u32 	%r1091, %r1080, 24;
	mul.wide.u32 	%rd458, %r1091, 4;
	add.s64 	%rd459, %rd10, %rd458;
	ld.const.u32 	%r1092, [%rd459];
	shl.b32 	%r1093, %r1092, 24;
	xor.b32  	%r189, %r1090, %r1093;
	// begin inline asm
	shf.r.wrap.b32 %r187, %r189, %r189, %r390;
	// end inline asm
	xor.b32  	%r1094, %r1071, %r4;
	xor.b32  	%r1095, %r1094, %r155;
	xor.b32  	%r1096, %r1095, %r163;
	shl.b32 	%r1097, %r1096, 2;
	cvt.u64.u32 	%rd460, %r1097;
	and.b64  	%rd461, %rd460, 1020;
	add.s64 	%rd462, %rd10, %rd461;
	ld.const.u32 	%r1098, [%rd462];
	shr.u32 	%r1099, %r1096, 6;
	cvt.u64.u32 	%rd463, %r1099;
	and.b64  	%rd464, %rd463, 1020;
	add.s64 	%rd465, %rd10, %rd464;
	ld.const.u32 	%r1100, [%rd465];
	shl.b32 	%r1101, %r1100, 8;
	xor.b32  	%r1102, %r1101, %r1098;
	shr.u32 	%r1103, %r1096, 14;
	cvt.u64.u32 	%rd466, %r1103;
	and.b64  	%rd467, %rd466, 1020;
	add.s64 	%rd468, %rd10, %rd467;
	ld.const.u32 	%r1104, [%rd468];
	shl.b32 	%r1105, %r1104, 16;
	xor.b32  	%r1106, %r1102, %r1105;
	shr.u32 	%r1107, %r1096, 24;
	mul.wide.u32 	%rd469, %r1107, 4;
	add.s64 	%rd470, %rd10, %rd469;
	ld.const.u32 	%r1108, [%rd470];
	shl.b32 	%r1109, %r1108, 24;
	xor.b32  	%r193, %r1106, %r1109;
	// begin inline asm
	shf.r.wrap.b32 %r191, %r193, %r193, %r394;
	// end inline asm
	xor.b32  	%r1110, %r1072, %r5;
	xor.b32  	%r1111, %r1110, %r159;
	xor.b32  	%r1112, %r1111, %r167;
	shl.b32 	%r1113, %r1112, 2;
	cvt.u64.u32 	%rd471, %r1113;
	and.b64  	%rd472, %rd471, 1020;
	add.s64 	%rd473, %rd10, %rd472;
	ld.const.u32 	%r1114, [%rd473];
	shr.u32 	%r1115, %r1112, 6;
	cvt.u64.u32 	%rd474, %r1115;
	and.b64  	%rd475, %rd474, 1020;
	add.s64 	%rd476, %rd10, %rd475;
	ld.const.u32 	%r1116, [%rd476];
	shl.b32 	%r1117, %r1116, 8;
	xor.b32  	%r1118, %r1117, %r1114;
	shr.u32 	%r1119, %r1112, 14;
	cvt.u64.u32 	%rd477, %r1119;
	and.b64  	%rd478, %rd477, 1020;
	add.s64 	%rd479, %rd10, %rd478;
	ld.const.u32 	%r1120, [%rd479];
	shl.b32 	%r1121, %r1120, 16;
	xor.b32  	%r1122, %r1118, %r1121;
	shr.u32 	%r1123, %r1112, 24;
	mul.wide.u32 	%rd480, %r1123, 4;
	add.s64 	%rd481, %rd10, %rd480;
	ld.const.u32 	%r1124, [%rd481];
	shl.b32 	%r1125, %r1124, 24;
	xor.b32  	%r197, %r1122, %r1125;
	// begin inline asm
	shf.r.wrap.b32 %r195, %r197, %r197, %r398;
	// end inline asm
	xor.b32  	%r1126, %r1073, %r6;
	xor.b32  	%r1127, %r1126, %r163;
	xor.b32  	%r1128, %r1127, %r171;
	shl.b32 	%r1129, %r1128, 2;
	cvt.u64.u32 	%rd482, %r1129;
	and.b64  	%rd483, %rd482, 1020;
	add.s64 	%rd484, %rd10, %rd483;
	ld.const.u32 	%r1130, [%rd484];
	shr.u32 	%r1131, %r1128, 6;
	cvt.u64.u32 	%rd485, %r1131;
	and.b64  	%rd486, %rd485, 1020;
	add.s64 	%rd487, %rd10, %rd486;
	ld.const.u32 	%r1132, [%rd487];
	shl.b32 	%r1133, %r1132, 8;
	xor.b32  	%r1134, %r1133, %r1130;
	shr.u32 	%r1135, %r1128, 14;
	cvt.u64.u32 	%rd488, %r1135;
	and.b64  	%rd489, %rd488, 1020;
	add.s64 	%rd490, %rd10, %rd489;
	ld.const.u32 	%r1136, [%rd490];
	shl.b32 	%r1137, %r1136, 16;
	xor.b32  	%r1138, %r1134, %r1137;
	shr.u32 	%r1139, %r1128, 24;
	mul.wide.u32 	%rd491, %r1139, 4;
	add.s64 	%rd492, %rd10, %rd491;
	ld.const.u32 	%r1140, [%rd492];
	shl.b32 	%r1141, %r1140, 24;
	xor.b32  	%r201, %r1138, %r1141;
	mov.b32 	%r402, 28;
	// begin inline asm
	shf.r.wrap.b32 %r199, %r201, %r201, %r402;
	// end inline asm
	xor.b32  	%r1142, %r1074, %r7;
	xor.b32  	%r1143, %r1142, %r167;
	xor.b32  	%r1144, %r1143, %r175;
	shl.b32 	%r1145, %r1144, 2;
	cvt.u64.u32 	%rd493, %r1145;
	and.b64  	%rd494, %rd493, 1020;
	add.s64 	%rd495, %rd10, %rd494;
	ld.const.u32 	%r1146, [%rd495];
	shr.u32 	%r1147, %r1144, 6;
	cvt.u64.u32 	%rd496, %r1147;
	and.b64  	%rd497, %rd496, 1020;
	add.s64 	%rd498, %rd10, %rd497;
	ld.const.u32 	%r1148, [%rd498];
	shl.b32 	%r1149, %r1148, 8;
	xor.b32  	%r1150, %r1149, %r1146;
	shr.u32 	%r1151, %r1144, 14;
	cvt.u64.u32 	%rd499, %r1151;
	and.b64  	%rd500, %rd499, 1020;
	add.s64 	%rd501, %rd10, %rd500;
	ld.const.u32 	%r1152, [%rd501];
	shl.b32 	%r1153, %r1152, 16;
	xor.b32  	%r1154, %r1150, %r1153;
	shr.u32 	%r1155, %r1144, 24;
	mul.wide.u32 	%rd502, %r1155, 4;
	add.s64 	%rd503, %rd10, %rd502;
	ld.const.u32 	%r1156, [%rd503];
	shl.b32 	%r1157, %r1156, 24;
	xor.b32  	%r205, %r1154, %r1157;
	mov.b32 	%r406, 21;
	// begin inline asm
	shf.r.wrap.b32 %r203, %r205, %r205, %r406;
	// end inline asm
	xor.b32  	%r1158, %r1075, %r8;
	xor.b32  	%r1159, %r1158, %r171;
	xor.b32  	%r1160, %r1159, %r179;
	shl.b32 	%r1161, %r1160, 2;
	cvt.u64.u32 	%rd504, %r1161;
	and.b64  	%rd505, %rd504, 1020;
	add.s64 	%rd506, %rd10, %rd505;
	ld.const.u32 	%r1162, [%rd506];
	shr.u32 	%r1163, %r1160, 6;
	cvt.u64.u32 	%rd507, %r1163;
	and.b64  	%rd508, %rd507, 1020;
	add.s64 	%rd509, %rd10, %rd508;
	ld.const.u32 	%r1164, [%rd509];
	shl.b32 	%r1165, %r1164, 8;
	xor.b32  	%r1166, %r1165, %r1162;
	shr.u32 	%r1167, %r1160, 14;
	cvt.u64.u32 	%rd510, %r1167;
	and.b64  	%rd511, %rd510, 1020;
	add.s64 	%rd512, %rd10, %rd511;
	ld.const.u32 	%r1168, [%rd512];
	shl.b32 	%r1169, %r1168, 16;
	xor.b32  	%r1170, %r1166, %r1169;
	shr.u32 	%r1171, %r1160, 24;
	mul.wide.u32 	%rd513, %r1171, 4;
	add.s64 	%rd514, %rd10, %rd513;
	ld.const.u32 	%r1172, [%rd514];
	shl.b32 	%r1173, %r1172, 24;
	xor.b32  	%r209, %r1170, %r1173;
	mov.b32 	%r410, 14;
	// begin inline asm
	shf.r.wrap.b32 %r207, %r209, %r209, %r410;
	// end inline asm
	xor.b32  	%r1174, %r1076, %r9;
	xor.b32  	%r1175, %r1174, %r175;
	xor.b32  	%r1176, %r1175, %r183;
	shl.b32 	%r1177, %r1176, 2;
	cvt.u64.u32 	%rd515, %r1177;
	and.b64  	%rd516, %rd515, 1020;
	add.s64 	%rd517, %rd10, %rd516;
	ld.const.u32 	%r1178, [%rd517];
	shr.u32 	%r1179, %r1176, 6;
	cvt.u64.u32 	%rd518, %r1179;
	and.b64  	%rd519, %rd518, 1020;
	add.s64 	%rd520, %rd10, %rd519;
	ld.const.u32 	%r1180, [%rd520];
	shl.b32 	%r1181, %r1180, 8;
	xor.b32  	%r1182, %r1181, %r1178;
	shr.u32 	%r1183, %r1176, 14;
	cvt.u64.u32 	%rd521, %r1183;
	and.b64  	%rd522, %rd521, 1020;
	add.s64 	%rd523, %rd10, %rd522;
	ld.const.u32 	%r1184, [%rd523];
	shl.b32 	%r1185, %r1184, 16;
	xor.b32  	%r1186, %r1182, %r1185;
	shr.u32 	%r1187, %r1176, 24;
	mul.wide.u32 	%rd524, %r1187, 4;
	add.s64 	%rd525, %rd10, %rd524;
	ld.const.u32 	%r1188, [%rd525];
	shl.b32 	%r1189, %r1188, 24;
	xor.b32  	%r213, %r1186, %r1189;
	mov.b32 	%r226, 7;
	// begin inline asm
	shf.r.wrap.b32 %r211, %r213, %r213, %r226;
	// end inline asm
	xor.b32  	%r1190, %r1077, %r10;
	xor.b32  	%r1191, %r1190, %r179;
	xor.b32  	%r1192, %r1191, %r155;
	shl.b32 	%r1193, %r1192, 2;
	cvt.u64.u32 	%rd526, %r1193;
	and.b64  	%rd527, %rd526, 1020;
	add.s64 	%rd528, %rd10, %rd527;
	ld.const.u32 	%r1194, [%rd528];
	shr.u32 	%r1195, %r1192, 6;
	cvt.u64.u32 	%rd529, %r1195;
	and.b64  	%rd530, %rd529, 1020;
	add.s64 	%rd531, %rd10, %rd530;
	ld.const.u32 	%r1196, [%rd531];
	shl.b32 	%r1197, %r1196, 8;
	xor.b32  	%r1198, %r1197, %r1194;
	shr.u32 	%r1199, %r1192, 14;
	cvt.u64.u32 	%rd532, %r1199;
	and.b64  	%rd533, %rd532, 1020;
	add.s64 	%rd534, %rd10, %rd533;
	ld.const.u32 	%r1200, [%rd534];
	shl.b32 	%r1201, %r1200, 16;
	xor.b32  	%r1202, %r1198, %r1201;
	shr.u32 	%r1203, %r1192, 24;
	mul.wide.u32 	%rd535, %r1203, 4;
	add.s64 	%rd536, %rd10, %rd535;
	ld.const.u32 	%r1204, [%rd536];
	shl.b32 	%r1205, %r1204, 24;
	xor.b32  	%r217, %r1202, %r1205;
	// begin inline asm
	shf.r.wrap.b32 %r215, %r217, %r217, %r230;
	// end inline asm
	shl.b32 	%r1206, %r195, 1;
	shl.b32 	%r1207, %r199, 1;
	shl.b32 	%r1208, %r203, 1;
	shl.b32 	%r1209, %r207, 1;
	shl.b32 	%r1210, %r211, 1;
	shl.b32 	%r1211, %r215, 1;
	shl.b32 	%r1212, %r187, 1;
	shl.b32 	%r1213, %r191, 1;
	xor.b32  	%r1214, %r1206, %r3;
	xor.b32  	%r1215, %r1214, %r191;
	xor.b32  	%r1216, %r1215, %r215;
	shl.b32 	%r1217, %r1216, 2;
	cvt.u64.u32 	%rd537, %r1217;
	and.b64  	%rd538, %rd537, 1020;
	add.s64 	%rd539, %rd10, %rd538;
	ld.const.u32 	%r1218, [%rd539];
	shr.u32 	%r1219, %r1216, 6;
	cvt.u64.u32 	%rd540, %r1219;
	and.b64  	%rd541, %rd540, 1020;
	add.s64 	%rd542, %rd10, %rd541;
	ld.const.u32 	%r1220, [%rd542];
	shl.b32 	%r1221, %r1220, 8;
	xor.b32  	%r1222, %r1221, %r1218;
	shr.u32 	%r1223, %r1216, 14;
	cvt.u64.u32 	%rd543, %r1223;
	and.b64  	%rd544, %rd543, 1020;
	add.s64 	%rd545, %rd10, %rd544;
	ld.const.u32 	%r1224, [%rd545];
	shl.b32 	%r1225, %r1224, 16;
	xor.b32  	%r1226, %r1222, %r1225;
	shr.u32 	%r1227, %r1216, 24;
	mul.wide.u32 	%rd546, %r1227, 4;
	add.s64 	%rd547, %rd10, %rd546;
	ld.const.u32 	%r1228, [%rd547];
	shl.b32 	%r1229, %r1228, 24;
	xor.b32  	%r221, %r1226, %r1229;
	// begin inline asm
	shf.r.wrap.b32 %r219, %r221, %r221, %r410;
	// end inline asm
	xor.b32  	%r1230, %r1207, %r4;
	xor.b32  	%r1231, %r1230, %r187;
	xor.b32  	%r1232, %r1231, %r195;
	shl.b32 	%r1233, %r1232, 2;
	cvt.u64.u32 	%rd548, %r1233;
	and.b64  	%rd549, %rd548, 1020;
	add.s64 	%rd550, %rd10, %rd549;
	ld.const.u32 	%r1234, [%rd550];
	shr.u32 	%r1235, %r1232, 6;
	cvt.u64.u32 	%rd551, %r1235;
	and.b64  	%rd552, %rd551, 1020;
	add.s64 	%rd553, %rd10, %rd552;
	ld.const.u32 	%r1236, [%rd553];
	shl.b32 	%r1237, %r1236, 8;
	xor.b32  	%r1238, %r1237, %r1234;
	shr.u32 	%r1239, %r1232, 14;
	cvt.u64.u32 	%rd554, %r1239;
	and.b64  	%rd555, %rd554, 1020;
	add.s64 	%rd556, %rd10, %rd555;
	ld.const.u32 	%r1240, [%rd556];
	shl.b32 	%r1241, %r1240, 16;
	xor.b32  	%r1242, %r1238, %r1241;
	shr.u32 	%r1243, %r1232, 24;
	mul.wide.u32 	%rd557, %r1243, 4;
	add.s64 	%rd558, %rd10, %rd557;
	ld.const.u32 	%r1244, [%rd558];
	shl.b32 	%r1245, %r1244, 24;
	xor.b32  	%r225, %r1242, %r1245;
	// begin inline asm
	shf.r.wrap.b32 %r223, %r225, %r225, %r226;
	// end inline asm
	xor.b32  	%r1246, %r1208, %r5;
	xor.b32  	%r1247, %r1246, %r191;
	xor.b32  	%r1248, %r1247, %r199;
	shl.b32 	%r1249, %r1248, 2;
	cvt.u64.u32 	%rd559, %r1249;
	and.b64  	%rd560, %rd559, 1020;
	add.s64 	%rd561, %rd10, %rd560;
	ld.const.u32 	%r1250, [%rd561];
	shr.u32 	%r1251, %r1248, 6;
	cvt.u64.u32 	%rd562, %r1251;
	and.b64  	%rd563, %rd562, 1020;
	add.s64 	%rd564, %rd10, %rd563;
	ld.const.u32 	%r1252, [%rd564];
	shl.b32 	%r1253, %r1252, 8;
	xor.b32  	%r1254, %r1253, %r1250;
	shr.u32 	%r1255, %r1248, 14;
	cvt.u64.u32 	%rd565, %r1255;
	and.b64  	%rd566, %rd565, 1020;
	add.s64 	%rd567, %rd10, %rd566;
	ld.const.u32 	%r1256, [%rd567];
	shl.b32 	%r1257, %r1256, 16;
	xor.b32  	%r1258, %r1254, %r1257;
	shr.u32 	%r1259, %r1248, 24;
	mul.wide.u32 	%rd568, %r1259, 4;
	add.s64 	%rd569, %rd10, %rd568;
	ld.const.u32 	%r1260, [%rd569];
	shl.b32 	%r1261, %r1260, 24;
	xor.b32  	%r229, %r1258, %r1261;
	// begin inline asm
	shf.r.wrap.b32 %r227, %r229, %r229, %r230;
	// end inline asm
	xor.b32  	%r1262, %r1209, %r6;
	xor.b32  	%r1263, %r1262, %r195;
	xor.b32  	%r1264, %r1263, %r203;
	shl.b32 	%r1265, %r1264, 2;
	cvt.u64.u32 	%rd570, %r1265;
	and.b64  	%rd571, %rd570, 1020;
	add.s64 	%rd572, %rd10, %rd571;
	ld.const.u32 	%r1266, [%rd572];
	shr.u32 	%r1267, %r1264, 6;
	cvt.u64.u32 	%rd573, %r1267;
	and.b64  	%rd574, %rd573, 1020;
	add.s64 	%rd575, %rd10, %rd574;
	ld.const.u32 	%r1268, [%rd575];
	shl.b32 	%r1269, %r1268, 8;
	xor.b32  	%r1270, %r1269, %r1266;
	shr.u32 	%r1271, %r1264, 14;
	cvt.u64.u32 	%rd576, %r1271;
	and.b64  	%rd577, %rd576, 1020;
	add.s64 	%rd578, %rd10, %rd577;
	ld.const.u32 	%r1272, [%rd578];
	shl.b32 	%r1273, %r1272, 16;
	xor.b32  	%r1274, %r1270, %r1273;
	shr.u32 	%r1275, %r1264, 24;
	mul.wide.u32 	%rd579, %r1275, 4;
	add.s64 	%rd580, %rd10, %rd579;
	ld.const.u32 	%r1276, [%rd580];
	shl.b32 	%r1277, %r1276, 24;
	xor.b32  	%r233, %r1274, %r1277;
	// begin inline asm
	shf.r.wrap.b32 %r231, %r233, %r233, %r234;
	// end inline asm
	xor.b32  	%r1278, %r1210, %r7;
	xor.b32  	%r1279, %r1278, %r199;
	xor.b32  	%r1280, %r1279, %r207;
	shl.b32 	%r1281, %r1280, 2;
	cvt.u64.u32 	%rd581, %r1281;
	and.b64  	%rd582, %rd581, 1020;
	add.s64 	%rd583, %rd10, %rd582;
	ld.const.u32 	%r1282, [%rd583];
	shr.u32 	%r1283, %r1280, 6;
	cvt.u64.u32 	%rd584, %r1283;
	and.b64  	%rd585, %rd584, 1020;
	add.s64 	%rd586, %rd10, %rd585;
	ld.const.u32 	%r1284, [%rd586];
	shl.b32 	%r1285, %r1284, 8;
	xor.b32  	%r1286, %r1285, %r1282;
	shr.u32 	%r1287, %r1280, 14;
	cvt.u64.u32 	%rd587, %r1287;
	and.b64  	%rd588, %rd587, 1020;
	add.s64 	%rd589, %rd10, %rd588;
	ld.const.u32 	%r1288, [%rd589];
	shl.b32 	%r1289, %r1288, 16;
	xor.b32  	%r1290, %r1286, %r1289;
	shr.u32 	%r1291, %r1280, 24;
	mul.wide.u32 	%rd590, %r1291, 4;
	add.s64 	%rd591, %rd10, %rd590;
	ld.const.u32 	%r1292, [%rd591];
	shl.b32 	%r1293, %r1292, 24;
	xor.b32  	%r237, %r1290, %r1293;
	// begin inline asm
	shf.r.wrap.b32 %r235, %r237, %r237, %r238;
	// end inline asm
	xor.b32  	%r1294, %r1211, %r8;
	xor.b32  	%r1295, %r1294, %r203;
	xor.b32  	%r1296, %r1295, %r211;
	shl.b32 	%r1297, %r1296, 2;
	cvt.u64.u32 	%rd592, %r1297;
	and.b64  	%rd593, %rd592, 1020;
	add.s64 	%rd594, %rd10, %rd593;
	ld.const.u32 	%r1298, [%rd594];
	shr.u32 	%r1299, %r1296, 6;
	cvt.u64.u32 	%rd595, %r1299;
	and.b64  	%rd596, %rd595, 1020;
	add.s64 	%rd597, %rd10, %rd596;
	ld.const.u32 	%r1300, [%rd597];
	shl.b32 	%r1301, %r1300, 8;
	xor.b32  	%r1302, %r1301, %r1298;
	shr.u32 	%r1303, %r1296, 14;
	cvt.u64.u32 	%rd598, %r1303;
	and.b64  	%rd599, %rd598, 1020;
	add.s64 	%rd600, %rd10, %rd599;
	ld.const.u32 	%r1304, [%rd600];
	shl.b32 	%r1305, %r1304, 16;
	xor.b32  	%r1306, %r1302, %r1305;
	shr.u32 	%r1307, %r1296, 24;
	mul.wide.u32 	%rd601, %r1307, 4;
	add.s64 	%rd602, %rd10, %rd601;
	ld.const.u32 	%r1308, [%rd602];
	shl.b32 	%r1309, %r1308, 24;
	xor.b32  	%r241, %r1306, %r1309;
	// begin inline asm
	shf.r.wrap.b32 %r239, %r241, %r241, %r254;
	// end inline asm
	xor.b32  	%r1310, %r1212, %r9;
	xor.b32  	%r1311, %r1310, %r207;
	xor.b32  	%r1312, %r1311, %r215;
	shl.b32 	%r1313, %r1312, 2;
	cvt.u64.u32 	%rd603, %r1313;
	and.b64  	%rd604, %rd603, 1020;
	add.s64 	%rd605, %rd10, %rd604;
	ld.const.u32 	%r1314, [%rd605];
	shr.u32 	%r1315, %r1312, 6;
	cvt.u64.u32 	%rd606, %r1315;
	and.b64  	%rd607, %rd606, 1020;
	add.s64 	%rd608, %rd10, %rd607;
	ld.const.u32 	%r1316, [%rd608];
	shl.b32 	%r1317, %r1316, 8;
	xor.b32  	%r1318, %r1317, %r1314;
	shr.u32 	%r1319, %r1312, 14;
	cvt.u64.u32 	%rd609, %r1319;
	and.b64  	%rd610, %rd609, 1020;
	add.s64 	%rd611, %rd10, %rd610;
	ld.const.u32 	%r1320, [%rd611];
	shl.b32 	%r1321, %r1320, 16;
	xor.b32  	%r1322, %r1318, %r1321;
	shr.u32 	%r1323, %r1312, 24;
	mul.wide.u32 	%rd612, %r1323, 4;
	add.s64 	%rd613, %rd10, %rd612;
	ld.const.u32 	%r1324, [%rd613];
	shl.b32 	%r1325, %r1324, 24;
	xor.b32  	%r245, %r1322, %r1325;
	// begin inline asm
	shf.r.wrap.b32 %r243, %r245, %r245, %r258;
	// end inline asm
	xor.b32  	%r1326, %r1213, %r10;
	xor.b32  	%r1327, %r1326, %r211;
	xor.b32  	%r1328, %r1327, %r187;
	shl.b32 	%r1329, %r1328, 2;
	cvt.u64.u32 	%rd614, %r1329;
	and.b64  	%rd615, %rd614, 1020;
	add.s64 	%rd616, %rd10, %rd615;
	ld.const.u32 	%r1330, [%rd616];
	shr.u32 	%r1331, %r1328, 6;
	cvt.u64.u32 	%rd617, %r1331;
	and.b64  	%rd618, %rd617, 1020;
	add.s64 	%rd619, %rd10, %rd618;
	ld.const.u32 	%r1332, [%rd619];
	shl.b32 	%r1333, %r1332, 8;
	xor.b32  	%r1334, %r1333, %r1330;
	shr.u32 	%r1335, %r1328, 14;
	cvt.u64.u32 	%rd620, %r1335;
	and.b64  	%rd621, %rd620, 1020;
	add.s64 	%rd622, %rd10, %rd621;
	ld.const.u32 	%r1336, [%rd622];
	shl.b32 	%r1337, %r1336, 16;
	xor.b32  	%r1338, %r1334, %r1337;
	shr.u32 	%r1339, %r1328, 24;
	mul.wide.u32 	%rd623, %r1339, 4;
	add.s64 	%rd624, %rd10, %rd623;
	ld.const.u32 	%r1340, [%rd624];
	shl.b32 	%r1341, %r1340, 24;
	xor.b32  	%r249, %r1338, %r1341;
	// begin inline asm
	shf.r.wrap.b32 %r247, %r249, %r249, %r262;
	// end inline asm
	shl.b32 	%r1342, %r227, 1;
	shl.b32 	%r1343, %r231, 1;
	shl.b32 	%r1344, %r235, 1;
	shl.b32 	%r1345, %r239, 1;
	shl.b32 	%r1346, %r243, 1;
	shl.b32 	%r1347, %r247, 1;
	shl.b32 	%r1348, %r219, 1;
	shl.b32 	%r1349, %r223, 1;
	xor.b32  	%r1350, %r1342, %r3;
	xor.b32  	%r1351, %r1350, %r223;
	xor.b32  	%r1352, %r1351, %r247;
	shl.b32 	%r1353, %r1352, 2;
	cvt.u64.u32 	%rd625, %r1353;
	and.b64  	%rd626, %rd625, 1020;
	add.s64 	%rd627, %rd10, %rd626;
	ld.const.u32 	%r1354, [%rd627];
	shr.u32 	%r1355, %r1352, 6;
	cvt.u64.u32 	%rd628, %r1355;
	and.b64  	%rd629, %rd628, 1020;
	add.s64 	%rd630, %rd10, %rd629;
	ld.const.u32 	%r1356, [%rd630];
	shl.b32 	%r1357, %r1356, 8;
	xor.b32  	%r1358, %r1357, %r1354;
	shr.u32 	%r1359, %r1352, 14;
	cvt.u64.u32 	%rd631, %r1359;
	and.b64  	%rd632, %rd631, 1020;
	add.s64 	%rd633, %rd10, %rd632;
	ld.const.u32 	%r1360, [%rd633];
	shl.b32 	%r1361, %r1360, 16;
	xor.b32  	%r1362, %r1358, %r1361;
	shr.u32 	%r1363, %r1352, 24;
	mul.wide.u32 	%rd634, %r1363, 4;
	add.s64 	%rd635, %rd10, %rd634;
	ld.const.u32 	%r1364, [%rd635];
	shl.b32 	%r1365, %r1364, 24;
	xor.b32  	%r253, %r1362, %r1365;
	// begin inline asm
	shf.r.wrap.b32 %r251, %r253, %r253, %r254;
	// end inline asm
	xor.b32  	%r1366, %r1343, %r4;
	xor.b32  	%r1367, %r1366, %r219;
	xor.b32  	%r1368, %r1367, %r227;
	shl.b32 	%r1369, %r1368, 2;
	cvt.u64.u32 	%rd636, %r1369;
	and.b64  	%rd637, %rd636, 1020;
	add.s64 	%rd638, %rd10, %rd637;
	ld.const.u32 	%r1370, [%rd638];
	shr.u32 	%r1371, %r1368, 6;
	cvt.u64.u32 	%rd639, %r1371;
	and.b64  	%rd640, %rd639, 1020;
	add.s64 	%rd641, %rd10, %rd640;
	ld.const.u32 	%r1372, [%rd641];
	shl.b32 	%r1373, %r1372, 8;
	xor.b32  	%r1374, %r1373, %r1370;
	shr.u32 	%r1375, %r1368, 14;
	cvt.u64.u32 	%rd642, %r1375;
	and.b64  	%rd643, %rd642, 1020;
	add.s64 	%rd644, %rd10, %rd643;
	ld.const.u32 	%r1376, [%rd644];
	shl.b32 	%r1377, %r1376, 16;
	xor.b32  	%r1378, %r1374, %r1377;
	shr.u32 	%r1379, %r1368, 24;
	mul.wide.u32 	%rd645, %r1379, 4;
	add.s64 	%rd646, %rd10, %rd645;
	ld.const.u32 	%r1380, [%rd646];
	shl.b32 	%r1381, %r1380, 24;
	xor.b32  	%r257, %r1378, %r1381;
	// begin inline asm
	shf.r.wrap.b32 %r255, %r257, %r257, %r258;
	// end inline asm
	xor.b32  	%r1382, %r1344, %r5;
	xor.b32  	%r1383, %r1382, %r223;
	xor.b32  	%r1384, %r1383, %r231;
	shl.b32 	%r1385, %r1384, 2;
	cvt.u64.u32 	%rd647, %r1385;
	and.b64  	%rd648, %rd647, 1020;
	add.s64 	%rd649, %rd10, %rd648;
	ld.const.u32 	%r1386, [%rd649];
	shr.u32 	%r1387, %r1384, 6;
	cvt.u64.u32 	%rd650, %r1387;
	and.b64  	%rd651, %rd650, 1020;
	add.s64 	%rd652, %rd10, %rd651;
	ld.const.u32 	%r1388, [%rd652];
	shl.b32 	%r1389, %r1388, 8;
	xor.b32  	%r1390, %r1389, %r1386;
	shr.u32 	%r1391, %r1384, 14;
	cvt.u64.u32 	%rd653, %r1391;
	and.b64  	%rd654, %rd653, 1020;
	add.s64 	%rd655, %rd10, %rd654;
	ld.const.u32 	%r1392, [%rd655];
	shl.b32 	%r1393, %r1392, 16;
	xor.b32  	%r1394, %r1390, %r1393;
	shr.u32 	%r1395, %r1384, 24;
	mul.wide.u32 	%rd656, %r1395, 4;
	add.s64 	%rd657, %rd10, %rd656;
	ld.const.u32 	%r1396, [%rd657];
	shl.b32 	%r1397, %r1396, 24;
	xor.b32  	%r261, %r1394, %r1397;
	// begin inline asm
	shf.r.wrap.b32 %r259, %r261, %r261, %r262;
	// end inline asm
	xor.b32  	%r1398, %r1345, %r6;
	xor.b32  	%r1399, %r1398, %r227;
	xor.b32  	%r1400, %r1399, %r235;
	shl.b32 	%r1401, %r1400, 2;
	cvt.u64.u32 	%rd658, %r1401;
	and.b64  	%rd659, %rd658, 1020;
	add.s64 	%rd660, %rd10, %rd659;
	ld.const.u32 	%r1402, [%rd660];
	shr.u32 	%r1403, %r1400, 6;
	cvt.u64.u32 	%rd661, %r1403;
	and.b64  	%rd662, %rd661, 1020;
	add.s64 	%rd663, %rd10, %rd662;
	ld.const.u32 	%r1404, [%rd663];
	shl.b32 	%r1405, %r1404, 8;
	xor.b32  	%r1406, %r1405, %r1402;
	shr.u32 	%r1407, %r1400, 14;
	cvt.u64.u32 	%rd664, %r1407;
	and.b64  	%rd665, %rd664, 1020;
	add.s64 	%rd666, %rd10, %rd665;
	ld.const.u32 	%r1408, [%rd666];
	shl.b32 	%r1409, %r1408, 16;
	xor.b32  	%r1410, %r1406, %r1409;
	shr.u32 	%r1411, %r1400, 24;
	mul.wide.u32 	%rd667, %r1411, 4;
	add.s64 	%rd668, %rd10, %rd667;
	ld.const.u32 	%r1412, [%rd668];
	shl.b32 	%r1413, %r1412, 24;
	xor.b32  	%r265, %r1410, %r1413;
	// begin inline asm
	shf.r.wrap.b32 %r263, %r265, %r265, %r266;
	// end inline asm
	xor.b32  	%r1414, %r1346, %r7;
	xor.b32  	%r1415, %r1414, %r231;
	xor.b32  	%r1416, %r1415, %r239;
	shl.b32 	%r1417, %r1416, 2;
	cvt.u64.u32 	%rd669, %r1417;
	and.b64  	%rd670, %rd669, 1020;
	add.s64 	%rd671, %rd10, %rd670;
	ld.const.u32 	%r1418, [%rd671];
	shr.u32 	%r1419, %r1416, 6;
	cvt.u64.u32 	%rd672, %r1419;
	and.b64  	%rd673, %rd672, 1020;
	add.s64 	%rd674, %rd10, %rd673;
	ld.const.u32 	%r1420, [%rd674];
	shl.b32 	%r1421, %r1420, 8;
	xor.b32  	%r1422, %r1421, %r1418;
	shr.u32 	%r1423, %r1416, 14;
	cvt.u64.u32 	%rd675, %r1423;
	and.b64  	%rd676, %rd675, 1020;
	add.s64 	%rd677, %rd10, %rd676;
	ld.const.u32 	%r1424, [%rd677];
	shl.b32 	%r1425, %r1424, 16;
	xor.b32  	%r1426, %r1422, %r1425;
	shr.u32 	%r1427, %r1416, 24;
	mul.wide.u32 	%rd678, %r1427, 4;
	add.s64 	%rd679, %rd10, %rd678;
	ld.const.u32 	%r1428, [%rd679];
	shl.b32 	%r1429, %r1428, 24;
	xor.b32  	%r269, %r1426, %r1429;
	// begin inline asm
	shf.r.wrap.b32 %r267, %r269, %r269, %r270;
	// end inline asm
	xor.b32  	%r1430, %r1347, %r8;
	xor.b32  	%r1431, %r1430, %r235;
	xor.b32  	%r1432, %r1431, %r243;
	shl.b32 	%r1433, %r1432, 2;
	cvt.u64.u32 	%rd680, %r1433;
	and.b64  	%rd681, %rd680, 1020;
	add.s64 	%rd682, %rd10, %rd681;
	ld.const.u32 	%r1434, [%rd682];
	shr.u32 	%r1435, %r1432, 6;
	cvt.u64.u32 	%rd683, %r1435;
	and.b64  	%rd684, %rd683, 1020;
	add.s64 	%rd685, %rd10, %rd684;
	ld.const.u32 	%r1436, [%rd685];
	shl.b32 	%r1437, %r1436, 8;
	xor.b32  	%r1438, %r1437, %r1434;
	shr.u32 	%r1439, %r1432, 14;
	cvt.u64.u32 	%rd686, %r1439;
	and.b64  	%rd687, %rd686, 1020;
	add.s64 	%rd688, %rd10, %rd687;
	ld.const.u32 	%r1440, [%rd688];
	shl.b32 	%r1441, %r1440, 16;
	xor.b32  	%r1442, %r1438, %r1441;
	shr.u32 	%r1443, %r1432, 24;
	mul.wide.u32 	%rd689, %r1443, 4;
	add.s64 	%rd690, %rd10, %rd689;
	ld.const.u32 	%r1444, [%rd690];
	shl.b32 	%r1445, %r1444, 24;
	xor.b32  	%r273, %r1442, %r1445;
	// begin inline asm
	shf.r.wrap.b32 %r271, %r273, %r273, %r286;
	// end inline asm
	xor.b32  	%r1446, %r1348, %r9;
	xor.b32  	%r1447, %r1446, %r239;
	xor.b32  	%r1448, %r1447, %r247;
	shl.b32 	%r1449, %r1448, 2;
	cvt.u64.u32 	%rd691, %r1449;
	and.b64  	%rd692, %rd691, 1020;
	add.s64 	%rd693, %rd10, %rd692;
	ld.const.u32 	%r1450, [%rd693];
	shr.u32 	%r1451, %r1448, 6;
	cvt.u64.u32 	%rd694, %r1451;
	and.b64  	%rd695, %rd694, 1020;
	add.s64 	%rd696, %rd10, %rd695;
	ld.const.u32 	%r1452, [%rd696];
	shl.b32 	%r1453, %r1452, 8;
	xor.b32  	%r1454, %r1453, %r1450;
	shr.u32 	%r1455, %r1448, 14;
	cvt.u64.u32 	%rd697, %r1455;
	and.b64  	%rd698, %rd697, 1020;
	add.s64 	%rd699, %rd10, %rd698;
	ld.const.u32 	%r1456, [%rd699];
	shl.b32 	%r1457, %r1456, 16;
	xor.b32  	%r1458, %r1454, %r1457;
	shr.u32 	%r1459, %r1448, 24;
	mul.wide.u32 	%rd700, %r1459, 4;
	add.s64 	%rd701, %rd10, %rd700;
	ld.const.u32 	%r1460, [%rd701];
	shl.b32 	%r1461, %r1460, 24;
	xor.b32  	%r277, %r1458, %r1461;
	// begin inline asm
	shf.r.wrap.b32 %r275, %r277, %r277, %r290;
	// end inline asm
	xor.b32  	%r1462, %r1349, %r10;
	xor.b32  	%r1463, %r1462, %r243;
	xor.b32  	%r1464, %r1463, %r219;
	shl.b32 	%r1465, %r1464, 2;
	cvt.u64.u32 	%rd702, %r1465;
	and.b64  	%rd703, %rd702, 1020;
	add.s64 	%rd704, %rd10, %rd703;
	ld.const.u32 	%r1466, [%rd704];
	shr.u32 	%r1467, %r1464, 6;
	cvt.u64.u32 	%rd705, %r1467;
	and.b64  	%rd706, %rd705, 1020;
	add.s64 	%rd707, %rd10, %rd706;
	ld.const.u32 	%r1468, [%rd707];
	shl.b32 	%r1469, %r1468, 8;
	xor.b32  	%r1470, %r1469, %r1466;
	shr.u32 	%r1471, %r1464, 14;
	cvt.u64.u32 	%rd708, %r1471;
	and.b64  	%rd709, %rd708, 1020;
	add.s64 	%rd710, %rd10, %rd709;
	ld.const.u32 	%r1472, [%rd710];
	shl.b32 	%r1473, %r1472, 16;
	xor.b32  	%r1474, %r1470, %r1473;
	shr.u32 	%r1475, %r1464, 24;
	mul.wide.u32 	%rd711, %r1475, 4;
	add.s64 	%rd712, %rd10, %rd711;
	ld.const.u32 	%r1476, [%rd712];
	shl.b32 	%r1477, %r1476, 24;
	xor.b32  	%r281, %r1474, %r1477;
	// begin inline asm
	shf.r.wrap.b32 %r279, %r281, %r281, %r294;
	// end inline asm
	shl.b32 	%r1478, %r259, 1;
	shl.b32 	%r1479, %r263, 1;
	shl.b32 	%r1480, %r267, 1;
	shl.b32 	%r1481, %r271, 1;
	shl.b32 	%r1482, %r275, 1;
	shl.b32 	%r1483, %r279, 1;
	shl.b32 	%r1484, %r251, 1;
	shl.b32 	%r1485, %r255, 1;
	xor.b32  	%r1486, %r1478, %r3;
	xor.b32  	%r1487, %r1486, %r255;
	xor.b32  	%r1488, %r1487, %r279;
	shl.b32 	%r1489, %r1488, 2;
	cvt.u64.u32 	%rd713, %r1489;
	and.b64  	%rd714, %rd713, 1020;
	add.s64 	%rd715, %rd10, %rd714;
	ld.const.u32 	%r1490, [%rd715];
	shr.u32 	%r1491, %r1488, 6;
	cvt.u64.u32 	%rd716, %r1491;
	and.b64  	%rd717, %rd716, 1020;
	add.s64 	%rd718, %rd10, %rd717;
	ld.const.u32 	%r1492, [%rd718];
	shl.b32 	%r1493, %r1492, 8;
	xor.b32  	%r1494, %r1493, %r1490;
	shr.u32 	%r1495, %r1488, 14;
	cvt.u64.u32 	%rd719, %r1495;
	and.b64  	%rd720, %rd719, 1020;
	add.s64 	%rd721, %rd10, %rd720;
	ld.const.u32 	%r1496, [%rd721];
	shl.b32 	%r1497, %r1496, 16;
	xor.b32  	%r1498, %r1494, %r1497;
	shr.u32 	%r1499, %r1488, 24;
	mul.wide.u32 	%rd722, %r1499, 4;
	add.s64 	%rd723, %rd10, %rd722;
	ld.const.u32 	%r1500, [%rd723];
	shl.b32 	%r1501, %r1500, 24;
	xor.b32  	%r285, %r1498, %r1501;
	// begin inline asm
	shf.r.wrap.b32 %r283, %r285, %r285, %r286;
	// end inline asm
	xor.b32  	%r1502, %r1479, %r4;
	xor.b32  	%r1503, %r1502, %r251;
	xor.b32  	%r1504, %r1503, %r259;
	shl.b32 	%r1505, %r1504, 2;
	cvt.u64.u32 	%rd724, %r1505;
	and.b64  	%rd725, %rd724, 1020;
	add.s64 	%rd726, %rd10, %rd725;
	ld.const.u32 	%r1506, [%rd726];
	shr.u32 	%r1507, %r1504, 6;
	cvt.u64.u32 	%rd727, %r1507;
	and.b64  	%rd728, %rd727, 1020;
	add.s64 	%rd729, %rd10, %rd728;
	ld.const.u32 	%r1508, [%rd729];
	shl.b32 	%r1509, %r1508, 8;
	xor.b32  	%r1510, %r1509, %r1506;
	shr.u32 	%r1511, %r1504, 14;
	cvt.u64.u32 	%rd730, %r1511;
	and.b64  	%rd731, %rd730, 1020;
	add.s64 	%rd732, %rd10, %rd731;
	ld.const.u32 	%r1512, [%rd732];
	shl.b32 	%r1513, %r1512, 16;
	xor.b32  	%r1514, %r1510, %r1513;
	shr.u32 	%r1515, %r1504, 24;
	mul.wide.u32 	%rd733, %r1515, 4;
	add.s64 	%rd734, %rd10, %rd733;
	ld.const.u32 	%r1516, [%rd734];
	shl.b32 	%r1517, %r1516, 24;
	xor.b32  	%r289, %r1514, %r1517;
	// begin inline asm
	shf.r.wrap.b32 %r287, %r289, %r289, %r290;
	// end inline asm
	xor.b32  	%r1518, %r1480, %r5;
	xor.b32  	%r1519, %r1518, %r255;
	xor.b32  	%r1520, %r1519, %r263;
	shl.b32 	%r1521, %r1520, 2;
	cvt.u64.u32 	%rd735, %r1521;
	and.b64  	%rd736, %rd735, 1020;
	add.s64 	%rd737, %rd10, %rd736;
	ld.const.u32 	%r1522, [%rd737];
	shr.u32 	%r1523, %r1520, 6;
	cvt.u64.u32 	%rd738, %r1523;
	and.b64  	%rd739, %rd738, 1020;
	add.s64 	%rd740, %rd10, %rd739;
	ld.const.u32 	%r1524, [%rd740];
	shl.b32 	%r1525, %r1524, 8;
	xor.b32  	%r1526, %r1525, %r1522;
	shr.u32 	%r1527, %r1520, 14;
	cvt.u64.u32 	%rd741, %r1527;
	and.b64  	%rd742, %rd741, 1020;
	add.s64 	%rd743, %rd10, %rd742;
	ld.const.u32 	%r1528, [%rd743];
	shl.b32 	%r1529, %r1528, 16;
	xor.b32  	%r1530, %r1526, %r1529;
	shr.u32 	%r1531, %r1520, 24;
	mul.wide.u32 	%rd744, %r1531, 4;
	add.s64 	%rd745, %rd10, %rd744;
	ld.const.u32 	%r1532, [%rd745];
	shl.b32 	%r1533, %r1532, 24;
	xor.b32  	%r293, %r1530, %r1533;
	// begin inline asm
	shf.r.wrap.b32 %r291, %r293, %r293, %r294;
	// end inline asm
	xor.b32  	%r1534, %r1481, %r6;
	xor.b32  	%r1535, %r1534, %r259;
	xor.b32  	%r1536, %r1535, %r267;
	shl.b32 	%r1537, %r1536, 2;
	cvt.u64.u32 	%rd746, %r1537;
	and.b64  	%rd747, %rd746, 1020;
	add.s64 	%rd748, %rd10, %rd747;
	ld.const.u32 	%r1538, [%rd748];
	shr.u32 	%r1539, %r1536, 6;
	cvt.u64.u32 	%rd749, %r1539;
	and.b64  	%rd750, %rd749, 1020;
	add.s64 	%rd751, %rd10, %rd750;
	ld.const.u32 	%r1540, [%rd751];
	shl.b32 	%r1541, %r1540, 8;
	xor.b32  	%r1542, %r1541, %r1538;
	shr.u32 	%r1543, %r1536, 14;
	cvt.u64.u32 	%rd752, %r1543;
	and.b64  	%rd753, %rd752, 1020;
	add.s64 	%rd754, %rd10, %rd753;
	ld.const.u32 	%r1544, [%rd754];
	shl.b32 	%r1545, %r1544, 16;
	xor.b32  	%r1546, %r1542, %r1545;
	shr.u32 	%r1547, %r1536, 24;
	mul.wide.u32 	%rd755, %r1547, 4;
	add.s64 	%rd756, %rd10, %rd755;
	ld.const.u32 	%r1548, [%rd756];
	shl.b32 	%r1549, %r1548, 24;
	xor.b32  	%r297, %r1546, %r1549;
	// begin inline asm
	shf.r.wrap.b32 %r295, %r297, %r297, %r298;
	// end inline asm
	xor.b32  	%r1550, %r1482, %r7;
	xor.b32  	%r1551, %r1550, %r263;
	xor.b32  	%r1552, %r1551, %r271;
	shl.b32 	%r1553, %r1552, 2;
	cvt.u64.u32 	%rd757, %r1553;
	and.b64  	%rd758, %rd757, 1020;
	add.s64 	%rd759, %rd10, %rd758;
	ld.const.u32 	%r1554, [%rd759];
	shr.u32 	%r1555, %r1552, 6;
	cvt.u64.u32 	%rd760, %r1555;
	and.b64  	%rd761, %rd760, 1020;
	add.s64 	%rd762, %rd10, %rd761;
	ld.const.u32 	%r1556, [%rd762];
	shl.b32 	%r1557, %r1556, 8;
	xor.b32  	%r1558, %r1557, %r1554;
	shr.u32 	%r1559, %r1552, 14;
	cvt.u64.u32 	%rd763, %r1559;
	and.b64  	%rd764, %rd763, 1020;
	add.s64 	%rd765, %rd10, %rd764;
	ld.const.u32 	%r1560, [%rd765];
	shl.b32 	%r1561, %r1560, 16;
	xor.b32  	%r1562, %r1558, %r1561;
	shr.u32 	%r1563, %r1552, 24;
	mul.wide.u32 	%rd766, %r1563, 4;
	add.s64 	%rd767, %rd10, %rd766;
	ld.const.u32 	%r1564, [%rd767];
	shl.b32 	%r1565, %r1564, 24;
	xor.b32  	%r301, %r1562, %r1565;
	// begin inline asm
	shf.r.wrap.b32 %r299, %r301, %r301, %r302;
	// end inline asm
	xor.b32  	%r1566, %r1483, %r8;
	xor.b32  	%r1567, %r1566, %r267;
	xor.b32  	%r1568, %r1567, %r275;
	shl.b32 	%r1569, %r1568, 2;
	cvt.u64.u32 	%rd768, %r1569;
	and.b64  	%rd769, %rd768, 1020;
	add.s64 	%rd770, %rd10, %rd769;
	ld.const.u32 	%r1570, [%rd770];
	shr.u32 	%r1571, %r1568, 6;
	cvt.u64.u32 	%rd771, %r1571;
	and.b64  	%rd772, %rd771, 1020;
	add.s64 	%rd773, %rd10, %rd772;
	ld.const.u32 	%r1572, [%rd773];
	shl.b32 	%r1573, %r1572, 8;
	xor.b32  	%r1574, %r1573, %r1570;
	shr.u32 	%r1575, %r1568, 14;
	cvt.u64.u32 	%rd774, %r1575;
	and.b64  	%rd775, %rd774, 1020;
	add.s64 	%rd776, %rd10, %rd775;
	ld.const.u32 	%r1576, [%rd776];
	shl.b32 	%r1577, %r1576, 16;
	xor.b32  	%r1578, %r1574, %r1577;
	shr.u32 	%r1579, %r1568, 24;
	mul.wide.u32 	%rd777, %r1579, 4;
	add.s64 	%rd778, %rd10, %rd777;
	ld.const.u32 	%r1580, [%rd778];
	shl.b32 	%r1581, %r1580, 24;
	xor.b32  	%r305, %r1578, %r1581;
	// begin inline asm
	shf.r.wrap.b32 %r303, %r305, %r305, %r318;
	// end inline asm
	xor.b32  	%r1582, %r1484, %r9;
	xor.b32  	%r1583, %r1582, %r271;
	xor.b32  	%r1584, %r1583, %r279;
	shl.b32 	%r1585, %r1584, 2;
	cvt.u64.u32 	%rd779, %r1585;
	and.b64  	%rd780, %rd779, 1020;
	add.s64 	%rd781, %rd10, %rd780;
	ld.const.u32 	%r1586, [%rd781];
	shr.u32 	%r1587, %r1584, 6;
	cvt.u64.u32 	%rd782, %r1587;
	and.b64  	%rd783, %rd782, 1020;
	add.s64 	%rd784, %rd10, %rd783;
	ld.const.u32 	%r1588, [%rd784];
	shl.b32 	%r1589, %r1588, 8;
	xor.b32  	%r1590, %r1589, %r1586;
	shr.u32 	%r1591, %r1584, 14;
	cvt.u64.u32 	%rd785, %r1591;
	and.b64  	%rd786, %rd785, 1020;
	add.s64 	%rd787, %rd10, %rd786;
	ld.const.u32 	%r1592, [%rd787];
	shl.b32 	%r1593, %r1592, 16;
	xor.b32  	%r1594, %r1590, %r1593;
	shr.u32 	%r1595, %r1584, 24;
	mul.wide.u32 	%rd788, %r1595, 4;
	add.s64 	%rd789, %rd10, %rd788;
	ld.const.u32 	%r1596, [%rd789];
	shl.b32 	%r1597, %r1596, 24;
	xor.b32  	%r309, %r1594, %r1597;
	// begin inline asm
	shf.r.wrap.b32 %r307, %r309, %r309, %r322;
	// end inline asm
	xor.b32  	%r1598, %r1485, %r10;
	xor.b32  	%r1599, %r1598, %r275;
	xor.b32  	%r1600, %r1599, %r251;
	shl.b32 	%r1601, %r1600, 2;
	cvt.u64.u32 	%rd790, %r1601;
	and.b64  	%rd791, %rd790, 1020;
	add.s64 	%rd792, %rd10, %rd791;
	ld.const.u32 	%r1602, [%rd792];
	shr.u32 	%r1603, %r1600, 6;
	cvt.u64.u32 	%rd793, %r1603;
	and.b64  	%rd794, %rd793, 1020;
	add.s64 	%rd795, %rd10, %rd794;
	ld.const.u32 	%r1604, [%rd795];
	shl.b32 	%r1605, %r1604, 8;
	xor.b32  	%r1606, %r1605, %r1602;
	shr.u32 	%r1607, %r1600, 14;
	cvt.u64.u32 	%rd796, %r1607;
	and.b64  	%rd797, %rd796, 1020;
	add.s64 	%rd798, %rd10, %rd797;
	ld.const.u32 	%r1608, [%rd798];
	shl.b32 	%r1609, %r1608, 16;
	xor.b32  	%r1610, %r1606, %r1609;
	shr.u32 	%r1611, %r1600, 24;
	mul.wide.u32 	%rd799, %r1611, 4;
	add.s64 	%rd800, %rd10, %rd799;
	ld.const.u32 	%r1612, [%rd800];
	shl.b32 	%r1613, %r1612, 24;
	xor.b32  	%r313, %r1610, %r1613;
	// begin inline asm
	shf.r.wrap.b32 %r311, %r313, %r313, %r326;
	// end inline asm
	shl.b32 	%r1614, %r291, 1;
	shl.b32 	%r1615, %r295, 1;
	shl.b32 	%r1616, %r299, 1;
	shl.b32 	%r1617, %r303, 1;
	shl.b32 	%r1618, %r307, 1;
	shl.b32 	%r1619, %r311, 1;
	shl.b32 	%r1620, %r283, 1;
	shl.b32 	%r1621, %r287, 1;
	xor.b32  	%r1622, %r1614, %r3;
	xor.b32  	%r1623, %r1622, %r287;
	xor.b32  	%r1624, %r1623, %r311;
	shl.b32 	%r1625, %r1624, 2;
	cvt.u64.u32 	%rd801, %r1625;
	and.b64  	%rd802, %rd801, 1020;
	add.s64 	%rd803, %rd10, %rd802;
	ld.const.u32 	%r1626, [%rd803];
	shr.u32 	%r1627, %r1624, 6;
	cvt.u64.u32 	%rd804, %r1627;
	and.b64  	%rd805, %rd804, 1020;
	add.s64 	%rd806, %rd10, %rd805;
	ld.const.u32 	%r1628, [%rd806];
	shl.b32 	%r1629, %r1628, 8;
	xor.b32  	%r1630, %r1629, %r1626;
	shr.u32 	%r1631, %r1624, 14;
	cvt.u64.u32 	%rd807, %r1631;
	and.b64  	%rd808, %rd807, 1020;
	add.s64 	%rd809, %rd10, %rd808;
	ld.const.u32 	%r1632, [%rd809];
	shl.b32 	%r1633, %r1632, 16;
	xor.b32  	%r1634, %r1630, %r1633;
	shr.u32 	%r1635, %r1624, 24;
	mul.wide.u32 	%rd810, %r1635, 4;
	add.s64 	%rd811, %rd10, %rd810;
	ld.const.u32 	%r1636, [%rd811];
	shl.b32 	%r1637, %r1636, 24;
	xor.b32  	%r317, %r1634, %r1637;
	// begin inline asm
	shf.r.wrap.b32 %r315, %r317, %r317, %r318;
	// end inline asm
	xor.b32  	%r1638, %r1615, %r4;
	xor.b32  	%r1639, %r1638, %r283;
	xor.b32  	%r1640, %r1639, %r291;
	shl.b32 	%r1641, %r1640, 2;
	cvt.u64.u32 	%rd812, %r1641;
	and.b64  	%rd813, %rd812, 1020;
	add.s64 	%rd814, %rd10, %rd813;
	ld.const.u32 	%r1642, [%rd814];
	shr.u32 	%r1643, %r1640, 6;
	cvt.u64.u32 	%rd815, %r1643;
	and.b64  	%rd816, %rd815, 1020;
	add.s64 	%rd817, %rd10, %rd816;
	ld.const.u32 	%r1644, [%rd817];
	shl.b32 	%r1645, %r1644, 8;
	xor.b32  	%r1646, %r1645, %r1642;
	shr.u32 	%r1647, %r1640, 14;
	cvt.u64.u32 	%rd818, %r1647;
	and.b64  	%rd819, %rd818, 1020;
	add.s64 	%rd820, %rd10, %rd819;
	ld.const.u32 	%r1648, [%rd820];
	shl.b32 	%r1649, %r1648, 16;
	xor.b32  	%r1650, %r1646, %r1649;
	shr.u32 	%r1651, %r1640, 24;
	mul.wide.u32 	%rd821, %r1651, 4;
	add.s64 	%rd822, %rd10, %rd821;
	ld.const.u32 	%r1652, [%rd822];
	shl.b32 	%r1653, %r1652, 24;
	xor.b32  	%r321, %r1650, %r1653;
	// begin inline asm
	shf.r.wrap.b32 %r319, %r321, %r321, %r322;
	// end inline asm
	xor.b32  	%r1654, %r1616, %r5;
	xor.b32  	%r1655, %r1654, %r287;
	xor.b32  	%r1656, %r1655, %r295;
	shl.b32 	%r1657, %r1656, 2;
	cvt.u64.u32 	%rd823, %r1657;
	and.b64  	%rd824, %rd823, 1020;
	add.s64 	%rd825, %rd10, %rd824;
	ld.const.u32 	%r1658, [%rd825];
	shr.u32 	%r1659, %r1656, 6;
	cvt.u64.u32 	%rd826, %r1659;
	and.b64  	%rd827, %rd826, 1020;
	add.s64 	%rd828, %rd10, %rd827;
	ld.const.u32 	%r1660, [%rd828];
	shl.b32 	%r1661, %r1660, 8;
	xor.b32  	%r1662, %r1661, %r1658;
	shr.u32 	%r1663, %r1656, 14;
	cvt.u64.u32 	%rd829, %r1663;
	and.b64  	%rd830, %rd829, 1020;
	add.s64 	%rd831, %rd10, %rd830;
	ld.const.u32 	%r1664, [%rd831];
	shl.b32 	%r1665, %r1664, 16;
	xor.b32  	%r1666, %r1662, %r1665;
	shr.u32 	%r1667, %r1656, 24;
	mul.wide.u32 	%rd832, %r1667, 4;
	add.s64 	%rd833, %rd10, %rd832;
	ld.const.u32 	%r1668, [%rd833];
	shl.b32 	%r1669, %r1668, 24;
	xor.b32  	%r325, %r1666, %r1669;
	// begin inline asm
	shf.r.wrap.b32 %r323, %r325, %r325, %r326;
	// end inline asm
	xor.b32  	%r1670, %r1617, %r6;
	xor.b32  	%r1671, %r1670, %r291;
	xor.b32  	%r1672, %r1671, %r299;
	shl.b32 	%r1673, %r1672, 2;
	cvt.u64.u32 	%rd834, %r1673;
	and.b64  	%rd835, %rd834, 1020;
	add.s64 	%rd836, %rd10, %rd835;
	ld.const.u32 	%r1674, [%rd836];
	shr.u32 	%r1675, %r1672, 6;
	cvt.u64.u32 	%rd837, %r1675;
	and.b64  	%rd838, %rd837, 1020;
	add.s64 	%rd839, %rd10, %rd838;
	ld.const.u32 	%r1676, [%rd839];
	shl.b32 	%r1677, %r1676, 8;
	xor.b32  	%r1678, %r1677, %r1674;
	shr.u32 	%r1679, %r1672, 14;
	cvt.u64.u32 	%rd840, %r1679;
	and.b64  	%rd841, %rd840, 1020;
	add.s64 	%rd842, %rd10, %rd841;
	ld.const.u32 	%r1680, [%rd842];
	shl.b32 	%r1681, %r1680, 16;
	xor.b32  	%r1682, %r1678, %r1681;
	shr.u32 	%r1683, %r1672, 24;
	mul.wide.u32 	%rd843, %r1683, 4;
	add.s64 	%rd844, %rd10, %rd843;
	ld.const.u32 	%r1684, [%rd844];
	shl.b32 	%r1685, %r1684, 24;
	xor.b32  	%r329, %r1682, %r1685;
	// begin inline asm
	shf.r.wrap.b32 %r327, %r329, %r329, %r330;
	// end inline asm
	xor.b32  	%r1686, %r1618, %r7;
	xor.b32  	%r1687, %r1686, %r295;
	xor.b32  	%r1688, %r1687, %r303;
	shl.b32 	%r1689, %r1688, 2;
	cvt.u64.u32 	%rd845, %r1689;
	and.b64  	%rd846, %rd845, 1020;
	add.s64 	%rd847, %rd10, %rd846;
	ld.const.u32 	%r1690, [%rd847];
	shr.u32 	%r1691, %r1688, 6;
	cvt.u64.u32 	%rd848, %r1691;
	and.b64  	%rd849, %rd848, 1020;
	add.s64 	%rd850, %rd10, %rd849;
	ld.const.u32 	%r1692, [%rd850];
	shl.b32 	%r1693, %r1692, 8;
	xor.b32  	%r1694, %r1693, %r1690;
	shr.u32 	%r1695, %r1688, 14;
	cvt.u64.u32 	%rd851, %r1695;
	and.b64  	%rd852, %rd851, 1020;
	add.s64 	%rd853, %rd10, %rd852;
	ld.const.u32 	%r1696, [%rd853];
	shl.b32 	%r1697, %r1696, 16;
	xor.b32  	%r1698, %r1694, %r1697;
	shr.u32 	%r1699, %r1688, 24;
	mul.wide.u32 	%rd854, %r1699, 4;
	add.s64 	%rd855, %rd10, %rd854;
	ld.const.u32 	%r1700, [%rd855];
	shl.b32 	%r1701, %r1700, 24;
	xor.b32  	%r333, %r1698, %r1701;
	// begin inline asm
	shf.r.wrap.b32 %r331, %r333, %r333, %r334;
	// end inline asm
	xor.b32  	%r1702, %r1619, %r8;
	xor.b32  	%r1703, %r1702, %r299;
	xor.b32  	%r1704, %r1703, %r307;
	shl.b32 	%r1705, %r1704, 2;
	cvt.u64.u32 	%rd856, %r1705;
	and.b64  	%rd857, %rd856, 1020;
	add.s64 	%rd858, %rd10, %rd857;
	ld.const.u32 	%r1706, [%rd858];
	shr.u32 	%r1707, %r1704, 6;
	cvt.u64.u32 	%rd859, %r1707;
	and.b64  	%rd860, %rd859, 1020;
	add.s64 	%rd861, %rd10, %rd860;
	ld.const.u32 	%r1708, [%rd861];
	shl.b32 	%r1709, %r1708, 8;
	xor.b32  	%r1710, %r1709, %r1706;
	shr.u32 	%r1711, %r1704, 14;
	cvt.u64.u32 	%rd862, %r1711;
	and.b64  	%rd863, %rd862, 1020;
	add.s64 	%rd864, %rd10, %rd863;
	ld.const.u32 	%r1712, [%rd864];
	shl.b32 	%r1713, %r1712, 16;
	xor.b32  	%r1714, %r1710, %r1713;
	shr.u32 	%r1715, %r1704, 24;
	mul.wide.u32 	%rd865, %r1715, 4;
	add.s64 	%rd866, %rd10, %rd865;
	ld.const.u32 	%r1716, [%rd866];
	shl.b32 	%r1717, %r1716, 24;
	xor.b32  	%r337, %r1714, %r1717;
	// begin inline asm
	shf.r.wrap.b32 %r335, %r337, %r337, %r350;
	// end inline asm
	xor.b32  	%r1718, %r1620, %r9;
	xor.b32  	%r1719, %r1718, %r303;
	xor.b32  	%r1720, %r1719, %r311;
	shl.b32 	%r1721, %r1720, 2;
	cvt.u64.u32 	%rd867, %r1721;
	and.b64  	%rd868, %rd867, 1020;
	add.s64 	%rd869, %rd10, %rd868;
	ld.const.u32 	%r1722, [%rd869];
	shr.u32 	%r1723, %r1720, 6;
	cvt.u64.u32 	%rd870, %r1723;
	and.b64  	%rd871, %rd870, 1020;
	add.s64 	%rd872, %rd10, %rd871;
	ld.const.u32 	%r1724, [%rd872];
	shl.b32 	%r1725, %r1724, 8;
	xor.b32  	%r1726, %r1725, %r1722;
	shr.u32 	%r1727, %r1720, 14;
	cvt.u64.u32 	%rd873, %r1727;
	and.b64  	%rd874, %rd873, 1020;
	add.s64 	%rd875, %rd10, %rd874;
	ld.const.u32 	%r1728, [%rd875];
	shl.b32 	%r1729, %r1728, 16;
	xor.b32  	%r1730, %r1726, %r1729;
	shr.u32 	%r1731, %r1720, 24;
	mul.wide.u32 	%rd876, %r1731, 4;
	add.s64 	%rd877, %rd10, %rd876;
	ld.const.u32 	%r1732, [%rd877];
	shl.b32 	%r1733, %r1732, 24;
	xor.b32  	%r341, %r1730, %r1733;
	// begin inline asm
	shf.r.wrap.b32 %r339, %r341, %r341, %r354;
	// end inline asm
	xor.b32  	%r1734, %r1621, %r10;
	xor.b32  	%r1735, %r1734, %r307;
	xor.b32  	%r1736, %r1735, %r283;
	shl.b32 	%r1737, %r1736, 2;
	cvt.u64.u32 	%rd878, %r1737;
	and.b64  	%rd879, %rd878, 1020;
	add.s64 	%rd880, %rd10, %rd879;
	ld.const.u32 	%r1738, [%rd880];
	shr.u32 	%r1739, %r1736, 6;
	cvt.u64.u32 	%rd881, %r1739;
	and.b64  	%rd882, %rd881, 1020;
	add.s64 	%rd883, %rd10, %rd882;
	ld.const.u32 	%r1740, [%rd883];
	shl.b32 	%r1741, %r1740, 8;
	xor.b32  	%r1742, %r1741, %r1738;
	shr.u32 	%r1743, %r1736, 14;
	cvt.u64.u32 	%rd884, %r1743;
	and.b64  	%rd885, %rd884, 1020;
	add.s64 	%rd886, %rd10, %rd885;
	ld.const.u32 	%r1744, [%rd886];
	shl.b32 	%r1745, %r1744, 16;
	xor.b32  	%r1746, %r1742, %r1745;
	shr.u32 	%r1747, %r1736, 24;
	mul.wide.u32 	%rd887, %r1747, 4;
	add.s64 	%rd888, %rd10, %rd887;
	ld.const.u32 	%r1748, [%rd888];
	shl.b32 	%r1749, %r1748, 24;
	xor.b32  	%r345, %r1746, %r1749;
	// begin inline asm
	shf.r.wrap.b32 %r343, %r345, %r345, %r358;
	// end inline asm
	shl.b32 	%r1750, %r323, 1;
	shl.b32 	%r1751, %r327, 1;
	shl.b32 	%r1752, %r331, 1;
	shl.b32 	%r1753, %r335, 1;
	shl.b32 	%r1754, %r339, 1;
	shl.b32 	%r1755, %r343, 1;
	shl.b32 	%r1756, %r315, 1;
	shl.b32 	%r1757, %r319, 1;
	xor.b32  	%r1758, %r1750, %r3;
	xor.b32  	%r1759, %r1758, %r319;
	xor.b32  	%r1760, %r1759, %r343;
	shl.b32 	%r1761, %r1760, 2;
	cvt.u64.u32 	%rd889, %r1761;
	and.b64  	%rd890, %rd889, 1020;
	add.s64 	%rd891, %rd10, %rd890;
	ld.const.u32 	%r1762, [%rd891];
	shr.u32 	%r1763, %r1760, 6;
	cvt.u64.u32 	%rd892, %r1763;
	and.b64  	%rd893, %rd892, 1020;
	add.s64 	%rd894, %rd10, %rd893;
	ld.const.u32 	%r1764, [%rd894];
	shl.b32 	%r1765, %r1764, 8;
	xor.b32  	%r1766, %r1765, %r1762;
	shr.u32 	%r1767, %r1760, 14;
	cvt.u64.u32 	%rd895, %r1767;
	and.b64  	%rd896, %rd895, 1020;
	add.s64 	%rd897, %rd10, %rd896;
	ld.const.u32 	%r1768, [%rd897];
	shl.b32 	%r1769, %r1768, 16;
	xor.b32  	%r1770, %r1766, %r1769;
	shr.u32 	%r1771, %r1760, 24;
	mul.wide.u32 	%rd898, %r1771, 4;
	add.s64 	%rd899, %rd10, %rd898;
	ld.const.u32 	%r1772, [%rd899];
	shl.b32 	%r1773, %r1772, 24;
	xor.b32  	%r349, %r1770, %r1773;
	// begin inline asm
	shf.r.wrap.b32 %r347, %r349, %r349, %r350;
	// end inline asm
	xor.b32  	%r1774, %r1751, %r4;
	xor.b32  	%r1775, %r1774, %r315;
	xor.b32  	%r1776, %r1775, %r323;
	shl.b32 	%r1777, %r1776, 2;
	cvt.u64.u32 	%rd900, %r1777;
	and.b64  	%rd901, %rd900, 1020;
	add.s64 	%rd902, %rd10, %rd901;
	ld.const.u32 	%r1778, [%rd902];
	shr.u32 	%r1779, %r1776, 6;
	cvt.u64.u32 	%rd903, %r1779;
	and.b64  	%rd904, %rd903, 1020;
	add.s64 	%rd905, %rd10, %rd904;
	ld.const.u32 	%r1780, [%rd905];
	shl.b32 	%r1781, %r1780, 8;
	xor.b32  	%r1782, %r1781, %r1778;
	shr.u32 	%r1783, %r1776, 14;
	cvt.u64.u32 	%rd906, %r1783;
	and.b64  	%rd907, %rd906, 1020;
	add.s64 	%rd908, %rd10, %rd907;
	ld.const.u32 	%r1784, [%rd908];
	shl.b32 	%r1785, %r1784, 16;
	xor.b32  	%r1786, %r1782, %r1785;
	shr.u32 	%r1787, %r1776, 24;
	mul.wide.u32 	%rd909, %r1787, 4;
	add.s64 	%rd910, %rd10, %rd909;
	ld.const.u32 	%r1788, [%rd910];
	shl.b32 	%r1789, %r1788, 24;
	xor.b32  	%r353, %r1786, %r1789;
	// begin inline asm
	shf.r.wrap.b32 %r351, %r353, %r353, %r354;
	// end inline asm
	xor.b32  	%r1790, %r1752, %r5;
	xor.b32  	%r1791, %r1790, %r319;
	xor.b32  	%r1792, %r1791, %r327;
	shl.b32 	%r1793, %r1792, 2;
	cvt.u64.u32 	%rd911, %r1793;
	and.b64  	%rd912, %rd911, 1020;
	add.s64 	%rd913, %rd10, %rd912;
	ld.const.u32 	%r1794, [%rd913];
	shr.u32 	%r1795, %r1792, 6;
	cvt.u64.u32 	%rd914, %r1795;
	and.b64  	%rd915, %rd914, 1020;
	add.s64 	%rd916, %rd10, %rd915;
	ld.const.u32 	%r1796, [%rd916];
	shl.b32 	%r1797, %r1796, 8;
	xor.b32  	%r1798, %r1797, %r1794;
	shr.u32 	%r1799, %r1792, 14;
	cvt.u64.u32 	%rd917, %r1799;
	and.b64  	%rd918, %rd917, 1020;
	add.s64 	%rd919, %rd10, %rd918;
	ld.const.u32 	%r1800, [%rd919];
	shl.b32 	%r1801, %r1800, 16;
	xor.b32  	%r1802, %r1798, %r1801;
	shr.u32 	%r1803, %r1792, 24;
	mul.wide.u32 	%rd920, %r1803, 4;
	add.s64 	%rd921, %rd10, %rd920;
	ld.const.u32 	%r1804, [%rd921];
	shl.b32 	%r1805, %r1804, 24;
	xor.b32  	%r357, %r1802, %r1805;
	// begin inline asm
	shf.r.wrap.b32 %r355, %r357, %r357, %r358;
	// end inline asm
	xor.b32  	%r1806, %r1753, %r6;
	xor.b32  	%r1807, %r1806, %r323;
	xor.b32  	%r1808, %r1807, %r331;
	shl.b32 	%r1809, %r1808, 2;
	cvt.u64.u32 	%rd922, %r1809;
	and.b64  	%rd923, %rd922, 1020;
	add.s64 	%rd924, %rd10, %rd923;
	ld.const.u32 	%r1810, [%rd924];
	shr.u32 	%r1811, %r1808, 6;
	cvt.u64.u32 	%rd925, %r1811;
	and.b64  	%rd926, %rd925, 1020;
	add.s64 	%rd927, %rd10, %rd926;
	ld.const.u32 	%r1812, [%rd927];
	shl.b32 	%r1813, %r1812, 8;
	xor.b32  	%r1814, %r1813, %r1810;
	shr.u32 	%r1815, %r1808, 14;
	cvt.u64.u32 	%rd928, %r1815;
	and.b64  	%rd929, %rd928, 1020;
	add.s64 	%rd930, %rd10, %rd929;
	ld.const.u32 	%r1816, [%rd930];
	shl.b32 	%r1817, %r1816, 16;
	xor.b32  	%r1818, %r1814, %r1817;
	shr.u32 	%r1819, %r1808, 24;
	mul.wide.u32 	%rd931, %r1819, 4;
	add.s64 	%rd932, %rd10, %rd931;
	ld.const.u32 	%r1820, [%rd932];
	shl.b32 	%r1821, %r1820, 24;
	xor.b32  	%r361, %r1818, %r1821;
	// begin inline asm
	shf.r.wrap.b32 %r359, %r361, %r361, %r362;
	// end inline asm
	xor.b32  	%r1822, %r1754, %r7;
	xor.b32  	%r1823, %r1822, %r327;
	xor.b32  	%r1824, %r1823, %r335;
	shl.b32 	%r1825, %r1824, 2;
	cvt.u64.u32 	%rd933, %r1825;
	and.b64  	%rd934, %rd933, 1020;
	add.s64 	%rd935, %rd10, %rd934;
	ld.const.u32 	%r1826, [%rd935];
	shr.u32 	%r1827, %r1824, 6;
	cvt.u64.u32 	%rd936, %r1827;
	and.b64  	%rd937, %rd936, 1020;
	add.s64 	%rd938, %rd10, %rd937;
	ld.const.u32 	%r1828, [%rd938];
	shl.b32 	%r1829, %r1828, 8;
	xor.b32  	%r1830, %r1829, %r1826;
	shr.u32 	%r1831, %r1824, 14;
	cvt.u64.u32 	%rd939, %r1831;
	and.b64  	%rd940, %rd939, 1020;
	add.s64 	%rd941, %rd10, %rd940;
	ld.const.u32 	%r1832, [%rd941];
	shl.b32 	%r1833, %r1832, 16;
	xor.b32  	%r1834, %r1830, %r1833;
	shr.u32 	%r1835, %r1824, 24;
	mul.wide.u32 	%rd942, %r1835, 4;
	add.s64 	%rd943, %rd10, %rd942;
	ld.const.u32 	%r1836, [%rd943];
	shl.b32 	%r1837, %r1836, 24;
	xor.b32  	%r365, %r1834, %r1837;
	// begin inline asm
	shf.r.wrap.b32 %r363, %r365, %r365, %r366;
	// end inline asm
	xor.b32  	%r1838, %r1755, %r8;
	xor.b32  	%r1839, %r1838, %r331;
	xor.b32  	%r1840, %r1839, %r339;
	shl.b32 	%r1841, %r1840, 2;
	cvt.u64.u32 	%rd944, %r1841;
	and.b64  	%rd945, %rd944, 1020;
	add.s64 	%rd946, %rd10, %rd945;
	ld.const.u32 	%r1842, [%rd946];
	shr.u32 	%r1843, %r1840, 6;
	cvt.u64.u32 	%rd947, %r1843;
	and.b64  	%rd948, %rd947, 1020;
	add.s64 	%rd949, %rd10, %rd948;
	ld.const.u32 	%r1844, [%rd949];
	shl.b32 	%r1845, %r1844, 8;
	xor.b32  	%r1846, %r1845, %r1842;
	shr.u32 	%r1847, %r1840, 14;
	cvt.u64.u32 	%rd950, %r1847;
	and.b64  	%rd951, %rd950, 1020;
	add.s64 	%rd952, %rd10, %rd951;
	ld.const.u32 	%r1848, [%rd952];
	shl.b32 	%r1849, %r1848, 16;
	xor.b32  	%r1850, %r1846, %r1849;
	shr.u32 	%r1851, %r1840, 24;
	mul.wide.u32 	%rd953, %r1851, 4;
	add.s64 	%rd954, %rd10, %rd953;
	ld.const.u32 	%r1852, [%rd954];
	shl.b32 	%r1853, %r1852, 24;
	xor.b32  	%r369, %r1850, %r1853;
	// begin inline asm
	shf.r.wrap.b32 %r367, %r369, %r369, %r382;
	// end inline asm
	xor.b32  	%r1854, %r1756, %r9;
	xor.b32  	%r1855, %r1854, %r335;
	xor.b32  	%r1856, %r1855, %r343;
	shl.b32 	%r1857, %r1856, 2;
	cvt.u64.u32 	%rd955, %r1857;
	and.b64  	%rd956, %rd955, 1020;
	add.s64 	%rd957, %rd10, %rd956;
	ld.const.u32 	%r1858, [%rd957];
	shr.u32 	%r1859, %r1856, 6;
	cvt.u64.u32 	%rd958, %r1859;
	and.b64  	%rd959, %rd958, 1020;
	add.s64 	%rd960, %rd10, %rd959;
	ld.const.u32 	%r1860, [%rd960];
	shl.b32 	%r1861, %r1860, 8;
	xor.b32  	%r1862, %r1861, %r1858;
	shr.u32 	%r1863, %r1856, 14;
	cvt.u64.u32 	%rd961, %r1863;
	and.b64  	%rd962, %rd961, 1020;
	add.s64 	%rd963, %rd10, %rd962;
	ld.const.u32 	%r1864, [%rd963];
	shl.b32 	%r1865, %r1864, 16;
	xor.b32  	%r1866, %r1862, %r1865;
	shr.u32 	%r1867, %r1856, 24;
	mul.wide.u32 	%rd964, %r1867, 4;
	add.s64 	%rd965, %rd10, %rd964;
	ld.const.u32 	%r1868, [%rd965];
	shl.b32 	%r1869, %r1868, 24;
	xor.b32  	%r373, %r1866, %r1869;
	// begin inline asm
	shf.r.wrap.b32 %r371, %r373, %r373, %r386;
	// end inline asm
	xor.b32  	%r1870, %r1757, %r10;
	xor.b32  	%r1871, %r1870, %r339;
	xor.b32  	%r1872, %r1871, %r315;
	shl.b32 	%r1873, %r1872, 2;
	cvt.u64.u32 	%rd966, %r1873;
	and.b64  	%rd967, %rd966, 1020;
	add.s64 	%rd968, %rd10, %rd967;
	ld.const.u32 	%r1874, [%rd968];
	shr.u32 	%r1875, %r1872, 6;
	cvt.u64.u32 	%rd969, %r1875;
	and.b64  	%rd970, %rd969, 1020;
	add.s64 	%rd971, %rd10, %rd970;
	ld.const.u32 	%r1876, [%rd971];
	shl.b32 	%r1877, %r1876, 8;
	xor.b32  	%r1878, %r1877, %r1874;
	shr.u32 	%r1879, %r1872, 14;
	cvt.u64.u32 	%rd972, %r1879;
	and.b64  	%rd973, %rd972, 1020;
	add.s64 	%rd974, %rd10, %rd973;
	ld.const.u32 	%r1880, [%rd974];
	shl.b32 	%r1881, %r1880, 16;
	xor.b32  	%r1882, %r1878, %r1881;
	shr.u32 	%r1883, %r1872, 24;
	mul.wide.u32 	%rd975, %r1883, 4;
	add.s64 	%rd976, %rd10, %rd975;
	ld.const.u32 	%r1884, [%rd976];
	shl.b32 	%r1885, %r1884, 24;
	xor.b32  	%r377, %r1882, %r1885;
	// begin inline asm
	shf.r.wrap.b32 %r375, %r377, %r377, %r390;
	// end inline asm
	shl.b32 	%r1886, %r355, 1;
	shl.b32 	%r1887, %r359, 1;
	shl.b32 	%r1888, %r363, 1;
	shl.b32 	%r1889, %r367, 1;
	shl.b32 	%r1890, %r371, 1;
	shl.b32 	%r1891, %r375, 1;
	shl.b32 	%r1892, %r347, 1;
	shl.b32 	%r1893, %r351, 1;
	xor.b32  	%r1894, %r1886, %r3;
	xor.b32  	%r1895, %r1894, %r351;
	xor.b32  	%r1896, %r1895, %r375;
	shl.b32 	%r1897, %r1896, 2;
	cvt.u64.u32 	%rd977, %r1897;
	and.b64  	%rd978, %rd977, 1020;
	add.s64 	%rd979, %rd10, %rd978;
	ld.const.u32 	%r1898, [%rd979];
	shr.u32 	%r1899, %r1896, 6;
	cvt.u64.u32 	%rd980, %r1899;
	and.b64  	%rd981, %rd980, 1020;
	add.s64 	%rd982, %rd10, %rd981;
	ld.const.u32 	%r1900, [%rd982];
	shl.b32 	%r1901, %r1900, 8;
	xor.b32  	%r1902, %r1901, %r1898;
	shr.u32 	%r1903, %r1896, 14;
	cvt.u64.u32 	%rd983, %r1903;
	and.b64  	%rd984, %rd983, 1020;
	add.s64 	%rd985, %rd10, %rd984;
	ld.const.u32 	%r1904, [%rd985];
	shl.b32 	%r1905, %r1904, 16;
	xor.b32  	%r1906, %r1902, %r1905;
	shr.u32 	%r1907, %r1896, 24;
	mul.wide.u32 	%rd986, %r1907, 4;
	add.s64 	%rd987, %rd10, %rd986;
	ld.const.u32 	%r1908, [%rd987];
	shl.b32 	%r1909, %r1908, 24;
	xor.b32  	%r381, %r1906, %r1909;
	// begin inline asm
	shf.r.wrap.b32 %r379, %r381, %r381, %r382;
	// end inline asm
	xor.b32  	%r1910, %r1887, %r4;
	xor.b32  	%r1911, %r1910, %r347;
	xor.b32  	%r1912, %r1911, %r355;
	shl.b32 	%r1913, %r1912, 2;
	cvt.u64.u32 	%rd988, %r1913;
	and.b64  	%rd989, %rd988, 1020;
	add.s64 	%rd990, %rd10, %rd989;
	ld.const.u32 	%r1914, [%rd990];
	shr.u32 	%r1915, %r1912, 6;
	cvt.u64.u32 	%rd991, %r1915;
	and.b64  	%rd992, %rd991, 1020;
	add.s64 	%rd993, %rd10, %rd992;
	ld.const.u32 	%r1916, [%rd993];
	shl.b32 	%r1917, %r1916, 8;
	xor.b32  	%r1918, %r1917, %r1914;
	shr.u32 	%r1919, %r1912, 14;
	cvt.u64.u32 	%rd994, %r1919;
	and.b64  	%rd995, %rd994, 1020;
	add.s64 	%rd996, %rd10, %rd995;
	ld.const.u32 	%r1920, [%rd996];
	shl.b32 	%r1921, %r1920, 16;
	xor.b32  	%r1922, %r1918, %r1921;
	shr.u32 	%r1923, %r1912, 24;
	mul.wide.u32 	%rd997, %r1923, 4;
	add.s64 	%rd998, %rd10, %rd997;
	ld.const.u32 	%r1924, [%rd998];
	shl.b32 	%r1925, %r1924, 24;
	xor.b32  	%r385, %r1922, %r1925;
	// begin inline asm
	shf.r.wrap.b32 %r383, %r385, %r385, %r386;
	// end inline asm
	xor.b32  	%r1926, %r1888, %r5;
	xor.b32  	%r1927, %r1926, %r351;
	xor.b32  	%r1928, %r1927, %r359;
	shl.b32 	%r1929, %r1928, 2;
	cvt.u64.u32 	%rd999, %r1929;
	and.b64  	%rd1000, %rd999, 1020;
	add.s64 	%rd1001, %rd10, %rd1000;
	ld.const.u32 	%r1930, [%rd1001];
	shr.u32 	%r1931, %r1928, 6;
	cvt.u64.u32 	%rd1002, %r1931;
	and.b64  	%rd1003, %rd1002, 1020;
	add.s64 	%rd1004, %rd10, %rd1003;
	ld.const.u32 	%r1932, [%rd1004];
	shl.b32 	%r1933, %r1932, 8;
	xor.b32  	%r1934, %r1933, %r1930;
	shr.u32 	%r1935, %r1928, 14;
	cvt.u64.u32 	%rd1005, %r1935;
	and.b64  	%rd1006, %rd1005, 1020;
	add.s64 	%rd1007, %rd10, %rd1006;
	ld.const.u32 	%r1936, [%rd1007];
	shl.b32 	%r1937, %r1936, 16;
	xor.b32  	%r1938, %r1934, %r1937;
	shr.u32 	%r1939, %r1928, 24;
	mul.wide.u32 	%rd1008, %r1939, 4;
	add.s64 	%rd1009, %rd10, %rd1008;
	ld.const.u32 	%r1940, [%rd1009];
	shl.b32 	%r1941, %r1940, 24;
	xor.b32  	%r389, %r1938, %r1941;
	// begin inline asm
	shf.r.wrap.b32 %r387, %r389, %r389, %r390;
	// end inline asm
	xor.b32  	%r1942, %r1889, %r6;
	xor.b32  	%r1943, %r1942, %r355;
	xor.b32  	%r1944, %r1943, %r363;
	shl.b32 	%r1945, %r1944, 2;
	cvt.u64.u32 	%rd1010, %r1945;
	and.b64  	%rd1011, %rd1010, 1020;
	add.s64 	%rd1012, %rd10, %rd1011;
	ld.const.u32 	%r1946, [%rd1012];
	shr.u32 	%r1947, %r1944, 6;
	cvt.u64.u32 	%rd1013, %r1947;
	and.b64  	%rd1014, %rd1013, 1020;
	add.s64 	%rd1015, %rd10, %rd1014;
	ld.const.u32 	%r1948, [%rd1015];
	shl.b32 	%r1949, %r1948, 8;
	xor.b32  	%r1950, %r1949, %r1946;
	shr.u32 	%r1951, %r1944, 14;
	cvt.u64.u32 	%rd1016, %r1951;
	and.b64  	%rd1017, %rd1016, 1020;
	add.s64 	%rd1018, %rd10, %rd1017;
	ld.const.u32 	%r1952, [%rd1018];
	shl.b32 	%r1953, %r1952, 16;
	xor.b32  	%r1954, %r1950, %r1953;
	shr.u32 	%r1955, %r1944, 24;
	mul.wide.u32 	%rd1019, %r1955, 4;
	add.s64 	%rd1020, %rd10, %rd1019;
	ld.const.u32 	%r1956, [%rd1020];
	shl.b32 	%r1957, %r1956, 24;
	xor.b32  	%r393, %r1954, %r1957;
	// begin inline asm
	shf.r.wrap.b32 %r391, %r393, %r393, %r394;
	// end inline asm
	xor.b32  	%r1958, %r1890, %r7;
	xor.b32  	%r1959, %r1958, %r359;
	xor.b32  	%r1960, %r1959, %r367;
	shl.b32 	%r1961, %r1960, 2;
	cvt.u64.u32 	%rd1021, %r1961;
	and.b64  	%rd1022, %rd1021, 1020;
	add.s64 	%rd1023, %rd10, %rd1022;
	ld.const.u32 	%r1962, [%rd1023];
	shr.u32 	%r1963, %r1960, 6;
	cvt.u64.u32 	%rd1024, %r1963;
	and.b64  	%rd1025, %rd1024, 1020;
	add.s64 	%rd1026, %rd10, %rd1025;
	ld.const.u32 	%r1964, [%rd1026];
	shl.b32 	%r1965, %r1964, 8;
	xor.b32  	%r1966, %r1965, %r1962;
	shr.u32 	%r1967, %r1960, 14;
	cvt.u64.u32 	%rd1027, %r1967;
	and.b64  	%rd1028, %rd1027, 1020;
	add.s64 	%rd1029, %rd10, %rd1028;
	ld.const.u32 	%r1968, [%rd1029];
	shl.b32 	%r1969, %r1968, 16;
	xor.b32  	%r1970, %r1966, %r1969;
	shr.u32 	%r1971, %r1960, 24;
	mul.wide.u32 	%rd1030, %r1971, 4;
	add.s64 	%rd1031, %rd10, %rd1030;
	ld.const.u32 	%r1972, [%rd1031];
	shl.b32 	%r1973, %r1972, 24;
	xor.b32  	%r397, %r1970, %r1973;
	// begin inline asm
	shf.r.wrap.b32 %r395, %r397, %r397, %r398;
	// end inline asm
	xor.b32  	%r1974, %r1891, %r8;
	xor.b32  	%r1975, %r1974, %r363;
	xor.b32  	%r1976, %r1975, %r371;
	shl.b32 	%r1977, %r1976, 2;
	cvt.u64.u32 	%rd1032, %r1977;
	and.b64  	%rd1033, %rd1032, 1020;
	add.s64 	%rd1034, %rd10, %rd1033;
	ld.const.u32 	%r1978, [%rd1034];
	shr.u32 	%r1979, %r1976, 6;
	cvt.u64.u32 	%rd1035, %r1979;
	and.b64  	%rd1036, %rd1035, 1020;
	add.s64 	%rd1037, %rd10, %rd1036;
	ld.const.u32 	%r1980, [%rd1037];
	shl.b32 	%r1981, %r1980, 8;
	xor.b32  	%r1982, %r1981, %r1978;
	shr.u32 	%r1983, %r1976, 14;
	cvt.u64.u32 	%rd1038, %r1983;
	and.b64  	%rd1039, %rd1038, 1020;
	add.s64 	%rd1040, %rd10, %rd1039;
	ld.const.u32 	%r1984, [%rd1040];
	shl.b32 	%r1985, %r1984, 16;
	xor.b32  	%r1986, %r1982, %r1985;
	shr.u32 	%r1987, %r1976, 24;
	mul.wide.u32 	%rd1041, %r1987, 4;
	add.s64 	%rd1042, %rd10, %rd1041;
	ld.const.u32 	%r1988, [%rd1042];
	shl.b32 	%r1989, %r1988, 24;
	xor.b32  	%r401, %r1986, %r1989;
	// begin inline asm
	shf.r.wrap.b32 %r399, %r401, %r401, %r402;
	// end inline asm
	xor.b32  	%r1990, %r1892, %r9;
	xor.b32  	%r1991, %r1990, %r367;
	xor.b32  	%r1992, %r1991, %r375;
	shl.b32 	%r1993, %r1992, 2;
	cvt.u64.u32 	%rd1043, %r1993;
	and.b64  	%rd1044, %rd1043, 1020;
	add.s64 	%rd1045, %rd10, %rd1044;
	ld.const.u32 	%r1994, [%rd1045];
	shr.u32 	%r1995, %r1992, 6;
	cvt.u64.u32 	%rd1046, %r1995;
	and.b64  	%rd1047, %rd1046, 1020;
	add.s64 	%rd1048, %rd10, %rd1047;
	ld.const.u32 	%r1996, [%rd1048];
	shl.b32 	%r1997, %r1996, 8;
	xor.b32  	%r1998, %r1997, %r1994;
	shr.u32 	%r1999, %r1992, 14;
	cvt.u64.u32 	%rd1049, %r1999;
	and.b64  	%rd1050, %rd1049, 1020;
	add.s64 	%rd1051, %rd10, %rd1050;
	ld.const.u32 	%r2000, [%rd1051];
	shl.b32 	%r2001, %r2000, 16;
	xor.b32  	%r2002, %r1998, %r2001;
	shr.u32 	%r2003, %r1992, 24;
	mul.wide.u32 	%rd1052, %r2003, 4;
	add.s64 	%rd1053, %rd10, %rd1052;
	ld.const.u32 	%r2004, [%rd1053];
	shl.b32 	%r2005, %r2004, 24;
	xor.b32  	%r405, %r2002, %r2005;
	// begin inline asm
	shf.r.wrap.b32 %r403, %r405, %r405, %r406;
	// end inline asm
	xor.b32  	%r2006, %r1893, %r10;
	xor.b32  	%r2007, %r2006, %r371;
	xor.b32  	%r2008, %r2007, %r347;
	shl.b32 	%r2009, %r2008, 2;
	cvt.u64.u32 	%rd1054, %r2009;
	and.b64  	%rd1055, %rd1054, 1020;
	add.s64 	%rd1056, %rd10, %rd1055;
	ld.const.u32 	%r2010, [%rd1056];
	shr.u32 	%r2011, %r2008, 6;
	cvt.u64.u32 	%rd1057, %r2011;
	and.b64  	%rd1058, %rd1057, 1020;
	add.s64 	%rd1059, %rd10, %rd1058;
	ld.const.u32 	%r2012, [%rd1059];
	shl.b32 	%r2013, %r2012, 8;
	xor.b32  	%r2014, %r2013, %r2010;
	shr.u32 	%r2015, %r2008, 14;
	cvt.u64.u32 	%rd1060, %r2015;
	and.b64  	%rd1061, %rd1060, 1020;
	add.s64 	%rd1062, %rd10, %rd1061;
	ld.const.u32 	%r2016, [%rd1062];
	shl.b32 	%r2017, %r2016, 16;
	xor.b32  	%r2018, %r2014, %r2017;
	shr.u32 	%r2019, %r2008, 24;
	mul.wide.u32 	%rd1063, %r2019, 4;
	add.s64 	%rd1064, %rd10, %rd1063;
	ld.const.u32 	%r2020, [%rd1064];
	shl.b32 	%r2021, %r2020, 24;
	xor.b32  	%r409, %r2018, %r2021;
	// begin inline asm
	shf.r.wrap.b32 %r407, %r409, %r409, %r410;
	// end inline asm
	xor.b32  	%r2022, %r407, %r399;
	xor.b32  	%r2023, %r2022, %r379;
	xor.b32  	%r2024, %r2023, %r403;
	xor.b32  	%r2025, %r2024, %r383;
	xor.b32  	%r2026, %r2025, %r391;
	xor.b32  	%r2027, %r2026, %r387;
	xor.b32  	%r2028, %r2027, %r395;
	shl.b32 	%r2029, %r2028, 1;
	xor.b32  	%r2030, %r2029, %r395;
	xor.b32  	%r2031, %r2030, %r391;
	xor.b32  	%r2032, %r2031, %r387;
	xor.b32  	%r2033, %r2032, %r395;
	xor.b32  	%r2034, %r2033, %r391;
	xor.b32  	%r2035, %r2034, %r387;
	setp.ge.u32 	%p3, %r2035, %r17;
	@%p3 bra 	$L__BB0_5;
	atom.global.min.u32 	%r2036, [%rd1], %r2039;
	bra.uni 	$L__BB0_6;
$L__BB0_5:
	add.s32 	%r2040, %r2040, 1;
	add.s32 	%r2039, %r2039, %r11;
	setp.lt.u32 	%p4, %r2039, %r18;
	@%p4 bra 	$L__BB0_2;
$L__BB0_6:
	cvta.to.global.u64 	%rd1065, %rd4;
	atom.global.add.u32 	%r2037, [%rd1065], %r2040;
	ret;

}
	// .globl	_Z20zion_cuda_batch_hashPhPjS0_j
.visible .entry _Z20zion_cuda_batch_hashPhPjS0_j(
	.param .u64 .ptr .align 1 _Z20zion_cuda_batch_hashPhPjS0_j_param_0,
	.param .u64 .ptr .align 1 _Z20zion_cuda_batch_hashPhPjS0_j_param_1,
	.param .u64 .ptr .align 1 _Z20zion_cuda_batch_hashPhPjS0_j_param_2,
	.param .u32 _Z20zion_cuda_batch_hashPhPjS0_j_param_3
)
{
	.reg .pred 	%p<2>;
	.reg .b32 	%r<2025>;
	.reg .b64 	%rd<1069>;

	ld.param.u64 	%rd1, [_Z20zion_cuda_batch_hashPhPjS0_j_param_0];
	ld.param.u64 	%rd2, [_Z20zion_cuda_batch_hashPhPjS0_j_param_1];
	ld.param.u64 	%rd3, [_Z20zion_cuda_batch_hashPhPjS0_j_param_2];
	ld.param.u32 	%r2, [_Z20zion_cuda_batch_hashPhPjS0_j_param_3];
	mov.u32 	%r3, %ctaid.x;
	mov.u32 	%r4, %ntid.x;
	mov.u32 	%r5, %tid.x;
	mad.lo.s32 	%r1, %r3, %r4, %r5;
	setp.ge.u32 	%p1, %r1, %r2;
	@%p1 bra 	$L__BB1_2;
	cvta.to.global.u64 	%rd4, %rd2;
	cvta.to.global.u64 	%rd5, %rd3;
	cvta.to.global.u64 	%rd6, %rd1;
	shl.b32 	%r390, %r1, 5;
	cvt.u64.u32 	%rd7, %r390;
	add.s64 	%rd8, %rd6, %rd7;
	ld.const.u32 	%r391, [d_cosmic_constants];
	ld.const.u32 	%r392, [d_cosmic_constants+4];
	ld.const.u32 	%r393, [d_cosmic_constants+8];
	ld.const.u32 	%r394, [d_cosmic_constants+12];
	ld.const.u32 	%r395, [d_cosmic_constants+16];
	ld.const.u32 	%r396, [d_cosmic_constants+20];
	ld.const.u32 	%r397, [d_cosmic_constants+24];
	ld.const.u32 	%r398, [d_cosmic_constants+28];
	ld.global.u32 	%r399, [%rd8];
	ld.global.u32 	%r400, [%rd8+4];
	ld.global.u32 	%r401, [%rd8+8];
	ld.global.u32 	%r402, [%rd8+12];
	ld.global.u32 	%r403, [%rd8+16];
	ld.global.u32 	%r404, [%rd8+20];
	ld.global.u32 	%r405, [%rd8+24];
	ld.global.u32 	%r406, [%rd8+28];
	mul.wide.u32 	%rd9, %r1, 4;
	add.s64 	%rd10, %rd4, %rd9;
	ld.global.u32 	%r407, [%rd10];
	brev.b32 	%r408, %r407;
	xor.b32  	%r409, %r400, %r408;
	xor.b32  	%r410, %r399, %r407;
	shl.b32 	%r411, %r410, 2;
	cvt.u64.u32 	%rd11, %r411;
	and.b64  	%rd12, %rd11, 1020;
	mov.u64 	%rd13, d_sbox;
	add.s64 	%rd14, %rd13, %rd12;
	ld.const.u32 	%r412, [%rd14];
	shr.u32 	%r413, %r410, 6;
	cvt.u64.u32 	%rd15, %r413;
	and.b64  	%rd16, %rd15, 1020;
	add.s64 	%rd17, %rd13, %rd16;
	ld.const.u32 	%r414, [%rd17];
	shl.b32 	%r415, %r414, 8;
	xor.b32  	%r416, %r415, %r412;
	shr.u32 	%r417, %r410, 14;
	cvt.u64.u32 	%rd18, %r417;
	and.b64  	%rd19, %rd18, 1020;
	add.s64 	%rd20, %rd13, %rd19;
	ld.const.u32 	%r418, [%rd20];
	shl.b32 	%r419, %r418, 16;
	xor.b32  	%r420, %r416, %r419;
	shr.u32 	%r421, %r410, 24;
	mul.wide.u32 	%rd21, %r421, 4;
	add.s64 	%rd22, %rd13, %rd21;
	ld.const.u32 	%r422, [%rd22];
	shl.b32 	%r423, %r422, 24;
	xor.b32  	%r8, %r420, %r423;
	mov.b32 	%r209, 32;
	// begin inline asm
	shf.r.wrap.b32 %r6, %r8, %r8, %r209;
	// end inline asm
	shl.b32 	%r424, %r409, 2;
	cvt.u64.u32 	%rd23, %r424;
	and.b64  	%rd24, %rd23, 1020;
	add.s64 	%rd25, %rd13, %rd24;
	ld.const.u32 	%r425, [%rd25];
	shr.u32 	%r426, %r409, 6;
	cvt.u64.u32 	%rd26, %r426;
	and.b64  	%rd27, %rd26, 1020;
	add.s64 	%rd28, %rd13, %rd27;
	ld.const.u32 	%r427, [%rd28];
	shl.b32 	%r428, %r427, 8;
	xor.b32  	%r429, %r428, %r425;
	shr.u32 	%r430, %r409, 14;
	cvt.u64.u32 	%rd29, %r430;
	and.b64  	%rd30, %rd29, 1020;
	add.s64 	%rd31, %rd13, %rd30;
	ld.const.u32 	%r431, [%rd31];
	shl.b32 	%r432, %r431, 16;
	xor.b32  	%r433, %r429, %r432;
	shr.u32 	%r434, %r409, 24;
	mul.wide.u32 	%rd32, %r434, 4;
	add.s64 	%rd33, %rd13, %rd32;
	ld.const.u32 	%r435, [%rd33];
	shl.b32 	%r436, %r435, 24;
	xor.b32  	%r12, %r433, %r436;
	mov.b32 	%r213, 25;
	// begin inline asm
	shf.r.wrap.b32 %r10, %r12, %r12, %r213;
	// end inline asm
	shl.b32 	%r437, %r401, 2;
	cvt.u64.u32 	%rd34, %r437;
	and.b64  	%rd35, %rd34, 1020;
	add.s64 	%rd36, %rd13, %rd35;
	ld.const.u32 	%r438, [%rd36];
	shr.u32 	%r439, %r401, 6;
	cvt.u64.u32 	%rd37, %r439;
	and.b64  	%rd38, %rd37, 1020;
	add.s64 	%rd39, %rd13, %rd38;
	ld.const.u32 	%r440, [%rd39];
	shl.b32 	%r441, %r440, 8;
	xor.b32  	%r442, %r441, %r438;
	shr.u32 	%r443, %r401, 14;
	cvt.u64.u32 	%rd40, %r443;
	and.b64  	%rd41, %rd40, 1020;
	add.s64 	%rd42, %rd13, %rd41;
	ld.const.u32 	%r444, [%rd42];
	shl.b32 	%r445, %r444, 16;
	xor.b32  	%r446, %r442, %r445;
	shr.u32 	%r447, %r401, 24;
	mul.wide.u32 	%rd43, %r447, 4;
	add.s64 	%rd44, %rd13, %rd43;
	ld.const.u32 	%r448, [%rd44];
	shl.b32 	%r449, %r448, 24;
	xor.b32  	%r16, %r446, %r449;
	mov.b32 	%r217, 18;
	// begin inline asm
	shf.r.wrap.b32 %r14, %r16, %r16, %r217;
	// end inline asm
	shl.b32 	%r450, %r402, 2;
	cvt.u64.u32 	%rd45, %r450;
	and.b64  	%rd46, %rd45, 1020;
	add.s64 	%rd47, %rd13, %rd46;
	ld.const.u32 	%r451, [%rd47];
	shr.u32 	%r452, %r402, 6;
	cvt.u64.u32 	%rd48, %r452;
	and.b64  	%rd49, %rd48, 1020;
	add.s64 	%rd50, %rd13, %rd49;
	ld.const.u32 	%r453, [%rd50];
	shl.b32 	%r454, %r453, 8;
	xor.b32  	%r455, %r454, %r451;
	shr.u32 	%r456, %r402, 14;
	cvt.u64.u32 	%rd51, %r456;
	and.b64  	%rd52, %rd51, 1020;
	add.s64 	%rd53, %rd13, %rd52;
	ld.const.u32 	%r457, [%rd53];
	shl.b32 	%r458, %r457, 16;
	xor.b32  	%r459, %r455, %r458;
	shr.u32 	%r460, %r402, 24;
	mul.wide.u32 	%rd54, %r460, 4;
	add.s64 	%rd55, %rd13, %rd54;
	ld.const.u32 	%r461, [%rd55];
	shl.b32 	%r462, %r461, 24;
	xor.b32  	%r20, %r459, %r462;
	mov.b32 	%r233, 11;
	// begin inline asm
	shf.r.wrap.b32 %r18, %r20, %r20, %r233;
	// end inline asm
	shl.b32 	%r463, %r403, 2;
	cvt.u64.u32 	%rd56, %r463;
	and.b64  	%rd57, %rd56, 1020;
	add.s64 	%rd58, %rd13, %rd57;
	ld.const.u32 	%r464, [%rd58];
	shr.u32 	%r465, %r403, 6;
	cvt.u64.u32 	%rd59, %r465;
	and.b64  	%rd60, %rd59, 1020;
	add.s64 	%rd61, %rd13, %rd60;
	ld.const.u32 	%r466, [%rd61];
	shl.b32 	%r467, %r466, 8;
	xor.b32  	%r468, %r467, %r464;
	shr.u32 	%r469, %r403, 14;
	cvt.u64.u32 	%rd62, %r469;
	and.b64  	%rd63, %rd62, 1020;
	add.s64 	%rd64, %rd13, %rd63;
	ld.const.u32 	%r470, [%rd64];
	shl.b32 	%r471, %r470, 16;
	xor.b32  	%r472, %r468, %r471;
	shr.u32 	%r473, %r403, 24;
	mul.wide.u32 	%rd65, %r473, 4;
	add.s64 	%rd66, %rd13, %rd65;
	ld.const.u32 	%r474, [%rd66];
	shl.b32 	%r475, %r474, 24;
	xor.b32  	%r24, %r472, %r475;
	mov.b32 	%r237, 4;
	// begin inline asm
	shf.r.wrap.b32 %r22, %r24, %r24, %r237;
	// end inline asm
	shl.b32 	%r476, %r404, 2;
	cvt.u64.u32 	%rd67, %r476;
	and.b64  	%rd68, %rd67, 1020;
	add.s64 	%rd69, %rd13, %rd68;
	ld.const.u32 	%r477, [%rd69];
	shr.u32 	%r478, %r404, 6;
	cvt.u64.u32 	%rd70, %r478;
	and.b64  	%rd71, %rd70, 1020;
	add.s64 	%rd72, %rd13, %rd71;
	ld.const.u32 	%r479, [%rd72];
	shl.b32 	%r480, %r479, 8;
	xor.b32  	%r481, %r480, %r477;
	shr.u32 	%r482, %r404, 14;
	cvt.u64.u32 	%rd73, %r482;
	and.b64  	%rd74, %rd73, 1020;
	add.s64 	%rd75, %rd13, %rd74;
	ld.const.u32 	%r483, [%rd75];
	shl.b32 	%r484, %r483, 16;
	xor.b32  	%r485, %r481, %r484;
	shr.u32 	%r486, %r404, 24;
	mul.wide.u32 	%rd76, %r486, 4;
	add.s64 	%rd77, %rd13, %rd76;
	ld.const.u32 	%r487, [%rd77];
	shl.b32 	%r488, %r487, 24;
	xor.b32  	%r28, %r485, %r488;
	mov.b32 	%r241, 29;
	// begin inline asm
	shf.r.wrap.b32 %r26, %r28, %r28, %r241;
	// end inline asm
	shl.b32 	%r489, %r405, 2;
	cvt.u64.u32 	%rd78, %r489;
	and.b64  	%rd79, %rd78, 1020;
	add.s64 	%rd80, %rd13, %rd79;
	ld.const.u32 	%r490, [%rd80];
	shr.u32 	%r491, %r405, 6;
	cvt.u64.u32 	%rd81, %r491;
	and.b64  	%rd82, %rd81, 1020;
	add.s64 	%rd83, %rd13, %rd82;
	ld.const.u32 	%r492, [%rd83];
	shl.b32 	%r493, %r492, 8;
	xor.b32  	%r494, %r493, %r490;
	shr.u32 	%r495, %r405, 14;
	cvt.u64.u32 	%rd84, %r495;
	and.b64  	%rd85, %rd84, 1020;
	add.s64 	%rd86, %rd13, %rd85;
	ld.const.u32 	%r496, [%rd86];
	shl.b32 	%r497, %r496, 16;
	xor.b32  	%r498, %r494, %r497;
	shr.u32 	%r499, %r405, 24;
	mul.wide.u32 	%rd87, %r499, 4;
	add.s64 	%rd88, %rd13, %rd87;
	ld.const.u32 	%r500, [%rd88];
	shl.b32 	%r501, %r500, 24;
	xor.b32  	%r32, %r498, %r501;
	mov.b32 	%r245, 22;
	// begin inline asm
	shf.r.wrap.b32 %r30, %r32, %r32, %r245;
	// end inline asm
	shl.b32 	%r502, %r406, 2;
	cvt.u64.u32 	%rd89, %r502;
	and.b64  	%rd90, %rd89, 1020;
	add.s64 	%rd91, %rd13, %rd90;
	ld.const.u32 	%r503, [%rd91];
	shr.u32 	%r504, %r406, 6;
	cvt.u64.u32 	%rd92, %r504;
	and.b64  	%rd93, %rd92, 1020;
	add.s64 	%rd94, %rd13, %rd93;
	ld.const.u32 	%r505, [%rd94];
	shl.b32 	%r506, %r505, 8;
	xor.b32  	%r507, %r506, %r503;
	shr.u32 	%r508, %r406, 14;
	cvt.u64.u32 	%rd95, %r508;
	and.b64  	%rd96, %rd95, 1020;
	add.s64 	%rd97, %rd13, %rd96;
	ld.const.u32 	%r509, [%rd97];
	shl.b32 	%r510, %r509, 16;
	xor.b32  	%r511, %r507, %r510;
	shr.u32 	%r512, %r406, 24;
	mul.wide.u32 	%rd98, %r512, 4;
	add.s64 	%rd99, %rd13, %rd98;
	ld.const.u32 	%r513, [%rd99];
	shl.b32 	%r514, %r513, 24;
	xor.b32  	%r36, %r511, %r514;
	mov.b32 	%r249, 15;
	// begin inline asm
	shf.r.wrap.b32 %r34, %r36, %r36, %r249;
	// end inline asm
	shl.b32 	%r515, %r14, 1;
	shl.b32 	%r516, %r18, 1;
	shl.b32 	%r517, %r22, 1;
	shl.b32 	%r518, %r26, 1;
	shl.b32 	%r519, %r30, 1;
	shl.b32 	%r520, %r34, 1;
	shl.b32 	%r521, %r6, 1;
	shl.b32 	%r522, %r10, 1;
	xor.b32  	%r523, %r515, %r391;
	xor.b32  	%r524, %r523, %r10;
	xor.b32  	%r525, %r524, %r34;
	shl.b32 	%r526, %r525, 2;
	cvt.u64.u32 	%rd100, %r526;
	and.b64  	%rd101, %rd100, 1020;
	add.s64 	%rd102, %rd13, %rd101;
	ld.const.u32 	%r527, [%rd102];
	shr.u32 	%r528, %r525, 6;
	cvt.u64.u32 	%rd103, %r528;
	and.b64  	%rd104, %rd103, 1020;
	add.s64 	%rd105, %rd13, %rd104;
	ld.const.u32 	%r529, [%rd105];
	shl.b32 	%r530, %r529, 8;
	xor.b32  	%r531, %r530, %r527;
	shr.u32 	%r532, %r525, 14;
	cvt.u64.u32 	%rd106, %r532;
	and.b64  	%rd107, %rd106, 1020;
	add.s64 	%rd108, %rd13, %rd107;
	ld.const.u32 	%r533, [%rd108];
	shl.b32 	%r534, %r533, 16;
	xor.b32  	%r535, %r531, %r534;
	shr.u32 	%r536, %r525, 24;
	mul.wide.u32 	%rd109, %r536, 4;
	add.s64 	%rd110, %rd13, %rd109;
	ld.const.u32 	%r537, [%rd110];
	shl.b32 	%r538, %r537, 24;
	xor.b32  	%r40, %r535, %r538;
	// begin inline asm
	shf.r.wrap.b32 %r38, %r40, %r40, %r241;
	// end inline asm
	xor.b32  	%r539, %r516, %r392;
	xor.b32  	%r540, %r539, %r6;
	xor.b32  	%r541, %r540, %r14;
	shl.b32 	%r542, %r541, 2;
	cvt.u64.u32 	%rd111, %r542;
	and.b64  	%rd112, %rd111, 1020;
	add.s64 	%rd113, %rd13, %rd112;
	ld.const.u32 	%r543, [%rd113];
	shr.u32 	%r544, %r541, 6;
	cvt.u64.u32 	%rd114, %r544;
	and.b64  	%rd115, %rd114, 1020;
	add.s64 	%rd116, %rd13, %rd115;
	ld.const.u32 	%r545, [%rd116];
	shl.b32 	%r546, %r545, 8;
	xor.b32  	%r547, %r546, %r543;
	shr.u32 	%r548, %r541, 14;
	cvt.u64.u32 	%rd117, %r548;
	and.b64  	%rd118, %rd117, 1020;
	add.s64 	%rd119, %rd13, %rd118;
	ld.const.u32 	%r549, [%rd119];
	shl.b32 	%r550, %r549, 16;
	xor.b32  	%r551, %r547, %r550;
	shr.u32 	%r552, %r541, 24;
	mul.wide.u32 	%rd120, %r552, 4;
	add.s64 	%rd121, %rd13, %rd120;
	ld.const.u32 	%r553, [%rd121];
	shl.b32 	%r554, %r553, 24;
	xor.b32  	%r44, %r551, %r554;
	// begin inline asm
	shf.r.wrap.b32 %r42, %r44, %r44, %r245;
	// end inline asm
	xor.b32  	%r555, %r517, %r393;
	xor.b32  	%r556, %r555, %r10;
	xor.b32  	%r557, %r556, %r18;
	shl.b32 	%r558, %r557, 2;
	cvt.u64.u32 	%rd122, %r558;
	and.b64  	%rd123, %rd122, 1020;
	add.s64 	%rd124, %rd13, %rd123;
	ld.const.u32 	%r559, [%rd124];
	shr.u32 	%r560, %r557, 6;
	cvt.u64.u32 	%rd125, %r560;
	and.b64  	%rd126, %rd125, 1020;
	add.s64 	%rd127, %rd13, %rd126;
	ld.const.u32 	%r561, [%rd127];
	shl.b32 	%r562, %r561, 8;
	xor.b32  	%r563, %r562, %r559;
	shr.u32 	%r564, %r557, 14;
	cvt.u64.u32 	%rd128, %r564;
	and.b64  	%rd129, %rd128, 1020;
	add.s64 	%rd130, %rd13, %rd129;
	ld.const.u32 	%r565, [%rd130];
	shl.b32 	%r566, %r565, 16;
	xor.b32  	%r567, %r563, %r566;
	shr.u32 	%r568, %r557, 24;
	mul.wide.u32 	%rd131, %r568, 4;
	add.s64 	%rd132, %rd13, %rd131;
	ld.const.u32 	%r569, [%rd132];
	shl.b32 	%r570, %r569, 24;
	xor.b32  	%r48, %r567, %r570;
	// begin inline asm
	shf.r.wrap.b32 %r46, %r48, %r48, %r249;
	// end inline asm
	xor.b32  	%r571, %r518, %r394;
	xor.b32  	%r572, %r571, %r14;
	xor.b32  	%r573, %r572, %r22;
	shl.b32 	%r574, %r573, 2;
	cvt.u64.u32 	%rd133, %r574;
	and.b64  	%rd134, %rd133, 1020;
	add.s64 	%rd135, %rd13, %rd134;
	ld.const.u32 	%r575, [%rd135];
	shr.u32 	%r576, %r573, 6;
	cvt.u64.u32 	%rd136, %r576;
	and.b64  	%rd137, %rd136, 1020;
	add.s64 	%rd138, %rd13, %rd137;
	ld.const.u32 	%r577, [%rd138];
	shl.b32 	%r578, %r577, 8;
	xor.b32  	%r579, %r578, %r575;
	shr.u32 	%r580, %r573, 14;
	cvt.u64.u32 	%rd139, %r580;
	and.b64  	%rd140, %rd139, 1020;
	add.s64 	%rd141, %rd13, %rd140;
	ld.const.u32 	%r581, [%rd141];
	shl.b32 	%r582, %r581, 16;
	xor.b32  	%r583, %r579, %r582;
	shr.u32 	%r584, %r573, 24;
	mul.wide.u32 	%rd142, %r584, 4;
	add.s64 	%rd143, %rd13, %rd142;
	ld.const.u32 	%r585, [%rd143];
	shl.b32 	%r586, %r585, 24;
	xor.b32  	%r52, %r583, %r586;
	mov.b32 	%r265, 8;
	// begin inline asm
	shf.r.wrap.b32 %r50, %r52, %r52, %r265;
	// end inline asm
	xor.b32  	%r587, %r519, %r395;
	xor.b32  	%r588, %r587, %r18;
	xor.b32  	%r589, %r588, %r26;
	shl.b32 	%r590, %r589, 2;
	cvt.u64.u32 	%rd144, %r590;
	and.b64  	%rd145, %rd144, 1020;
	add.s64 	%rd146, %rd13, %rd145;
	ld.const.u32 	%r591, [%rd146];
	shr.u32 	%r592, %r589, 6;
	cvt.u64.u32 	%rd147, %r592;
	and.b64  	%rd148, %rd147, 1020;
	add.s64 	%rd149, %rd13, %rd148;
	ld.const.u32 	%r593, [%rd149];
	shl.b32 	%r594, %r593, 8;
	xor.b32  	%r595, %r594, %r591;
	shr.u32 	%r596, %r589, 14;
	cvt.u64.u32 	%rd150, %r596;
	and.b64  	%rd151, %rd150, 1020;
	add.s64 	%rd152, %rd13, %rd151;
	ld.const.u32 	%r597, [%rd152];
	shl.b32 	%r598, %r597, 16;
	xor.b32  	%r599, %r595, %r598;
	shr.u32 	%r600, %r589, 24;
	mul.wide.u32 	%rd153, %r600, 4;
	add.s64 	%rd154, %rd13, %rd153;
	ld.const.u32 	%r601, [%rd154];
	shl.b32 	%r602, %r601, 24;
	xor.b32  	%r56, %r599, %r602;
	mov.b32 	%r269, 1;
	// begin inline asm
	shf.r.wrap.b32 %r54, %r56, %r56, %r269;
	// end inline asm
	xor.b32  	%r603, %r520, %r396;
	xor.b32  	%r604, %r603, %r22;
	xor.b32  	%r605, %r604, %r30;
	shl.b32 	%r606, %r605, 2;
	cvt.u64.u32 	%rd155, %r606;
	and.b64  	%rd156, %rd155, 1020;
	add.s64 	%rd157, %rd13, %rd156;
	ld.const.u32 	%r607, [%rd157];
	shr.u32 	%r608, %r605, 6;
	cvt.u64.u32 	%rd158, %r608;
	and.b64  	%rd159, %rd158, 1020;
	add.s64 	%rd160, %rd13, %rd159;
	ld.const.u32 	%r609, [%rd160];
	shl.b32 	%r610, %r609, 8;
	xor.b32  	%r611, %r610, %r607;
	shr.u32 	%r612, %r605, 14;
	cvt.u64.u32 	%rd161, %r612;
	and.b64  	%rd162, %rd161, 1020;
	add.s64 	%rd163, %rd13, %rd162;
	ld.const.u32 	%r613, [%rd163];
	shl.b32 	%r614, %r613, 16;
	xor.b32  	%r615, %r611, %r614;
	shr.u32 	%r616, %r605, 24;
	mul.wide.u32 	%rd164, %r616, 4;
	add.s64 	%rd165, %rd13, %rd164;
	ld.const.u32 	%r617, [%rd165];
	shl.b32 	%r618, %r617, 24;
	xor.b32  	%r60, %r615, %r618;
	mov.b32 	%r273, 26;
	// begin inline asm
	shf.r.wrap.b32 %r58, %r60, %r60, %r273;
	// end inline asm
	xor.b32  	%r619, %r521, %r397;
	xor.b32  	%r620, %r619, %r26;
	xor.b32  	%r621, %r620, %r34;
	shl.b32 	%r622, %r621, 2;
	cvt.u64.u32 	%rd166, %r622;
	and.b64  	%rd167, %rd166, 1020;
	add.s64 	%rd168, %rd13, %rd167;
	ld.const.u32 	%r623, [%rd168];
	shr.u32 	%r624, %r621, 6;
	cvt.u64.u32 	%rd169, %r624;
	and.b64  	%rd170, %rd169, 1020;
	add.s64 	%rd171, %rd13, %rd170;
	ld.const.u32 	%r625, [%rd171];
	shl.b32 	%r626, %r625, 8;
	xor.b32  	%r627, %r626, %r623;
	shr.u32 	%r628, %r621, 14;
	cvt.u64.u32 	%rd172, %r628;
	and.b64  	%rd173, %rd172, 1020;
	add.s64 	%rd174, %rd13, %rd173;
	ld.const.u32 	%r629, [%rd174];
	shl.b32 	%r630, %r629, 16;
	xor.b32  	%r631, %r627, %r630;
	shr.u32 	%r632, %r621, 24;
	mul.wide.u32 	%rd175, %r632, 4;
	add.s64 	%rd176, %rd13, %rd175;
	ld.const.u32 	%r633, [%rd176];
	shl.b32 	%r634, %r633, 24;
	xor.b32  	%r64, %r631, %r634;
	mov.b32 	%r277, 19;
	// begin inline asm
	shf.r.wrap.b32 %r62, %r64, %r64, %r277;
	// end inline asm
	xor.b32  	%r635, %r522, %r398;
	xor.b32  	%r636, %r635, %r30;
	xor.b32  	%r637, %r636, %r6;
	shl.b32 	%r638, %r637, 2;
	cvt.u64.u32 	%rd177, %r638;
	and.b64  	%rd178, %rd177, 1020;
	add.s64 	%rd179, %rd13, %rd178;
	ld.const.u32 	%r639, [%rd179];
	shr.u32 	%r640, %r637, 6;
	cvt.u64.u32 	%rd180, %r640;
	and.b64  	%rd181, %rd180, 1020;
	add.s64 	%rd182, %rd13, %rd181;
	ld.const.u32 	%r641, [%rd182];
	shl.b32 	%r642, %r641, 8;
	xor.b32  	%r643, %r642, %r639;
	shr.u32 	%r644, %r637, 14;
	cvt.u64.u32 	%rd183, %r644;
	and.b64  	%rd184, %rd183, 1020;
	add.s64 	%rd185, %rd13, %rd184;
	ld.const.u32 	%r645, [%rd185];
	shl.b32 	%r646, %r645, 16;
	xor.b32  	%r647, %r643, %r646;
	shr.u32 	%r648, %r637, 24;
	mul.wide.u32 	%rd186, %r648, 4;
	add.s64 	%rd187, %rd13, %rd186;
	ld.const.u32 	%r649, [%rd187];
	shl.b32 	%r650, %r649, 24;
	xor.b32  	%r68, %r647, %r650;
	mov.b32 	%r281, 12;
	// begin inline asm
	shf.r.wrap.b32 %r66, %r68, %r68, %r281;
	// end inline asm
	shl.b32 	%r651, %r46, 1;
	shl.b32 	%r652, %r50, 1;
	shl.b32 	%r653, %r54, 1;
	shl.b32 	%r654, %r58, 1;
	shl.b32 	%r655, %r62, 1;
	shl.b32 	%r656, %r66, 1;
	shl.b32 	%r657, %r38, 1;
	shl.b32 	%r658, %r42, 1;
	xor.b32  	%r659, %r651, %r391;
	xor.b32  	%r660, %r659, %r42;
	xor.b32  	%r661, %r660, %r66;
	shl.b32 	%r662, %r661, 2;
	cvt.u64.u32 	%rd188, %r662;
	and.b64  	%rd189, %rd188, 1020;
	add.s64 	%rd190, %rd13, %rd189;
	ld.const.u32 	%r663, [%rd190];
	shr.u32 	%r664, %r661, 6;
	cvt.u64.u32 	%rd191, %r664;
	and.b64  	%rd192, %rd191, 1020;
	add.s64 	%rd193, %rd13, %rd192;
	ld.const.u32 	%r665, [%rd193];
	shl.b32 	%r666, %r665, 8;
	xor.b32  	%r667, %r666, %r663;
	shr.u32 	%r668, %r661, 14;
	cvt.u64.u32 	%rd194, %r668;
	and.b64  	%rd195, %rd194, 1020;
	add.s64 	%rd196, %rd13, %rd195;
	ld.const.u32 	%r669, [%rd196];
	shl.b32 	%r670, %r669, 16;
	xor.b32  	%r671, %r667, %r670;
	shr.u32 	%r672, %r661, 24;
	mul.wide.u32 	%rd197, %r672, 4;
	add.s64 	%rd198, %rd13, %rd197;
	ld.const.u32 	%r673, [%rd198];
	shl.b32 	%r674, %r673, 24;
	xor.b32  	%r72, %r671, %r674;
	// begin inline asm
	shf.r.wrap.b32 %r70, %r72, %r72, %r273;
	// end inline asm
	xor.b32  	%r675, %r652, %r392;
	xor.b32  	%r676, %r675, %r38;
	xor.b32  	%r677, %r676, %r46;
	shl.b32 	%r678, %r677, 2;
	cvt.u64.u32 	%rd199, %r678;
	and.b64  	%rd200, %rd199, 1020;
	add.s64 	%rd201, %rd13, %rd200;
	ld.const.u32 	%r679, [%rd201];
	shr.u32 	%r680, %r677, 6;
	cvt.u64.u32 	%rd202, %r680;
	and.b64  	%rd203, %rd202, 1020;
	add.s64 	%rd204, %rd13, %rd203;
	ld.const.u32 	%r681, [%rd204];
	shl.b32 	%r682, %r681, 8;
	xor.b32  	%r683, %r682, %r679;
	shr.u32 	%r684, %r677, 14;
	cvt.u64.u32 	%rd205, %r684;
	and.b64  	%rd206, %rd205, 1020;
	add.s64 	%rd207, %rd13, %rd206;
	ld.const.u32 	%r685, [%rd207];
	shl.b32 	%r686, %r685, 16;
	xor.b32  	%r687, %r683, %r686;
	shr.u32 	%r688, %r677, 24;
	mul.wide.u32 	%rd208, %r688, 4;
	add.s64 	%rd209, %rd13, %rd208;
	ld.const.u32 	%r689, [%rd209];
	shl.b32 	%r690, %r689, 24;
	xor.b32  	%r76, %r687, %r690;
	// begin inline asm
	shf.r.wrap.b32 %r74, %r76, %r76, %r277;
	// end inline asm
	xor.b32  	%r691, %r653, %r393;
	xor.b32  	%r692, %r691, %r42;
	xor.b32  	%r693, %r692, %r50;
	shl.b32 	%r694, %r693, 2;
	cvt.u64.u32 	%rd210, %r694;
	and.b64  	%rd211, %rd210, 1020;
	add.s64 	%rd212, %rd13, %rd211;
	ld.const.u32 	%r695, [%rd212];
	shr.u32 	%r696, %r693, 6;
	cvt.u64.u32 	%rd213, %r696;
	and.b64  	%rd214, %rd213, 1020;
	add.s64 	%rd215, %rd13, %rd214;
	ld.const.u32 	%r697, [%rd215];
	shl.b32 	%r698, %r697, 8;
	xor.b32  	%r699, %r698, %r695;
	shr.u32 	%r700, %r693, 14;
	cvt.u64.u32 	%rd216, %r700;
	and.b64  	%rd217, %rd216, 1020;
	add.s64 	%rd218, %rd13, %rd217;
	ld.const.u32 	%r701, [%rd218];
	shl.b32 	%r702, %r701, 16;
	xor.b32  	%r703, %r699, %r702;
	shr.u32 	%r704, %r693, 24;
	mul.wide.u32 	%rd219, %r704, 4;
	add.s64 	%rd220, %rd13, %rd219;
	ld.const.u32 	%r705, [%rd220];
	shl.b32 	%r706, %r705, 24;
	xor.b32  	%r80, %r703, %r706;
	// begin inline asm
	shf.r.wrap.b32 %r78, %r80, %r80, %r281;
	// end inline asm
	xor.b32  	%r707, %r654, %r394;
	xor.b32  	%r708, %r707, %r46;
	xor.b32  	%r709, %r708, %r54;
	shl.b32 	%r710, %r709, 2;
	cvt.u64.u32 	%rd221, %r710;
	and.b64  	%rd222, %rd221, 1020;
	add.s64 	%rd223, %rd13, %rd222;
	ld.const.u32 	%r711, [%rd223];
	shr.u32 	%r712, %r709, 6;
	cvt.u64.u32 	%rd224, %r712;
	and.b64  	%rd225, %rd224, 1020;
	add.s64 	%rd226, %rd13, %rd225;
	ld.const.u32 	%r713, [%rd226];
	shl.b32 	%r714, %r713, 8;
	xor.b32  	%r715, %r714, %r711;
	shr.u32 	%r716, %r709, 14;
	cvt.u64.u32 	%rd227, %r716;
	and.b64  	%rd228, %rd227, 1020;
	add.s64 	%rd229, %rd13, %rd228;
	ld.const.u32 	%r717, [%rd229];
	shl.b32 	%r718, %r717, 16;
	xor.b32  	%r719, %r715, %r718;
	shr.u32 	%r720, %r709, 24;
	mul.wide.u32 	%rd230, %r720, 4;
	add.s64 	%rd231, %rd13, %rd230;
	ld.const.u32 	%r721, [%rd231];
	shl.b32 	%r722, %r721, 24;
	xor.b32  	%r84, %r719, %r722;
	mov.b32 	%r297, 5;
	// begin inline asm
	shf.r.wrap.b32 %r82, %r84, %r84, %r297;
	// end inline asm
	xor.b32  	%r723, %r655, %r395;
	xor.b32  	%r724, %r723, %r50;
	xor.b32  	%r725, %r724, %r58;
	shl.b32 	%r726, %r725, 2;
	cvt.u64.u32 	%rd232, %r726;
	and.b64  	%rd233, %rd232, 1020;
	add.s64 	%rd234, %rd13, %rd233;
	ld.const.u32 	%r727, [%rd234];
	shr.u32 	%r728, %r725, 6;
	cvt.u64.u32 	%rd235, %r728;
	and.b64  	%rd236, %rd235, 1020;
	add.s64 	%rd237, %rd13, %rd236;
	ld.const.u32 	%r729, [%rd237];
	shl.b32 	%r730, %r729, 8;
	xor.b32  	%r731, %r730, %r727;
	shr.u32 	%r732, %r725, 14;
	cvt.u64.u32 	%rd238, %r732;
	and.b64  	%rd239, %rd238, 1020;
	add.s64 	%rd240, %rd13, %rd239;
	ld.const.u32 	%r733, [%rd240];
	shl.b32 	%r734, %r733, 16;
	xor.b32  	%r735, %r731, %r734;
	shr.u32 	%r736, %r725, 24;
	mul.wide.u32 	%rd241, %r736, 4;
	add.s64 	%rd242, %rd13, %rd241;
	ld.const.u32 	%r737, [%rd242];
	shl.b32 	%r738, %r737, 24;
	xor.b32  	%r88, %r735, %r738;
	mov.b32 	%r301, 30;
	// begin inline asm
	shf.r.wrap.b32 %r86, %r88, %r88, %r301;
	// end inline asm
	xor.b32  	%r739, %r656, %r396;
	xor.b32  	%r740, %r739, %r54;
	xor.b32  	%r741, %r740, %r62;
	shl.b32 	%r742, %r741, 2;
	cvt.u64.u32 	%rd243, %r742;
	and.b64  	%rd244, %rd243, 1020;
	add.s64 	%rd245, %rd13, %rd244;
	ld.const.u32 	%r743, [%rd245];
	shr.u32 	%r744, %r741, 6;
	cvt.u64.u32 	%rd246, %r744;
	and.b64  	%rd247, %rd246, 1020;
	add.s64 	%rd248, %rd13, %rd247;
	ld.const.u32 	%r745, [%rd248];
	shl.b32 	%r746, %r745, 8;
	xor.b32  	%r747, %r746, %r743;
	shr.u32 	%r748, %r741, 14;
	cvt.u64.u32 	%rd249, %r748;
	and.b64  	%rd250, %rd249, 1020;
	add.s64 	%rd251, %rd13, %rd250;
	ld.const.u32 	%r749, [%rd251];
	shl.b32 	%r750, %r749, 16;
	xor.b32  	%r751, %r747, %r750;
	shr.u32 	%r752, %r741, 24;
	mul.wide.u32 	%rd252, %r752, 4;
	add.s64 	%rd253, %rd13, %rd252;
	ld.const.u32 	%r753, [%rd253];
	shl.b32 	%r754, %r753, 24;
	xor.b32  	%r92, %r751, %r754;
	mov.b32 	%r305, 23;
	// begin inline asm
	shf.r.wrap.b32 %r90, %r92, %r92, %r305;
	// end inline asm
	xor.b32  	%r755, %r657, %r397;
	xor.b32  	%r756, %r755, %r58;
	xor.b32  	%r757, %r756, %r66;
	shl.b32 	%r758, %r757, 2;
	cvt.u64.u32 	%rd254, %r758;
	and.b64  	%rd255, %rd254, 1020;
	add.s64 	%rd256, %rd13, %rd255;
	ld.const.u32 	%r759, [%rd256];
	shr.u32 	%r760, %r757, 6;
	cvt.u64.u32 	%rd257, %r760;
	and.b64  	%rd258, %rd257, 1020;
	add.s64 	%rd259, %rd13, %rd258;
	ld.const.u32 	%r761, [%rd259];
	shl.b32 	%r762, %r761, 8;
	xor.b32  	%r763, %r762, %r759;
	shr.u32 	%r764, %r757, 14;
	cvt.u64.u32 	%rd260, %r764;
	and.b64  	%rd261, %rd260, 1020;
	add.s64 	%rd262, %rd13, %rd261;
	ld.const.u32 	%r765, [%rd262];
	shl.b32 	%r766, %r765, 16;
	xor.b32  	%r767, %r763, %r766;
	shr.u32 	%r768, %r757, 24;
	mul.wide.u32 	%rd263, %r768, 4;
	add.s64 	%rd264, %rd13, %rd263;
	ld.const.u32 	%r769, [%rd264];
	shl.b32 	%r770, %r769, 24;
	xor.b32  	%r96, %r767, %r770;
	mov.b32 	%r309, 16;
	// begin inline asm
	shf.r.wrap.b32 %r94, %r96, %r96, %r309;
	// end inline asm
	xor.b32  	%r771, %r658, %r398;
	xor.b32  	%r772, %r771, %r62;
	xor.b32  	%r773, %r772, %r38;
	shl.b32 	%r774, %r773, 2;
	cvt.u64.u32 	%rd265, %r774;
	and.b64  	%rd266, %rd265, 1020;
	add.s64 	%rd267, %rd13, %rd266;
	ld.const.u32 	%r775, [%rd267];
	shr.u32 	%r776, %r773, 6;
	cvt.u64.u32 	%rd268, %r776;
	and.b64  	%rd269, %rd268, 1020;
	add.s64 	%rd270, %rd13, %rd269;
	ld.const.u32 	%r777, [%rd270];
	shl.b32 	%r778, %r777, 8;
	xor.b32  	%r779, %r778, %r775;
	shr.u32 	%r780, %r773, 14;
	cvt.u64.u32 	%rd271, %r780;
	and.b64  	%rd272, %rd271, 1020;
	add.s64 	%rd273, %rd13, %rd272;
	ld.const.u32 	%r781, [%rd273];
	shl.b32 	%r782, %r781, 16;
	xor.b32  	%r783, %r779, %r782;
	shr.u32 	%r784, %r773, 24;
	mul.wide.u32 	%rd274, %r784, 4;
	add.s64 	%rd275, %rd13, %rd274;
	ld.const.u32 	%r785, [%rd275];
	shl.b32 	%r786, %r785, 24;
	xor.b32  	%r100, %r783, %r786;
	mov.b32 	%r313, 9;
	// begin inline asm
	shf.r.wrap.b32 %r98, %r100, %r100, %r313;
	// end inline asm
	shl.b32 	%r787, %r78, 1;
	shl.b32 	%r788, %r82, 1;
	shl.b32 	%r789, %r86, 1;
	shl.b32 	%r790, %r90, 1;
	shl.b32 	%r791, %r94, 1;
	shl.b32 	%r792, %r98, 1;
	shl.b32 	%r793, %r70, 1;
	shl.b32 	%r794, %r74, 1;
	xor.b32  	%r795, %r787, %r391;
	xor.b32  	%r796, %r795, %r74;
	xor.b32  	%r797, %r796, %r98;
	shl.b32 	%r798, %r797, 2;
	cvt.u64.u32 	%rd276, %r798;
	and.b64  	%rd277, %rd276, 1020;
	add.s64 	%rd278, %rd13, %rd277;
	ld.const.u32 	%r799, [%rd278];
	shr.u32 	%r800, %r797, 6;
	cvt.u64.u32 	%rd279, %r800;
	and.b64  	%rd280, %rd279, 1020;
	add.s64 	%rd281, %rd13, %rd280;
	ld.const.u32 	%r801, [%rd281];
	shl.b32 	%r802, %r801, 8;
	xor.b32  	%r803, %r802, %r799;
	shr.u32 	%r804, %r797, 14;
	cvt.u64.u32 	%rd282, %r804;
	and.b64  	%rd283, %rd282, 1020;
	add.s64 	%rd284, %rd13, %rd283;
	ld.const.u32 	%r805, [%rd284];
	shl.b32 	%r806, %r805, 16;
	xor.b32  	%r807, %r803, %r806;
	shr.u32 	%r808, %r797, 24;
	mul.wide.u32 	%rd285, %r808, 4;
	add.s64 	%rd286, %rd13, %rd285;
	ld.const.u32 	%r809, [%rd286];
	shl.b32 	%r810, %r809, 24;
	xor.b32  	%r104, %r807, %r810;
	// begin inline asm
	shf.r.wrap.b32 %r102, %r104, %r104, %r305;
	// end inline asm
	xor.b32  	%r811, %r788, %r392;
	xor.b32  	%r812, %r811, %r70;
	xor.b32  	%r813, %r812, %r78;
	shl.b32 	%r814, %r813, 2;
	cvt.u64.u32 	%rd287, %r814;
	and.b64  	%rd288, %rd287, 1020;
	add.s64 	%rd289, %rd13, %rd288;
	ld.const.u32 	%r815, [%rd289];
	shr.u32 	%r816, %r813, 6;
	cvt.u64.u32 	%rd290, %r816;
	and.b64  	%rd291, %rd290, 1020;
	add.s64 	%rd292, %rd13, %rd291;
	ld.const.u32 	%r817, [%rd292];
	shl.b32 	%r818, %r817, 8;
	xor.b32  	%r819, %r818, %r815;
	shr.u32 	%r820, %r813, 14;
	cvt.u64.u32 	%rd293, %r820;
	and.b64  	%rd294, %rd293, 1020;
	add.s64 	%rd295, %rd13, %rd294;
	ld.const.u32 	%r821, [%rd295];
	shl.b32 	%r822, %r821, 16;
	xor.b32  	%r823, %r819, %r822;
	shr.u32 	%r824, %r813, 24;
	mul.wide.u32 	%rd296, %r824, 4;
	add.s64 	%rd297, %rd13, %rd296;
	ld.const.u32 	%r825, [%rd297];
	shl.b32 	%r826, %r825, 24;
	xor.b32  	%r108, %r823, %r826;
	// begin inline asm
	shf.r.wrap.b32 %r106, %r108, %r108, %r309;
	// end inline asm
	xor.b32  	%r827, %r789, %r393;
	xor.b32  	%r828, %r827, %r74;
	xor.b32  	%r829, %r828, %r82;
	shl.b32 	%r830, %r829, 2;
	cvt.u64.u32 	%rd298, %r830;
	and.b64  	%rd299, %rd298, 1020;
	add.s64 	%rd300, %rd13, %rd299;
	ld.const.u32 	%r831, [%rd300];
	shr.u32 	%r832, %r829, 6;
	cvt.u64.u32 	%rd301, %r832;
	and.b64  	%rd302, %rd301, 1020;
	add.s64 	%rd303, %rd13, %rd302;
	ld.const.u32 	%r833, [%rd303];
	shl.b32 	%r834, %r833, 8;
	xor.b32  	%r835, %r834, %r831;
	shr.u32 	%r836, %r829, 14;
	cvt.u64.u32 	%rd304, %r836;
	and.b64  	%rd305, %rd304, 1020;
	add.s64 	%rd306, %rd13, %rd305;
	ld.const.u32 	%r837, [%rd306];
	shl.b32 	%r838, %r837, 16;
	xor.b32  	%r839, %r835, %r838;
	shr.u32 	%r840, %r829, 24;
	mul.wide.u32 	%rd307, %r840, 4;
	add.s64 	%rd308, %rd13, %rd307;
	ld.const.u32 	%r841, [%rd308];
	shl.b32 	%r842, %r841, 24;
	xor.b32  	%r112, %r839, %r842;
	// begin inline asm
	shf.r.wrap.b32 %r110, %r112, %r112, %r313;
	// end inline asm
	xor.b32  	%r843, %r790, %r394;
	xor.b32  	%r844, %r843, %r78;
	xor.b32  	%r845, %r844, %r86;
	shl.b32 	%r846, %r845, 2;
	cvt.u64.u32 	%rd309, %r846;
	and.b64  	%rd310, %rd309, 1020;
	add.s64 	%rd311, %rd13, %rd310;
	ld.const.u32 	%r847, [%rd311];
	shr.u32 	%r848, %r845, 6;
	cvt.u64.u32 	%rd312, %r848;
	and.b64  	%rd313, %rd312, 1020;
	add.s64 	%rd314, %rd13, %rd313;
	ld.const.u32 	%r849, [%rd314];
	shl.b32 	%r850, %r849, 8;
	xor.b32  	%r851, %r850, %r847;
	shr.u32 	%r852, %r845, 14;
	cvt.u64.u32 	%rd315, %r852;
	and.b64  	%rd316, %rd315, 1020;
	add.s64 	%rd317, %rd13, %rd316;
	ld.const.u32 	%r853, [%rd317];
	shl.b32 	%r854, %r853, 16;
	xor.b32  	%r855, %r851, %r854;
	shr.u32 	%r856, %r845, 24;
	mul.wide.u32 	%rd318, %r856, 4;
	add.s64 	%rd319, %rd13, %rd318;
	ld.const.u32 	%r857, [%rd319];
	shl.b32 	%r858, %r857, 24;
	xor.b32  	%r116, %r855, %r858;
	mov.b32 	%r329, 2;
	// begin inline asm
	shf.r.wrap.b32 %r114, %r116, %r116, %r329;
	// end inline asm
	xor.b32  	%r859, %r791, %r395;
	xor.b32  	%r860, %r859, %r82;
	xor.b32  	%r861, %r860, %r90;
	shl.b32 	%r862, %r861, 2;
	cvt.u64.u32 	%rd320, %r862;
	and.b64  	%rd321, %rd320, 1020;
	add.s64 	%rd322, %rd13, %rd321;
	ld.const.u32 	%r863, [%rd322];
	shr.u32 	%r864, %r861, 6;
	cvt.u64.u32 	%rd323, %r864;
	and.b64  	%rd324, %rd323, 1020;
	add.s64 	%rd325, %rd13, %rd324;
	ld.const.u32 	%r865, [%rd325];
	shl.b32 	%r866, %r865, 8;
	xor.b32  	%r867, %r866, %r863;
	shr.u32 	%r868, %r861, 14;
	cvt.u64.u32 	%rd326, %r868;
	and.b64  	%rd327, %rd326, 1020;
	add.s64 	%rd328, %rd13, %rd327;
	ld.const.u32 	%r869, [%rd328];
	shl.b32 	%r870, %r869, 16;
	xor.b32  	%r871, %r867, %r870;
	shr.u32 	%r872, %r861, 24;
	mul.wide.u32 	%rd329, %r872, 4;
	add.s64 	%rd330, %rd13, %rd329;
	ld.const.u32 	%r873, [%rd330];
	shl.b32 	%r874, %r873, 24;
	xor.b32  	%r120, %r871, %r874;
	mov.b32 	%r333, 27;
	// begin inline asm
	shf.r.wrap.b32 %r118, %r120, %r120, %r333;
	// end inline asm
	xor.b32  	%r875, %r792, %r396;
	xor.b32  	%r876, %r875, %r86;
	xor.b32  	%r877, %r876, %r94;
	shl.b32 	%r878, %r877, 2;
	cvt.u64.u32 	%rd331, %r878;
	and.b64  	%rd332, %rd331, 1020;
	add.s64 	%rd333, %rd13, %rd332;
	ld.const.u32 	%r879, [%rd333];
	shr.u32 	%r880, %r877, 6;
	cvt.u64.u32 	%rd334, %r880;
	and.b64  	%rd335, %rd334, 1020;
	add.s64 	%rd336, %rd13, %rd335;
	ld.const.u32 	%r881, [%rd336];
	shl.b32 	%r882, %r881, 8;
	xor.b32  	%r883, %r882, %r879;
	shr.u32 	%r884, %r877, 14;
	cvt.u64.u32 	%rd337, %r884;
	and.b64  	%rd338, %rd337, 1020;
	add.s64 	%rd339, %rd13, %rd338;
	ld.const.u32 	%r885, [%rd339];
	shl.b32 	%r886, %r885, 16;
	xor.b32  	%r887, %r883, %r886;
	shr.u32 	%r888, %r877, 24;
	mul.wide.u32 	%rd340, %r888, 4;
	add.s64 	%rd341, %rd13, %rd340;
	ld.const.u32 	%r889, [%rd341];
	shl.b32 	%r890, %r889, 24;
	xor.b32  	%r124, %r887, %r890;
	mov.b32 	%r337, 20;
	// begin inline asm
	shf.r.wrap.b32 %r122, %r124, %r124, %r337;
	// end inline asm
	xor.b32  	%r891, %r793, %r397;
	xor.b32  	%r892, %r891, %r90;
	xor.b32  	%r893, %r892, %r98;
	shl.b32 	%r894, %r893, 2;
	cvt.u64.u32 	%rd342, %r894;
	and.b64  	%rd343, %rd342, 1020;
	add.s64 	%rd344, %rd13, %rd343;
	ld.const.u32 	%r895, [%rd344];
	shr.u32 	%r896, %r893, 6;
	cvt.u64.u32 	%rd345, %r896;
	and.b64  	%rd346, %rd345, 1020;
	add.s64 	%rd347, %rd13, %rd346;
	ld.const.u32 	%r897, [%rd347];
	shl.b32 	%r898, %r897, 8;
	xor.b32  	%r899, %r898, %r895;
	shr.u32 	%r900, %r893, 14;
	cvt.u64.u32 	%rd348, %r900;
	and.b64  	%rd349, %rd348, 1020;
	add.s64 	%rd350, %rd13, %rd349;
	ld.const.u32 	%r901, [%rd350];
	shl.b32 	%r902, %r901, 16;
	xor.b32  	%r903, %r899, %r902;
	shr.u32 	%r904, %r893, 24;
	mul.wide.u32 	%rd351, %r904, 4;
	add.s64 	%rd352, %rd13, %rd351;
	ld.const.u32 	%r905, [%rd352];
	shl.b32 	%r906, %r905, 24;
	xor.b32  	%r128, %r903, %r906;
	mov.b32 	%r341, 13;
	// begin inline asm
	shf.r.wrap.b32 %r126, %r128, %r128, %r341;
	// end inline asm
	xor.b32  	%r907, %r794, %r398;
	xor.b32  	%r908, %r907, %r94;
	xor.b32  	%r909, %r908, %r70;
	shl.b32 	%r910, %r909, 2;
	cvt.u64.u32 	%rd353, %r910;
	and.b64  	%rd354, %rd353, 1020;
	add.s64 	%rd355, %rd13, %rd354;
	ld.const.u32 	%r911, [%rd355];
	shr.u32 	%r912, %r909, 6;
	cvt.u64.u32 	%rd356, %r912;
	and.b64  	%rd357, %rd356, 1020;
	add.s64 	%rd358, %rd13, %rd357;
	ld.const.u32 	%r913, [%rd358];
	shl.b32 	%r914, %r913, 8;
	xor.b32  	%r915, %r914, %r911;
	shr.u32 	%r916, %r909, 14;
	cvt.u64.u32 	%rd359, %r916;
	and.b64  	%rd360, %rd359, 1020;
	add.s64 	%rd361, %rd13, %rd360;
	ld.const.u32 	%r917, [%rd361];
	shl.b32 	%r918, %r917, 16;
	xor.b32  	%r919, %r915, %r918;
	shr.u32 	%r920, %r909, 24;
	mul.wide.u32 	%rd362, %r920, 4;
	add.s64 	%rd363, %rd13, %rd362;
	ld.const.u32 	%r921, [%rd363];
	shl.b32 	%r922, %r921, 24;
	xor.b32  	%r132, %r919, %r922;
	mov.b32 	%r345, 6;
	// begin inline asm
	shf.r.wrap.b32 %r130, %r132, %r132, %r345;
	// end inline asm
	shl.b32 	%r923, %r110, 1;
	shl.b32 	%r924, %r114, 1;
	shl.b32 	%r925, %r118, 1;
	shl.b32 	%r926, %r122, 1;
	shl.b32 	%r927, %r126, 1;
	shl.b32 	%r928, %r130, 1;
	shl.b32 	%r929, %r102, 1;
	shl.b32 	%r930, %r106, 1;
	xor.b32  	%r931, %r923, %r391;
	xor.b32  	%r932, %r931, %r106;
	xor.b32  	%r933, %r932, %r130;
	shl.b32 	%r934, %r933, 2;
	cvt.u64.u32 	%rd364, %r934;
	and.b64  	%rd365, %rd364, 1020;
	add.s64 	%rd366, %rd13, %rd365;
	ld.const.u32 	%r935, [%rd366];
	shr.u32 	%r936, %r933, 6;
	cvt.u64.u32 	%rd367, %r936;
	and.b64  	%rd368, %rd367, 1020;
	add.s64 	%rd369, %rd13, %rd368;
	ld.const.u32 	%r937, [%rd369];
	shl.b32 	%r938, %r937, 8;
	xor.b32  	%r939, %r938, %r935;
	shr.u32 	%r940, %r933, 14;
	cvt.u64.u32 	%rd370, %r940;
	and.b64  	%rd371, %rd370, 1020;
	add.s64 	%rd372, %rd13, %rd371;
	ld.const.u32 	%r941, [%rd372];
	shl.b32 	%r942, %r941, 16;
	xor.b32  	%r943, %r939, %r942;
	shr.u32 	%r944, %r933, 24;
	mul.wide.u32 	%rd373, %r944, 4;
	add.s64 	%rd374, %rd13, %rd373;
	ld.const.u32 	%r945, [%rd374];
	shl.b32 	%r946, %r945, 24;
	xor.b32  	%r136, %r943, %r946;
	// begin inline asm
	shf.r.wrap.b32 %r134, %r136, %r136, %r337;
	// end inline asm
	xor.b32  	%r947, %r924, %r392;
	xor.b32  	%r948, %r947, %r102;
	xor.b32  	%r949, %r948, %r110;
	shl.b32 	%r950, %r949, 2;
	cvt.u64.u32 	%rd375, %r950;
	and.b64  	%rd376, %rd375, 1020;
	add.s64 	%rd377, %rd13, %rd376;
	ld.const.u32 	%r951, [%rd377];
	shr.u32 	%r952, %r949, 6;
	cvt.u64.u32 	%rd378, %r952;
	and.b64  	%rd379, %rd378, 1020;
	add.s64 	%rd380, %rd13, %rd379;
	ld.const.u32 	%r953, [%rd380];
	shl.b32 	%r954, %r953, 8;
	xor.b32  	%r955, %r954, %r951;
	shr.u32 	%r956, %r949, 14;
	cvt.u64.u32 	%rd381, %r956;
	and.b64  	%rd382, %rd381, 1020;
	add.s64 	%rd383, %rd13, %rd382;
	ld.const.u32 	%r957, [%rd383];
	shl.b32 	%r958, %r957, 16;
	xor.b32  	%r959, %r955, %r958;
	shr.u32 	%r960, %r949, 24;
	mul.wide.u32 	%rd384, %r960, 4;
	add.s64 	%rd385, %rd13, %rd384;
	ld.const.u32 	%r961, [%rd385];
	shl.b32 	%r962, %r961, 24;
	xor.b32  	%r140, %r959, %r962;
	// begin inline asm
	shf.r.wrap.b32 %r138, %r140, %r140, %r341;
	// end inline asm
	xor.b32  	%r963, %r925, %r393;
	xor.b32  	%r964, %r963, %r106;
	xor.b32  	%r965, %r964, %r114;
	shl.b32 	%r966, %r965, 2;
	cvt.u64.u32 	%rd386, %r966;
	and.b64  	%rd387, %rd386, 1020;
	add.s64 	%rd388, %rd13, %rd387;
	ld.const.u32 	%r967, [%rd388];
	shr.u32 	%r968, %r965, 6;
	cvt.u64.u32 	%rd389, %r968;
	and.b64  	%rd390, %rd389, 1020;
	add.s64 	%rd391, %rd13, %rd390;
	ld.const.u32 	%r969, [%rd391];
	shl.b32 	%r970, %r969, 8;
	xor.b32  	%r971, %r970, %r967;
	shr.u32 	%r972, %r965, 14;
	cvt.u64.u32 	%rd392, %r972;
	and.b64  	%rd393, %rd392, 1020;
	add.s64 	%rd394, %rd13, %rd393;
	ld.const.u32 	%r973, [%rd394];
	shl.b32 	%r974, %r973, 16;
	xor.b32  	%r975, %r971, %r974;
	shr.u32 	%r976, %r965, 24;
	mul.wide.u32 	%rd395, %r976, 4;
	add.s64 	%rd396, %rd13, %rd395;
	ld.const.u32 	%r977, [%rd396];
	shl.b32 	%r978, %r977, 24;
	xor.b32  	%r144, %r975, %r978;
	// begin inline asm
	shf.r.wrap.b32 %r142, %r144, %r144, %r345;
	// end inline asm
	xor.b32  	%r979, %r926, %r394;
	xor.b32  	%r980, %r979, %r110;
	xor.b32  	%r981, %r980, %r118;
	shl.b32 	%r982, %r981, 2;
	cvt.u64.u32 	%rd397, %r982;
	and.b64  	%rd398, %rd397, 1020;
	add.s64 	%rd399, %rd13, %rd398;
	ld.const.u32 	%r983, [%rd399];
	shr.u32 	%r984, %r981, 6;
	cvt.u64.u32 	%rd400, %r984;
	and.b64  	%rd401, %rd400, 1020;
	add.s64 	%rd402, %rd13, %rd401;
	ld.const.u32 	%r985, [%rd402];
	shl.b32 	%r986, %r985, 8;
	xor.b32  	%r987, %r986, %r983;
	shr.u32 	%r988, %r981, 14;
	cvt.u64.u32 	%rd403, %r988;
	and.b64  	%rd404, %rd403, 1020;
	add.s64 	%rd405, %rd13, %rd404;
	ld.const.u32 	%r989, [%rd405];
	shl.b32 	%r990, %r989, 16;
	xor.b32  	%r991, %r987, %r990;
	shr.u32 	%r992, %r981, 24;
	mul.wide.u32 	%rd406, %r992, 4;
	add.s64 	%rd407, %rd13, %rd406;
	ld.const.u32 	%r993, [%rd407];
	shl.b32 	%r994, %r993, 24;
	xor.b32  	%r148, %r991, %r994;
	mov.b32 	%r361, 31;
	// begin inline asm
	shf.r.wrap.b32 %r146, %r148, %r148, %r361;
	// end inline asm
	xor.b32  	%r995, %r927, %r395;
	xor.b32  	%r996, %r995, %r114;
	xor.b32  	%r997, %r996, %r122;
	shl.b32 	%r998, %r997, 2;
	cvt.u64.u32 	%rd408, %r998;
	and.b64  	%rd409, %rd408, 1020;
	add.s64 	%rd410, %rd13, %rd409;
	ld.const.u32 	%r999, [%rd410];
	shr.u32 	%r1000, %r997, 6;
	cvt.u64.u32 	%rd411, %r1000;
	and.b64  	%rd412, %rd411, 1020;
	add.s64 	%rd413, %rd13, %rd412;
	ld.const.u32 	%r1001, [%rd413];
	shl.b32 	%r1002, %r1001, 8;
	xor.b32  	%r1003, %r1002, %r999;
	shr.u32 	%r1004, %r997, 14;
	cvt.u64.u32 	%rd414, %r1004;
	and.b64  	%rd415, %rd414, 1020;
	add.s64 	%rd416, %rd13, %rd415;
	ld.const.u32 	%r1005, [%rd416];
	shl.b32 	%r1006, %r1005, 16;
	xor.b32  	%r1007, %r1003, %r1006;
	shr.u32 	%r1008, %r997, 24;
	mul.wide.u32 	%rd417, %r1008, 4;
	add.s64 	%rd418, %rd13, %rd417;
	ld.const.u32 	%r1009, [%rd418];
	shl.b32 	%r1010, %r1009, 24;
	xor.b32  	%r152, %r1007, %r1010;
	mov.b32 	%r365, 24;
	// begin inline asm
	shf.r.wrap.b32 %r150, %r152, %r152, %r365;
	// end inline asm
	xor.b32  	%r1011, %r928, %r396;
	xor.b32  	%r1012, %r1011, %r118;
	xor.b32  	%r1013, %r1012, %r126;
	shl.b32 	%r1014, %r1013, 2;
	cvt.u64.u32 	%rd419, %r1014;
	and.b64  	%rd420, %rd419, 1020;
	add.s64 	%rd421, %rd13, %rd420;
	ld.const.u32 	%r1015, [%rd421];
	shr.u32 	%r1016, %r1013, 6;
	cvt.u64.u32 	%rd422, %r1016;
	and.b64  	%rd423, %rd422, 1020;
	add.s64 	%rd424, %rd13, %rd423;
	ld.const.u32 	%r1017, [%rd424];
	shl.b32 	%r1018, %r1017, 8;
	xor.b32  	%r1019, %r1018, %r1015;
	shr.u32 	%r1020, %r1013, 14;
	cvt.u64.u32 	%rd425, %r1020;
	and.b64  	%rd426, %rd425, 1020;
	add.s64 	%rd427, %rd13, %rd426;
	ld.const.u32 	%r1021, [%rd427];
	shl.b32 	%r1022, %r1021, 16;
	xor.b32  	%r1023, %r1019, %r1022;
	shr.u32 	%r1024, %r1013, 24;
	mul.wide.u32 	%rd428, %r1024, 4;
	add.s64 	%rd429, %rd13, %rd428;
	ld.const.u32 	%r1025, [%rd429];
	shl.b32 	%r1026, %r1025, 24;
	xor.b32  	%r156, %r1023, %r1026;
	mov.b32 	%r369, 17;
	// begin inline asm
	shf.r.wrap.b32 %r154, %r156, %r156, %r369;
	// end inline asm
	xor.b32  	%r1027, %r929, %r397;
	xor.b32  	%r1028, %r1027, %r122;
	xor.b32  	%r1029, %r1028, %r130;
	shl.b32 	%r1030, %r1029, 2;
	cvt.u64.u32 	%rd430, %r1030;
	and.b64  	%rd431, %rd430, 1020;
	add.s64 	%rd432, %rd13, %rd431;
	ld.const.u32 	%r1031, [%rd432];
	shr.u32 	%r1032, %r1029, 6;
	cvt.u64.u32 	%rd433, %r1032;
	and.b64  	%rd434, %rd433, 1020;
	add.s64 	%rd435, %rd13, %rd434;
	ld.const.u32 	%r1033, [%rd435];
	shl.b32 	%r1034, %r1033, 8;
	xor.b32  	%r1035, %r1034, %r1031;
	shr.u32 	%r1036, %r1029, 14;
	cvt.u64.u32 	%rd436, %r1036;
	and.b64  	%rd437, %rd436, 1020;
	add.s64 	%rd438, %rd13, %rd437;
	ld.const.u32 	%r1037, [%rd438];
	shl.b32 	%r1038, %r1037, 16;
	xor.b32  	%r1039, %r1035, %r1038;
	shr.u32 	%r1040, %r1029, 24;
	mul.wide.u32 	%rd439, %r1040, 4;
	add.s64 	%rd440, %rd13, %rd439;
	ld.const.u32 	%r1041, [%rd440];
	shl.b32 	%r1042, %r1041, 24;
	xor.b32  	%r160, %r1039, %r1042;
	mov.b32 	%r373, 10;
	// begin inline asm
	shf.r.wrap.b32 %r158, %r160, %r160, %r373;
	// end inline asm
	xor.b32  	%r1043, %r930, %r398;
	xor.b32  	%r1044, %r1043, %r126;
	xor.b32  	%r1045, %r1044, %r102;
	shl.b32 	%r1046, %r1045, 2;
	cvt.u64.u32 	%rd441, %r1046;
	and.b64  	%rd442, %rd441, 1020;
	add.s64 	%rd443, %rd13, %rd442;
	ld.const.u32 	%r1047, [%rd443];
	shr.u32 	%r1048, %r1045, 6;
	cvt.u64.u32 	%rd444, %r1048;
	and.b64  	%rd445, %rd444, 1020;
	add.s64 	%rd446, %rd13, %rd445;
	ld.const.u32 	%r1049, [%rd446];
	shl.b32 	%r1050, %r1049, 8;
	xor.b32  	%r1051, %r1050, %r1047;
	shr.u32 	%r1052, %r1045, 14;
	cvt.u64.u32 	%rd447, %r1052;
	and.b64  	%rd448, %rd447, 1020;
	add.s64 	%rd449, %rd13, %rd448;
	ld.const.u32 	%r1053, [%rd449];
	shl.b32 	%r1054, %r1053, 16;
	xor.b32  	%r1055, %r1051, %r1054;
	shr.u32 	%r1056, %r1045, 24;
	mul.wide.u32 	%rd450, %r1056, 4;
	add.s64 	%rd451, %rd13, %rd450;
	ld.const.u32 	%r1057, [%rd451];
	shl.b32 	%r1058, %r1057, 24;
	xor.b32  	%r164, %r1055, %r1058;
	mov.b32 	%r377, 3;
	// begin inline asm
	shf.r.wrap.b32 %r162, %r164, %r164, %r377;
	// end inline asm
	shl.b32 	%r1059, %r142, 1;
	shl.b32 	%r1060, %r146, 1;
	shl.b32 	%r1061, %r150, 1;
	shl.b32 	%r1062, %r154, 1;
	shl.b32 	%r1063, %r158, 1;
	shl.b32 	%r1064, %r162, 1;
	shl.b32 	%r1065, %r134, 1;
	shl.b32 	%r1066, %r138, 1;
	xor.b32  	%r1067, %r1059, %r391;
	xor.b32  	%r1068, %r1067, %r138;
	xor.b32  	%r1069, %r1068, %r162;
	shl.b32 	%r1070, %r1069, 2;
	cvt.u64.u32 	%rd452, %r1070;
	and.b64  	%rd453, %rd452, 1020;
	add.s64 	%rd454, %rd13, %rd453;
	ld.const.u32 	%r1071, [%rd454];
	shr.u32 	%r1072, %r1069, 6;
	cvt.u64.u32 	%rd455, %r1072;
	and.b64  	%rd456, %rd455, 1020;
	add.s64 	%rd457, %rd13, %rd456;
	ld.const.u32 	%r1073, [%rd457];
	shl.b32 	%r1074, %r1073, 8;
	xor.b32  	%r1075, %r1074, %r1071;
	shr.u32 	%r1076, %r1069, 14;
	cvt.u64.u32 	%rd458, %r1076;
	and.b64  	%rd459, %rd458, 1020;
	add.s64 	%rd460, %rd13, %rd459;
	ld.const.u32 	%r1077, [%rd460];
	shl.b32 	%r1078, %r1077, 16;
	xor.b32  	%r1079, %r1075, %r1078;
	shr.u32 	%r1080, %r1069, 24;
	mul.wide.u32 	%rd461, %r1080, 4;
	add.s64 	%rd462, %rd13, %rd461;
	ld.const.u32 	%r1081, [%rd462];
	shl.b32 	%r1082, %r1081, 24;
	xor.b32  	%r168, %r1079, %r1082;
	// begin inline asm
	shf.r.wrap.b32 %r166, %r168, %r168, %r369;
	// end inline asm
	xor.b32  	%r1083, %r1060, %r392;
	xor.b32  	%r1084, %r1083, %r134;
	xor.b32  	%r1085, %r1084, %r142;
	shl.b32 	%r1086, %r1085, 2;
	cvt.u64.u32 	%rd463, %r1086;
	and.b64  	%rd464, %rd463, 1020;
	add.s64 	%rd465, %rd13, %rd464;
	ld.const.u32 	%r1087, [%rd465];
	shr.u32 	%r1088, %r1085, 6;
	cvt.u64.u32 	%rd466, %r1088;
	and.b64  	%rd467, %rd466, 1020;
	add.s64 	%rd468, %rd13, %rd467;
	ld.const.u32 	%r1089, [%rd468];
	shl.b32 	%r1090, %r1089, 8;
	xor.b32  	%r1091, %r1090, %r1087;
	shr.u32 	%r1092, %r1085, 14;
	cvt.u64.u32 	%rd469, %r1092;
	and.b64  	%rd470, %rd469, 1020;
	add.s64 	%rd471, %rd13, %rd470;
	ld.const.u32 	%r1093, [%rd471];
	shl.b32 	%r1094, %r1093, 16;
	xor.b32  	%r1095, %r1091, %r1094;
	shr.u32 	%r1096, %r1085, 24;
	mul.wide.u32 	%rd472, %r1096, 4;
	add.s64 	%rd473, %rd13, %rd472;
	ld.const.u32 	%r1097, [%rd473];
	shl.b32 	%r1098, %r1097, 24;
	xor.b32  	%r172, %r1095, %r1098;
	// begin inline asm
	shf.r.wrap.b32 %r170, %r172, %r172, %r373;
	// end inline asm
	xor.b32  	%r1099, %r1061, %r393;
	xor.b32  	%r1100, %r1099, %r138;
	xor.b32  	%r1101, %r1100, %r146;
	shl.b32 	%r1102, %r1101, 2;
	cvt.u64.u32 	%rd474, %r1102;
	and.b64  	%rd475, %rd474, 1020;
	add.s64 	%rd476, %rd13, %rd475;
	ld.const.u32 	%r1103, [%rd476];
	shr.u32 	%r1104, %r1101, 6;
	cvt.u64.u32 	%rd477, %r1104;
	and.b64  	%rd478, %rd477, 1020;
	add.s64 	%rd479, %rd13, %rd478;
	ld.const.u32 	%r1105, [%rd479];
	shl.b32 	%r1106, %r1105, 8;
	xor.b32  	%r1107, %r1106, %r1103;
	shr.u32 	%r1108, %r1101, 14;
	cvt.u64.u32 	%rd480, %r1108;
	and.b64  	%rd481, %rd480, 1020;
	add.s64 	%rd482, %rd13, %rd481;
	ld.const.u32 	%r1109, [%rd482];
	shl.b32 	%r1110, %r1109, 16;
	xor.b32  	%r1111, %r1107, %r1110;
	shr.u32 	%r1112, %r1101, 24;
	mul.wide.u32 	%rd483, %r1112, 4;
	add.s64 	%rd484, %rd13, %rd483;
	ld.const.u32 	%r1113, [%rd484];
	shl.b32 	%r1114, %r1113, 24;
	xor.b32  	%r176, %r1111, %r1114;
	// begin inline asm
	shf.r.wrap.b32 %r174, %r176, %r176, %r377;
	// end inline asm
	xor.b32  	%r1115, %r1062, %r394;
	xor.b32  	%r1116, %r1115, %r142;
	xor.b32  	%r1117, %r1116, %r150;
	shl.b32 	%r1118, %r1117, 2;
	cvt.u64.u32 	%rd485, %r1118;
	and.b64  	%rd486, %rd485, 1020;
	add.s64 	%rd487, %rd13, %rd486;
	ld.const.u32 	%r1119, [%rd487];
	shr.u32 	%r1120, %r1117, 6;
	cvt.u64.u32 	%rd488, %r1120;
	and.b64  	%rd489, %rd488, 1020;
	add.s64 	%rd490, %rd13, %rd489;
	ld.const.u32 	%r1121, [%rd490];
	shl.b32 	%r1122, %r1121, 8;
	xor.b32  	%r1123, %r1122, %r1119;
	shr.u32 	%r1124, %r1117, 14;
	cvt.u64.u32 	%rd491, %r1124;
	and.b64  	%rd492, %rd491, 1020;
	add.s64 	%rd493, %rd13, %rd492;
	ld.const.u32 	%r1125, [%rd493];
	shl.b32 	%r1126, %r1125, 16;
	xor.b32  	%r1127, %r1123, %r1126;
	shr.u32 	%r1128, %r1117, 24;
	mul.wide.u32 	%rd494, %r1128, 4;
	add.s64 	%rd495, %rd13, %rd494;
	ld.const.u32 	%r1129, [%rd495];
	shl.b32 	%r1130, %r1129, 24;
	xor.b32  	%r180, %r1127, %r1130;
	mov.b32 	%r381, 28;
	// begin inline asm
	shf.r.wrap.b32 %r178, %r180, %r180, %r381;
	// end inline asm
	xor.b32  	%r1131, %r1063, %r395;
	xor.b32  	%r1132, %r1131, %r146;
	xor.b32  	%r1133, %r1132, %r154;
	shl.b32 	%r1134, %r1133, 2;
	cvt.u64.u32 	%rd496, %r1134;
	and.b64  	%rd497, %rd496, 1020;
	add.s64 	%rd498, %rd13, %rd497;
	ld.const.u32 	%r1135, [%rd498];
	shr.u32 	%r1136, %r1133, 6;
	cvt.u64.u32 	%rd499, %r1136;
	and.b64  	%rd500, %rd499, 1020;
	add.s64 	%rd501, %rd13, %rd500;
	ld.const.u32 	%r1137, [%rd501];
	shl.b32 	%r1138, %r1137, 8;
	xor.b32  	%r1139, %r1138, %r1135;
	shr.u32 	%r1140, %r1133, 14;
	cvt.u64.u32 	%rd502, %r1140;
	and.b64  	%rd503, %rd502, 1020;
	add.s64 	%rd504, %rd13, %rd503;
	ld.const.u32 	%r1141, [%rd504];
	shl.b32 	%r1142, %r1141, 16;
	xor.b32  	%r1143, %r1139, %r1142;
	shr.u32 	%r1144, %r1133, 24;
	mul.wide.u32 	%rd505, %r1144, 4;
	add.s64 	%rd506, %rd13, %rd505;
	ld.const.u32 	%r1145, [%rd506];
	shl.b32 	%r1146, %r1145, 24;
	xor.b32  	%r184, %r1143, %r1146;
	mov.b32 	%r385, 21;
	// begin inline asm
	shf.r.wrap.b32 %r182, %r184, %r184, %r385;
	// end inline asm
	xor.b32  	%r1147, %r1064, %r396;
	xor.b32  	%r1148, %r1147, %r150;
	xor.b32  	%r1149, %r1148, %r158;
	shl.b32 	%r1150, %r1149, 2;
	cvt.u64.u32 	%rd507, %r1150;
	and.b64  	%rd508, %rd507, 1020;
	add.s64 	%rd509, %rd13, %rd508;
	ld.const.u32 	%r1151, [%rd509];
	shr.u32 	%r1152, %r1149, 6;
	cvt.u64.u32 	%rd510, %r1152;
	and.b64  	%rd511, %rd510, 1020;
	add.s64 	%rd512, %rd13, %rd511;
	ld.const.u32 	%r1153, [%rd512];
	shl.b32 	%r1154, %r1153, 8;
	xor.b32  	%r1155, %r1154, %r1151;
	shr.u32 	%r1156, %r1149, 14;
	cvt.u64.u32 	%rd513, %r1156;
	and.b64  	%rd514, %rd513, 1020;
	add.s64 	%rd515, %rd13, %rd514;
	ld.const.u32 	%r1157, [%rd515];
	shl.b32 	%r1158, %r1157, 16;
	xor.b32  	%r1159, %r1155, %r1158;
	shr.u32 	%r1160, %r1149, 24;
	mul.wide.u32 	%rd516, %r1160, 4;
	add.s64 	%rd517, %rd13, %rd516;
	ld.const.u32 	%r1161, [%rd517];
	shl.b32 	%r1162, %r1161, 24;
	xor.b32  	%r188, %r1159, %r1162;
	mov.b32 	%r389, 14;
	// begin inline asm
	shf.r.wrap.b32 %r186, %r188, %r188, %r389;
	// end inline asm
	xor.b32  	%r1163, %r1065, %r397;
	xor.b32  	%r1164, %r1163, %r154;
	xor.b32  	%r1165, %r1164, %r162;
	shl.b32 	%r1166, %r1165, 2;
	cvt.u64.u32 	%rd518, %r1166;
	and.b64  	%rd519, %rd518, 1020;
	add.s64 	%rd520, %rd13, %rd519;
	ld.const.u32 	%r1167, [%rd520];
	shr.u32 	%r1168, %r1165, 6;
	cvt.u64.u32 	%rd521, %r1168;
	and.b64  	%rd522, %rd521, 1020;
	add.s64 	%rd523, %rd13, %rd522;
	ld.const.u32 	%r1169, [%rd523];
	shl.b32 	%r1170, %r1169, 8;
	xor.b32  	%r1171, %r1170, %r1167;
	shr.u32 	%r1172, %r1165, 14;
	cvt.u64.u32 	%rd524, %r1172;
	and.b64  	%rd525, %rd524, 1020;
	add.s64 	%rd526, %rd13, %rd525;
	ld.const.u32 	%r1173, [%rd526];
	shl.b32 	%r1174, %r1173, 16;
	xor.b32  	%r1175, %r1171, %r1174;
	shr.u32 	%r1176, %r1165, 24;
	mul.wide.u32 	%rd527, %r1176, 4;
	add.s64 	%rd528, %rd13, %rd527;
	ld.const.u32 	%r1177, [%rd528];
	shl.b32 	%r1178, %r1177, 24;
	xor.b32  	%r192, %r1175, %r1178;
	mov.b32 	%r205, 7;
	// begin inline asm
	shf.r.wrap.b32 %r190, %r192, %r192, %r205;
	// end inline asm
	xor.b32  	%r1179, %r1066, %r398;
	xor.b32  	%r1180, %r1179, %r158;
	xor.b32  	%r1181, %r1180, %r134;
	shl.b32 	%r1182, %r1181, 2;
	cvt.u64.u32 	%rd529, %r1182;
	and.b64  	%rd530, %rd529, 1020;
	add.s64 	%rd531, %rd13, %rd530;
	ld.const.u32 	%r1183, [%rd531];
	shr.u32 	%r1184, %r1181, 6;
	cvt.u64.u32 	%rd532, %r1184;
	and.b64  	%rd533, %rd532, 1020;
	add.s64 	%rd534, %rd13, %rd533;
	ld.const.u32 	%r1185, [%rd534];
	shl.b32 	%r1186, %r1185, 8;
	xor.b32  	%r1187, %r1186, %r1183;
	shr.u32 	%r1188, %r1181, 14;
	cvt.u64.u32 	%rd535, %r1188;
	and.b64  	%rd536, %rd535, 1020;
	add.s64 	%rd537, %rd13, %rd536;
	ld.const.u32 	%r1189, [%rd537];
	shl.b32 	%r1190, %r1189, 16;
	xor.b32  	%r1191, %r1187, %r1190;
	shr.u32 	%r1192, %r1181, 24;
	mul.wide.u32 	%rd538, %r1192, 4;
	add.s64 	%rd539, %rd13, %rd538;
	ld.const.u32 	%r1193, [%rd539];
	shl.b32 	%r1194, %r1193, 24;
	xor.b32  	%r196, %r1191, %r1194;
	// begin inline asm
	shf.r.wrap.b32 %r194, %r196, %r196, %r209;
	// end inline asm
	shl.b32 	%r1195, %r174, 1;
	shl.b32 	%r1196, %r178, 1;
	shl.b32 	%r1197, %r182, 1;
	shl.b32 	%r1198, %r186, 1;
	shl.b32 	%r1199, %r190, 1;
	shl.b32 	%r1200, %r194, 1;
	shl.b32 	%r1201, %r166, 1;
	shl.b32 	%r1202, %r170, 1;
	xor.b32  	%r1203, %r1195, %r391;
	xor.b32  	%r1204, %r1203, %r170;
	xor.b32  	%r1205, %r1204, %r194;
	shl.b32 	%r1206, %r1205, 2;
	cvt.u64.u32 	%rd540, %r1206;
	and.b64  	%rd541, %rd540, 1020;
	add.s64 	%rd542, %rd13, %rd541;
	ld.const.u32 	%r1207, [%rd542];
	shr.u32 	%r1208, %r1205, 6;
	cvt.u64.u32 	%rd543, %r1208;
	and.b64  	%rd544, %rd543, 1020;
	add.s64 	%rd545, %rd13, %rd544;
	ld.const.u32 	%r1209, [%rd545];
	shl.b32 	%r1210, %r1209, 8;
	xor.b32  	%r1211, %r1210, %r1207;
	shr.u32 	%r1212, %r1205, 14;
	cvt.u64.u32 	%rd546, %r1212;
	and.b64  	%rd547, %rd546, 1020;
	add.s64 	%rd548, %rd13, %rd547;
	ld.const.u32 	%r1213, [%rd548];
	shl.b32 	%r1214, %r1213, 16;
	xor.b32  	%r1215, %r1211, %r1214;
	shr.u32 	%r1216, %r1205, 24;
	mul.wide.u32 	%rd549, %r1216, 4;
	add.s64 	%rd550, %rd13, %rd549;
	ld.const.u32 	%r1217, [%rd550];
	shl.b32 	%r1218, %r1217, 24;
	xor.b32  	%r200, %r1215, %r1218;
	// begin inline asm
	shf.r.wrap.b32 %r198, %r200, %r200, %r389;
	// end inline asm
	xor.b32  	%r1219, %r1196, %r392;
	xor.b32  	%r1220, %r1219, %r166;
	xor.b32  	%r1221, %r1220, %r174;
	shl.b32 	%r1222, %r1221, 2;
	cvt.u64.u32 	%rd551, %r1222;
	and.b64  	%rd552, %rd551, 1020;
	add.s64 	%rd553, %rd13, %rd552;
	ld.const.u32 	%r1223, [%rd553];
	shr.u32 	%r1224, %r1221, 6;
	cvt.u64.u32 	%rd554, %r1224;
	and.b64  	%rd555, %rd554, 1020;
	add.s64 	%rd556, %rd13, %rd555;
	ld.const.u32 	%r1225, [%rd556];
	shl.b32 	%r1226, %r1225, 8;
	xor.b32  	%r1227, %r1226, %r1223;
	shr.u32 	%r1228, %r1221, 14;
	cvt.u64.u32 	%rd557, %r1228;
	and.b64  	%rd558, %rd557, 1020;
	add.s64 	%rd559, %rd13, %rd558;
	ld.const.u32 	%r1229, [%rd559];
	shl.b32 	%r1230, %r1229, 16;
	xor.b32  	%r1231, %r1227, %r1230;
	shr.u32 	%r1232, %r1221, 24;
	mul.wide.u32 	%rd560, %r1232, 4;
	add.s64 	%rd561, %rd13, %rd560;
	ld.const.u32 	%r1233, [%rd561];
	shl.b32 	%r1234, %r1233, 24;
	xor.b32  	%r204, %r1231, %r1234;
	// begin inline asm
	shf.r.wrap.b32 %r202, %r204, %r204, %r205;
	// end inline asm
	xor.b32  	%r1235, %r1197, %r393;
	xor.b32  	%r1236, %r1235, %r170;
	xor.b32  	%r1237, %r1236, %r178;
	shl.b32 	%r1238, %r1237, 2;
	cvt.u64.u32 	%rd562, %r1238;
	and.b64  	%rd563, %rd562, 1020;
	add.s64 	%rd564, %rd13, %rd563;
	ld.const.u32 	%r1239, [%rd564];
	shr.u32 	%r1240, %r1237, 6;
	cvt.u64.u32 	%rd565, %r1240;
	and.b64  	%rd566, %rd565, 1020;
	add.s64 	%rd567, %rd13, %rd566;
	ld.const.u32 	%r1241, [%rd567];
	shl.b32 	%r1242, %r1241, 8;
	xor.b32  	%r1243, %r1242, %r1239;
	shr.u32 	%r1244, %r1237, 14;
	cvt.u64.u32 	%rd568, %r1244;
	and.b64  	%rd569, %rd568, 1020;
	add.s64 	%rd570, %rd13, %rd569;
	ld.const.u32 	%r1245, [%rd570];
	shl.b32 	%r1246, %r1245, 16;
	xor.b32  	%r1247, %r1243, %r1246;
	shr.u32 	%r1248, %r1237, 24;
	mul.wide.u32 	%rd571, %r1248, 4;
	add.s64 	%rd572, %rd13, %rd571;
	ld.const.u32 	%r1249, [%rd572];
	shl.b32 	%r1250, %r1249, 24;
	xor.b32  	%r208, %r1247, %r1250;
	// begin inline asm
	shf.r.wrap.b32 %r206, %r208, %r208, %r209;
	// end inline asm
	xor.b32  	%r1251, %r1198, %r394;
	xor.b32  	%r1252, %r1251, %r174;
	xor.b32  	%r1253, %r1252, %r182;
	shl.b32 	%r1254, %r1253, 2;
	cvt.u64.u32 	%rd573, %r1254;
	and.b64  	%rd574, %rd573, 1020;
	add.s64 	%rd575, %rd13, %rd574;
	ld.const.u32 	%r1255, [%rd575];
	shr.u32 	%r1256, %r1253, 6;
	cvt.u64.u32 	%rd576, %r1256;
	and.b64  	%rd577, %rd576, 1020;
	add.s64 	%rd578, %rd13, %rd577;
	ld.const.u32 	%r1257, [%rd578];
	shl.b32 	%r1258, %r1257, 8;
	xor.b32  	%r1259, %r1258, %r1255;
	shr.u32 	%r1260, %r1253, 14;
	cvt.u64.u32 	%rd579, %r1260;
	and.b64  	%rd580, %rd579, 1020;
	add.s64 	%rd581, %rd13, %rd580;
	ld.const.u32 	%r1261, [%rd581];
	shl.b32 	%r1262, %r1261, 16;
	xor.b32  	%r1263, %r1259, %r1262;
	shr.u32 	%r1264, %r1253, 24;
	mul.wide.u32 	%rd582, %r1264, 4;
	add.s64 	%rd583, %rd13, %rd582;
	ld.const.u32 	%r1265, [%rd583];
	shl.b32 	%r1266, %r1265, 24;
	xor.b32  	%r212, %r1263, %r1266;
	// begin inline asm
	shf.r.wrap.b32 %r210, %r212, %r212, %r213;
	// end inline asm
	xor.b32  	%r1267, %r1199, %r395;
	xor.b32  	%r1268, %r1267, %r178;
	xor.b32  	%r1269, %r1268, %r186;
	shl.b32 	%r1270, %r1269, 2;
	cvt.u64.u32 	%rd584, %r1270;
	and.b64  	%rd585, %rd584, 1020;
	add.s64 	%rd586, %rd13, %rd585;
	ld.const.u32 	%r1271, [%rd586];
	shr.u32 	%r1272, %r1269, 6;
	cvt.u64.u32 	%rd587, %r1272;
	and.b64  	%rd588, %rd587, 1020;
	add.s64 	%rd589, %rd13, %rd588;
	ld.const.u32 	%r1273, [%rd589];
	shl.b32 	%r1274, %r1273, 8;
	xor.b32  	%r1275, %r1274, %r1271;
	shr.u32 	%r1276, %r1269, 14;
	cvt.u64.u32 	%rd590, %r1276;
	and.b64  	%rd591, %rd590, 1020;
	add.s64 	%rd592, %rd13, %rd591;
	ld.const.u32 	%r1277, [%rd592];
	shl.b32 	%r1278, %r1277, 16;
	xor.b32  	%r1279, %r1275, %r1278;
	shr.u32 	%r1280, %r1269, 24;
	mul.wide.u32 	%rd593, %r1280, 4;
	add.s64 	%rd594, %rd13, %rd593;
	ld.const.u32 	%r1281, [%rd594];
	shl.b32 	%r1282, %r1281, 24;
	xor.b32  	%r216, %r1279, %r1282;
	// begin inline asm
	shf.r.wrap.b32 %r214, %r216, %r216, %r217;
	// end inline asm
	xor.b32  	%r1283, %r1200, %r396;
	xor.b32  	%r1284, %r1283, %r182;
	xor.b32  	%r1285, %r1284, %r190;
	shl.b32 	%r1286, %r1285, 2;
	cvt.u64.u32 	%rd595, %r1286;
	and.b64  	%rd596, %rd595, 1020;
	add.s64 	%rd597, %rd13, %rd596;
	ld.const.u32 	%r1287, [%rd597];
	shr.u32 	%r1288, %r1285, 6;
	cvt.u64.u32 	%rd598, %r1288;
	and.b64  	%rd599, %rd598, 1020;
	add.s64 	%rd600, %rd13, %rd599;
	ld.const.u32 	%r1289, [%rd600];
	shl.b32 	%r1290, %r1289, 8;
	xor.b32  	%r1291, %r1290, %r1287;
	shr.u32 	%r1292, %r1285, 14;
	cvt.u64.u32 	%rd601, %r1292;
	and.b64  	%rd602, %rd601, 1020;
	add.s64 	%rd603, %rd13, %rd602;
	ld.const.u32 	%r1293, [%rd603];
	shl.b32 	%r1294, %r1293, 16;
	xor.b32  	%r1295, %r1291, %r1294;
	shr.u32 	%r1296, %r1285, 24;
	mul.wide.u32 	%rd604, %r1296, 4;
	add.s64 	%rd605, %rd13, %rd604;
	ld.const.u32 	%r1297, [%rd605];
	shl.b32 	%r1298, %r1297, 24;
	xor.b32  	%r220, %r1295, %r1298;
	// begin inline asm
	shf.r.wrap.b32 %r218, %r220, %r220, %r233;
	// end inline asm
	xor.b32  	%r1299, %r1201, %r397;
	xor.b32  	%r1300, %r1299, %r186;
	xor.b32  	%r1301, %r1300, %r194;
	shl.b32 	%r1302, %r1301, 2;
	cvt.u64.u32 	%rd606, %r1302;
	and.b64  	%rd607, %rd606, 1020;
	add.s64 	%rd608, %rd13, %rd607;
	ld.const.u32 	%r1303, [%rd608];
	shr.u32 	%r1304, %r1301, 6;
	cvt.u64.u32 	%rd609, %r1304;
	and.b64  	%rd610, %rd609, 1020;
	add.s64 	%rd611, %rd13, %rd610;
	ld.const.u32 	%r1305, [%rd611];
	shl.b32 	%r1306, %r1305, 8;
	xor.b32  	%r1307, %r1306, %r1303;
	shr.u32 	%r1308, %r1301, 14;
	cvt.u64.u32 	%rd612, %r1308;
	and.b64  	%rd613, %rd612, 1020;
	add.s64 	%rd614, %rd13, %rd613;
	ld.const.u32 	%r1309, [%rd614];
	shl.b32 	%r1310, %r1309, 16;
	xor.b32  	%r1311, %r1307, %r1310;
	shr.u32 	%r1312, %r1301, 24;
	mul.wide.u32 	%rd615, %r1312, 4;
	add.s64 	%rd616, %rd13, %rd615;
	ld.const.u32 	%r1313, [%rd616];
	shl.b32 	%r1314, %r1313, 24;
	xor.b32  	%r224, %r1311, %r1314;
	// begin inline asm
	shf.r.wrap.b32 %r222, %r224, %r224, %r237;
	// end inline asm
	xor.b32  	%r1315, %r1202, %r398;
	xor.b32  	%r1316, %r1315, %r190;
	xor.b32  	%r1317, %r1316, %r166;
	shl.b32 	%r1318, %r1317, 2;
	cvt.u64.u32 	%rd617, %r1318;
	and.b64  	%rd618, %rd617, 1020;
	add.s64 	%rd619, %rd13, %rd618;
	ld.const.u32 	%r1319, [%rd619];
	shr.u32 	%r1320, %r1317, 6;
	cvt.u64.u32 	%rd620, %r1320;
	and.b64  	%rd621, %rd620, 1020;
	add.s64 	%rd622, %rd13, %rd621;
	ld.const.u32 	%r1321, [%rd622];
	shl.b32 	%r1322, %r1321, 8;
	xor.b32  	%r1323, %r1322, %r1319;
	shr.u32 	%r1324, %r1317, 14;
	cvt.u64.u32 	%rd623, %r1324;
	and.b64  	%rd624, %rd623, 1020;
	add.s64 	%rd625, %rd13, %rd624;
	ld.const.u32 	%r1325, [%rd625];
	shl.b32 	%r1326, %r1325, 16;
	xor.b32  	%r1327, %r1323, %r1326;
	shr.u32 	%r1328, %r1317, 24;
	mul.wide.u32 	%rd626, %r1328, 4;
	add.s64 	%rd627, %rd13, %rd626;
	ld.const.u32 	%r1329, [%rd627];
	shl.b32 	%r1330, %r1329, 24;
	xor.b32  	%r228, %r1327, %r1330;
	// begin inline asm
	shf.r.wrap.b32 %r226, %r228, %r228, %r241;
	// end inline asm
	shl.b32 	%r1331, %r206, 1;
	shl.b32 	%r1332, %r210, 1;
	shl.b32 	%r1333, %r214, 1;
	shl.b32 	%r1334, %r218, 1;
	shl.b32 	%r1335, %r222, 1;
	shl.b32 	%r1336, %r226, 1;
	shl.b32 	%r1337, %r198, 1;
	shl.b32 	%r1338, %r202, 1;
	xor.b32  	%r1339, %r1331, %r391;
	xor.b32  	%r1340, %r1339, %r202;
	xor.b32  	%r1341, %r1340, %r226;
	shl.b32 	%r1342, %r1341, 2;
	cvt.u64.u32 	%rd628, %r1342;
	and.b64  	%rd629, %rd628, 1020;
	add.s64 	%rd630, %rd13, %rd629;
	ld.const.u32 	%r1343, [%rd630];
	shr.u32 	%r1344, %r1341, 6;
	cvt.u64.u32 	%rd631, %r1344;
	and.b64  	%rd632, %rd631, 1020;
	add.s64 	%rd633, %rd13, %rd632;
	ld.const.u32 	%r1345, [%rd633];
	shl.b32 	%r1346, %r1345, 8;
	xor.b32  	%r1347, %r1346, %r1343;
	shr.u32 	%r1348, %r1341, 14;
	cvt.u64.u32 	%rd634, %r1348;
	and.b64  	%rd635, %rd634, 1020;
	add.s64 	%rd636, %rd13, %rd635;
	ld.const.u32 	%r1349, [%rd636];
	shl.b32 	%r1350, %r1349, 16;
	xor.b32  	%r1351, %r1347, %r1350;
	shr.u32 	%r1352, %r1341, 24;
	mul.wide.u32 	%rd637, %r1352, 4;
	add.s64 	%rd638, %rd13, %rd637;
	ld.const.u32 	%r1353, [%rd638];
	shl.b32 	%r1354, %r1353, 24;
	xor.b32  	%r232, %r1351, %r1354;
	// begin inline asm
	shf.r.wrap.b32 %r230, %r232, %r232, %r233;
	// end inline asm
	xor.b32  	%r1355, %r1332, %r392;
	xor.b32  	%r1356, %r1355, %r198;
	xor.b32  	%r1357, %r1356, %r206;
	shl.b32 	%r1358, %r1357, 2;
	cvt.u64.u32 	%rd639, %r1358;
	and.b64  	%rd640, %rd639, 1020;
	add.s64 	%rd641, %rd13, %rd640;
	ld.const.u32 	%r1359, [%rd641];
	shr.u32 	%r1360, %r1357, 6;
	cvt.u64.u32 	%rd642, %r1360;
	and.b64  	%rd643, %rd642, 1020;
	add.s64 	%rd644, %rd13, %rd643;
	ld.const.u32 	%r1361, [%rd644];
	shl.b32 	%r1362, %r1361, 8;
	xor.b32  	%r1363, %r1362, %r1359;
	shr.u32 	%r1364, %r1357, 14;
	cvt.u64.u32 	%rd645, %r1364;
	and.b64  	%rd646, %rd645, 1020;
	add.s64 	%rd647, %rd13, %rd646;
	ld.const.u32 	%r1365, [%rd647];
	shl.b32 	%r1366, %r1365, 16;
	xor.b32  	%r1367, %r1363, %r1366;
	shr.u32 	%r1368, %r1357, 24;
	mul.wide.u32 	%rd648, %r1368, 4;
	add.s64 	%rd649, %rd13, %rd648;
	ld.const.u32 	%r1369, [%rd649];
	shl.b32 	%r1370, %r1369, 24;
	xor.b32  	%r236, %r1367, %r1370;
	// begin inline asm
	shf.r.wrap.b32 %r234, %r236, %r236, %r237;
	// end inline asm
	xor.b32  	%r1371, %r1333, %r393;
	xor.b32  	%r1372, %r1371, %r202;
	xor.b32  	%r1373, %r1372, %r210;
	shl.b32 	%r1374, %r1373, 2;
	cvt.u64.u32 	%rd650, %r1374;
	and.b64  	%rd651, %rd650, 1020;
	add.s64 	%rd652, %rd13, %rd651;
	ld.const.u32 	%r1375, [%rd652];
	shr.u32 	%r1376, %r1373, 6;
	cvt.u64.u32 	%rd653, %r1376;
	and.b64  	%rd654, %rd653, 1020;
	add.s64 	%rd655, %rd13, %rd654;
	ld.const.u32 	%r1377, [%rd655];
	shl.b32 	%r1378, %r1377, 8;
	xor.b32  	%r1379, %r1378, %r1375;
	shr.u32 	%r1380, %r1373, 14;
	cvt.u64.u32 	%rd656, %r1380;
	and.b64  	%rd657, %rd656, 1020;
	add.s64 	%rd658, %rd13, %rd657;
	ld.const.u32 	%r1381, [%rd658];
	shl.b32 	%r1382, %r1381, 16;
	xor.b32  	%r1383, %r1379, %r1382;
	shr.u32 	%r1384, %r1373, 24;
	mul.wide.u32 	%rd659, %r1384, 4;
	add.s64 	%rd660, %rd13, %rd659;
	ld.const.u32 	%r1385, [%rd660];
	shl.b32 	%r1386, %r1385, 24;
	xor.b32  	%r240, %r1383, %r1386;
	// begin inline asm
	shf.r.wrap.b32 %r238, %r240, %r240, %r241;
	// end inline asm
	xor.b32  	%r1387, %r1334, %r394;
	xor.b32  	%r1388, %r1387, %r206;
	xor.b32  	%r1389, %r1388, %r214;
	shl.b32 	%r1390, %r1389, 2;
	cvt.u64.u32 	%rd661, %r1390;
	and.b64  	%rd662, %rd661, 1020;
	add.s64 	%rd663, %rd13, %rd662;
	ld.const.u32 	%r1391, [%rd663];
	shr.u32 	%r1392, %r1389, 6;
	cvt.u64.u32 	%rd664, %r1392;
	and.b64  	%rd665, %rd664, 1020;
	add.s64 	%rd666, %rd13, %rd665;
	ld.const.u32 	%r1393, [%rd666];
	shl.b32 	%r1394, %r1393, 8;
	xor.b32  	%r1395, %r1394, %r1391;
	shr.u32 	%r1396, %r1389, 14;
	cvt.u64.u32 	%rd667, %r1396;
	and.b64  	%rd668, %rd667, 1020;
	add.s64 	%rd669, %rd13, %rd668;
	ld.const.u32 	%r1397, [%rd669];
	shl.b32 	%r1398, %r1397, 16;
	xor.b32  	%r1399, %r1395, %r1398;
	shr.u32 	%r1400, %r1389, 24;
	mul.wide.u32 	%rd670, %r1400, 4;
	add.s64 	%rd671, %rd13, %rd670;
	ld.const.u32 	%r1401, [%rd671];
	shl.b32 	%r1402, %r1401, 24;
	xor.b32  	%r244, %r1399, %r1402;
	// begin inline asm
	shf.r.wrap.b32 %r242, %r244, %r244, %r245;
	// end inline asm
	xor.b32  	%r1403, %r1335, %r395;
	xor.b32  	%r1404, %r1403, %r210;
	xor.b32  	%r1405, %r1404, %r218;
	shl.b32 	%r1406, %r1405, 2;
	cvt.u64.u32 	%rd672, %r1406;
	and.b64  	%rd673, %rd672, 1020;
	add.s64 	%rd674, %rd13, %rd673;
	ld.const.u32 	%r1407, [%rd674];
	shr.u32 	%r1408, %r1405, 6;
	cvt.u64.u32 	%rd675, %r1408;
	and.b64  	%rd676, %rd675, 1020;
	add.s64 	%rd677, %rd13, %rd676;
	ld.const.u32 	%r1409, [%rd677];
	shl.b32 	%r1410, %r1409, 8;
	xor.b32  	%r1411, %r1410, %r1407;
	shr.u32 	%r1412, %r1405, 14;
	cvt.u64.u32 	%rd678, %r1412;
	and.b64  	%rd679, %rd678, 1020;
	add.s64 	%rd680, %rd13, %rd679;
	ld.const.u32 	%r1413, [%rd680];
	shl.b32 	%r1414, %r1413, 16;
	xor.b32  	%r1415, %r1411, %r1414;
	shr.u32 	%r1416, %r1405, 24;
	mul.wide.u32 	%rd681, %r1416, 4;
	add.s64 	%rd682, %rd13, %rd681;
	ld.const.u32 	%r1417, [%rd682];
	shl.b32 	%r1418, %r1417, 24;
	xor.b32  	%r248, %r1415, %r1418;
	// begin inline asm
	shf.r.wrap.b32 %r246, %r248, %r248, %r249;
	// end inline asm
	xor.b32  	%r1419, %r1336, %r396;
	xor.b32  	%r1420, %r1419, %r214;
	xor.b32  	%r1421, %r1420, %r222;
	shl.b32 	%r1422, %r1421, 2;
	cvt.u64.u32 	%rd683, %r1422;
	and.b64  	%rd684, %rd683, 1020;
	add.s64 	%rd685, %rd13, %rd684;
	ld.const.u32 	%r1423, [%rd685];
	shr.u32 	%r1424, %r1421, 6;
	cvt.u64.u32 	%rd686, %r1424;
	and.b64  	%rd687, %rd686, 1020;
	add.s64 	%rd688, %rd13, %rd687;
	ld.const.u32 	%r1425, [%rd688];
	shl.b32 	%r1426, %r1425, 8;
	xor.b32  	%r1427, %r1426, %r1423;
	shr.u32 	%r1428, %r1421, 14;
	cvt.u64.u32 	%rd689, %r1428;
	and.b64  	%rd690, %rd689, 1020;
	add.s64 	%rd691, %rd13, %rd690;
	ld.const.u32 	%r1429, [%rd691];
	shl.b32 	%r1430, %r1429, 16;
	xor.b32  	%r1431, %r1427, %r1430;
	shr.u32 	%r1432, %r1421, 24;
	mul.wide.u32 	%rd692, %r1432, 4;
	add.s64 	%rd693, %rd13, %rd692;
	ld.const.u32 	%r1433, [%rd693];
	shl.b32 	%r1434, %r1433, 24;
	xor.b32  	%r252, %r1431, %r1434;
	// begin inline asm
	shf.r.wrap.b32 %r250, %r252, %r252, %r265;
	// end inline asm
	xor.b32  	%r1435, %r1337, %r397;
	xor.b32  	%r1436, %r1435, %r218;
	xor.b32  	%r1437, %r1436, %r226;
	shl.b32 	%r1438, %r1437, 2;
	cvt.u64.u32 	%rd694, %r1438;
	and.b64  	%rd695, %rd694, 1020;
	add.s64 	%rd696, %rd13, %rd695;
	ld.const.u32 	%r1439, [%rd696];
	shr.u32 	%r1440, %r1437, 6;
	cvt.u64.u32 	%rd697, %r1440;
	and.b64  	%rd698, %rd697, 1020;
	add.s64 	%rd699, %rd13, %rd698;
	ld.const.u32 	%r1441, [%rd699];
	shl.b32 	%r1442, %r1441, 8;
	xor.b32  	%r1443, %r1442, %r1439;
	shr.u32 	%r1444, %r1437, 14;
	cvt.u64.u32 	%rd700, %r1444;
	and.b64  	%rd701, %rd700, 1020;
	add.s64 	%rd702, %rd13, %rd701;
	ld.const.u32 	%r1445, [%rd702];
	shl.b32 	%r1446, %r1445, 16;
	xor.b32  	%r1447, %r1443, %r1446;
	shr.u32 	%r1448, %r1437, 24;
	mul.wide.u32 	%rd703, %r1448, 4;
	add.s64 	%rd704, %rd13, %rd703;
	ld.const.u32 	%r1449, [%rd704];
	shl.b32 	%r1450, %r1449, 24;
	xor.b32  	%r256, %r1447, %r1450;
	// begin inline asm
	shf.r.wrap.b32 %r254, %r256, %r256, %r269;
	// end inline asm
	xor.b32  	%r1451, %r1338, %r398;
	xor.b32  	%r1452, %r1451, %r222;
	xor.b32  	%r1453, %r1452, %r198;
	shl.b32 	%r1454, %r1453, 2;
	cvt.u64.u32 	%rd705, %r1454;
	and.b64  	%rd706, %rd705, 1020;
	add.s64 	%rd707, %rd13, %rd706;
	ld.const.u32 	%r1455, [%rd707];
	shr.u32 	%r1456, %r1453, 6;
	cvt.u64.u32 	%rd708, %r1456;
	and.b64  	%rd709, %rd708, 1020;
	add.s64 	%rd710, %rd13, %rd709;
	ld.const.u32 	%r1457, [%rd710];
	shl.b32 	%r1458, %r1457, 8;
	xor.b32  	%r1459, %r1458, %r1455;
	shr.u32 	%r1460, %r1453, 14;
	cvt.u64.u32 	%rd711, %r1460;
	and.b64  	%rd712, %rd711, 1020;
	add.s64 	%rd713, %rd13, %rd712;
	ld.const.u32 	%r1461, [%rd713];
	shl.b32 	%r1462, %r1461, 16;
	xor.b32  	%r1463, %r1459, %r1462;
	shr.u32 	%r1464, %r1453, 24;
	mul.wide.u32 	%rd714, %r1464, 4;
	add.s64 	%rd715, %rd13, %rd714;
	ld.const.u32 	%r1465, [%rd715];
	shl.b32 	%r1466, %r1465, 24;
	xor.b32  	%r260, %r1463, %r1466;
	// begin inline asm
	shf.r.wrap.b32 %r258, %r260, %r260, %r273;
	// end inline asm
	shl.b32 	%r1467, %r238, 1;
	shl.b32 	%r1468, %r242, 1;
	shl.b32 	%r1469, %r246, 1;
	shl.b32 	%r1470, %r250, 1;
	shl.b32 	%r1471, %r254, 1;
	shl.b32 	%r1472, %r258, 1;
	shl.b32 	%r1473, %r230, 1;
	shl.b32 	%r1474, %r234, 1;
	xor.b32  	%r1475, %r1467, %r391;
	xor.b32  	%r1476, %r1475, %r234;
	xor.b32  	%r1477, %r1476, %r258;
	shl.b32 	%r1478, %r1477, 2;
	cvt.u64.u32 	%rd716, %r1478;
	and.b64  	%rd717, %rd716, 1020;
	add.s64 	%rd718, %rd13, %rd717;
	ld.const.u32 	%r1479, [%rd718];
	shr.u32 	%r1480, %r1477, 6;
	cvt.u64.u32 	%rd719, %r1480;
	and.b64  	%rd720, %rd719, 1020;
	add.s64 	%rd721, %rd13, %rd720;
	ld.const.u32 	%r1481, [%rd721];
	shl.b32 	%r1482, %r1481, 8;
	xor.b32  	%r1483, %r1482, %r1479;
	shr.u32 	%r1484, %r1477, 14;
	cvt.u64.u32 	%rd722, %r1484;
	and.b64  	%rd723, %rd722, 1020;
	add.s64 	%rd724, %rd13, %rd723;
	ld.const.u32 	%r1485, [%rd724];
	shl.b32 	%r1486, %r1485, 16;
	xor.b32  	%r1487, %r1483, %r1486;
	shr.u32 	%r1488, %r1477, 24;
	mul.wide.u32 	%rd725, %r1488, 4;
	add.s64 	%rd726, %rd13, %rd725;
	ld.const.u32 	%r1489, [%rd726];
	shl.b32 	%r1490, %r1489, 24;
	xor.b32  	%r264, %r1487, %r1490;
	// begin inline asm
	shf.r.wrap.b32 %r262, %r264, %r264, %r265;
	// end inline asm
	xor.b32  	%r1491, %r1468, %r392;
	xor.b32  	%r1492, %r1491, %r230;
	xor.b32  	%r1493, %r1492, %r238;
	shl.b32 	%r1494, %r1493, 2;
	cvt.u64.u32 	%rd727, %r1494;
	and.b64  	%rd728, %rd727, 1020;
	add.s64 	%rd729, %rd13, %rd728;
	ld.const.u32 	%r1495, [%rd729];
	shr.u32 	%r1496, %r1493, 6;
	cvt.u64.u32 	%rd730, %r1496;
	and.b64  	%rd731, %rd730, 1020;
	add.s64 	%rd732, %rd13, %rd731;
	ld.const.u32 	%r1497, [%rd732];
	shl.b32 	%r1498, %r1497, 8;
	xor.b32  	%r1499, %r1498, %r1495;
	shr.u32 	%r1500, %r1493, 14;
	cvt.u64.u32 	%rd733, %r1500;
	and.b64  	%rd734, %rd733, 1020;
	add.s64 	%rd735, %rd13, %rd734;
	ld.const.u32 	%r1501, [%rd735];
	shl.b32 	%r1502, %r1501, 16;
	xor.b32  	%r1503, %r1499, %r1502;
	shr.u32 	%r1504, %r1493, 24;
	mul.wide.u32 	%rd736, %r1504, 4;
	add.s64 	%rd737, %rd13, %rd736;
	ld.const.u32 	%r1505, [%rd737];
	shl.b32 	%r1506, %r1505, 24;
	xor.b32  	%r268, %r1503, %r1506;
	// begin inline asm
	shf.r.wrap.b32 %r266, %r268, %r268, %r269;
	// end inline asm
	xor.b32  	%r1507, %r1469, %r393;
	xor.b32  	%r1508, %r1507, %r234;
	xor.b32  	%r1509, %r1508, %r242;
	shl.b32 	%r1510, %r1509, 2;
	cvt.u64.u32 	%rd738, %r1510;
	and.b64  	%rd739, %rd738, 1020;
	add.s64 	%rd740, %rd13, %rd739;
	ld.const.u32 	%r1511, [%rd740];
	shr.u32 	%r1512, %r1509, 6;
	cvt.u64.u32 	%rd741, %r1512;
	and.b64  	%rd742, %rd741, 1020;
	add.s64 	%rd743, %rd13, %rd742;
	ld.const.u32 	%r1513, [%rd743];
	shl.b32 	%r1514, %r1513, 8;
	xor.b32  	%r1515, %r1514, %r1511;
	shr.u32 	%r1516, %r1509, 14;
	cvt.u64.u32 	%rd744, %r1516;
	and.b64  	%rd745, %rd744, 1020;
	add.s64 	%rd746, %rd13, %rd745;
	ld.const.u32 	%r1517, [%rd746];
	shl.b32 	%r1518, %r1517, 16;
	xor.b32  	%r1519, %r1515, %r1518;
	shr.u32 	%r1520, %r1509, 24;
	mul.wide.u32 	%rd747, %r1520, 4;
	add.s64 	%rd748, %rd13, %rd747;
	ld.const.u32 	%r1521, [%rd748];
	shl.b32 	%r1522, %r1521, 24;
	xor.b32  	%r272, %r1519, %r1522;
	// begin inline asm
	shf.r.wrap.b32 %r270, %r272, %r272, %r273;
	// end inline asm
	xor.b32  	%r1523, %r1470, %r394;
	xor.b32  	%r1524, %r1523, %r238;
	xor.b32  	%r1525, %r1524, %r246;
	shl.b32 	%r1526, %r1525, 2;
	cvt.u64.u32 	%rd749, %r1526;
	and.b64  	%rd750, %rd749, 1020;
	add.s64 	%rd751, %rd13, %rd750;
	ld.const.u32 	%r1527, [%rd751];
	shr.u32 	%r1528, %r1525, 6;
	cvt.u64.u32 	%rd752, %r1528;
	and.b64  	%rd753, %rd752, 1020;
	add.s64 	%rd754, %rd13, %rd753;
	ld.const.u32 	%r1529, [%rd754];
	shl.b32 	%r1530, %r1529, 8;
	xor.b32  	%r1531, %r1530, %r1527;
	shr.u32 	%r1532, %r1525, 14;
	cvt.u64.u32 	%rd755, %r1532;
	and.b64  	%rd756, %rd755, 1020;
	add.s64 	%rd757, %rd13, %rd756;
	ld.const.u32 	%r1533, [%rd757];
	shl.b32 	%r1534, %r1533, 16;
	xor.b32  	%r1535, %r1531, %r1534;
	shr.u32 	%r1536, %r1525, 24;
	mul.wide.u32 	%rd758, %r1536, 4;
	add.s64 	%rd759, %rd13, %rd758;
	ld.const.u32 	%r1537, [%rd759];
	shl.b32 	%r1538, %r1537, 24;
	xor.b32  	%r276, %r1535, %r1538;
	// begin inline asm
	shf.r.wrap.b32 %r274, %r276, %r276, %r277;
	// end inline asm
	xor.b32  	%r1539, %r1471, %r395;
	xor.b32  	%r1540, %r1539, %r242;
	xor.b32  	%r1541, %r1540, %r250;
	shl.b32 	%r1542, %r1541, 2;
	cvt.u64.u32 	%rd760, %r1542;
	and.b64  	%rd761, %rd760, 1020;
	add.s64 	%rd762, %rd13, %rd761;
	ld.const.u32 	%r1543, [%rd762];
	shr.u32 	%r1544, %r1541, 6;
	cvt.u64.u32 	%rd763, %r1544;
	and.b64  	%rd764, %rd763, 1020;
	add.s64 	%rd765, %rd13, %rd764;
	ld.const.u32 	%r1545, [%rd765];
	shl.b32 	%r1546, %r1545, 8;
	xor.b32  	%r1547, %r1546, %r1543;
	shr.u32 	%r1548, %r1541, 14;
	cvt.u64.u32 	%rd766, %r1548;
	and.b64  	%rd767, %rd766, 1020;
	add.s64 	%rd768, %rd13, %rd767;
	ld.const.u32 	%r1549, [%rd768];
	shl.b32 	%r1550, %r1549, 16;
	xor.b32  	%r1551, %r1547, %r1550;
	shr.u32 	%r1552, %r1541, 24;
	mul.wide.u32 	%rd769, %r1552, 4;
	add.s64 	%rd770, %rd13, %rd769;
	ld.const.u32 	%r1553, [%rd770];
	shl.b32 	%r1554, %r1553, 24;
	xor.b32  	%r280, %r1551, %r1554;
	// begin inline asm
	shf.r.wrap.b32 %r278, %r280, %r280, %r281;
	// end inline asm
	xor.b32  	%r1555, %r1472, %r396;
	xor.b32  	%r1556, %r1555, %r246;
	xor.b32  	%r1557, %r1556, %r254;
	shl.b32 	%r1558, %r1557, 2;
	cvt.u64.u32 	%rd771, %r1558;
	and.b64  	%rd772, %rd771, 1020;
	add.s64 	%rd773, %rd13, %rd772;
	ld.const.u32 	%r1559, [%rd773];
	shr.u32 	%r1560, %r1557, 6;
	cvt.u64.u32 	%rd774, %r1560;
	and.b64  	%rd775, %rd774, 1020;
	add.s64 	%rd776, %rd13, %rd775;
	ld.const.u32 	%r1561, [%rd776];
	shl.b32 	%r1562, %r1561, 8;
	xor.b32  	%r1563, %r1562, %r1559;
	shr.u32 	%r1564, %r1557, 14;
	cvt.u64.u32 	%rd777, %r1564;
	and.b64  	%rd778, %rd777, 1020;
	add.s64 	%rd779, %rd13, %rd778;
	ld.const.u32 	%r1565, [%rd779];
	shl.b32 	%r1566, %r1565, 16;
	xor.b32  	%r1567, %r1563, %r1566;
	shr.u32 	%r1568, %r1557, 24;
	mul.wide.u32 	%rd780, %r1568, 4;
	add.s64 	%rd781, %rd13, %rd780;
	ld.const.u32 	%r1569, [%rd781];
	shl.b32 	%r1570, %r1569, 24;
	xor.b32  	%r284, %r1567, %r1570;
	// begin inline asm
	shf.r.wrap.b32 %r282, %r284, %r284, %r297;
	// end inline asm
	xor.b32  	%r1571, %r1473, %r397;
	xor.b32  	%r1572, %r1571, %r250;
	xor.b32  	%r1573, %r1572, %r258;
	shl.b32 	%r1574, %r1573, 2;
	cvt.u64.u32 	%rd782, %r1574;
	and.b64  	%rd783, %rd782, 1020;
	add.s64 	%rd784, %rd13, %rd783;
	ld.const.u32 	%r1575, [%rd784];
	shr.u32 	%r1576, %r1573, 6;
	cvt.u64.u32 	%rd785, %r1576;
	and.b64  	%rd786, %rd785, 1020;
	add.s64 	%rd787, %rd13, %rd786;
	ld.const.u32 	%r1577, [%rd787];
	shl.b32 	%r1578, %r1577, 8;
	xor.b32  	%r1579, %r1578, %r1575;
	shr.u32 	%r1580, %r1573, 14;
	cvt.u64.u32 	%rd788, %r1580;
	and.b64  	%rd789, %rd788, 1020;
	add.s64 	%rd790, %rd13, %rd789;
	ld.const.u32 	%r1581, [%rd790];
	shl.b32 	%r1582, %r1581, 16;
	xor.b32  	%r1583, %r1579, %r1582;
	shr.u32 	%r1584, %r1573, 24;
	mul.wide.u32 	%rd791, %r1584, 4;
	add.s64 	%rd792, %rd13, %rd791;
	ld.const.u32 	%r1585, [%rd792];
	shl.b32 	%r1586, %r1585, 24;
	xor.b32  	%r288, %r1583, %r1586;
	// begin inline asm
	shf.r.wrap.b32 %r286, %r288, %r288, %r301;
	// end inline asm
	xor.b32  	%r1587, %r1474, %r398;
	xor.b32  	%r1588, %r1587, %r254;
	xor.b32  	%r1589, %r1588, %r230;
	shl.b32 	%r1590, %r1589, 2;
	cvt.u64.u32 	%rd793, %r1590;
	and.b64  	%rd794, %rd793, 1020;
	add.s64 	%rd795, %rd13, %rd794;
	ld.const.u32 	%r1591, [%rd795];
	shr.u32 	%r1592, %r1589, 6;
	cvt.u64.u32 	%rd796, %r1592;
	and.b64  	%rd797, %rd796, 1020;
	add.s64 	%rd798, %rd13, %rd797;
	ld.const.u32 	%r1593, [%rd798];
	shl.b32 	%r1594, %r1593, 8;
	xor.b32  	%r1595, %r1594, %r1591;
	shr.u32 	%r1596, %r1589, 14;
	cvt.u64.u32 	%rd799, %r1596;
	and.b64  	%rd800, %rd799, 1020;
	add.s64 	%rd801, %rd13, %rd800;
	ld.const.u32 	%r1597, [%rd801];
	shl.b32 	%r1598, %r1597, 16;
	xor.b32  	%r1599, %r1595, %r1598;
	shr.u32 	%r1600, %r1589, 24;
	mul.wide.u32 	%rd802, %r1600, 4;
	add.s64 	%rd803, %rd13, %rd802;
	ld.const.u32 	%r1601, [%rd803];
	shl.b32 	%r1602, %r1601, 24;
	xor.b32  	%r292, %r1599, %r1602;
	// begin inline asm
	shf.r.wrap.b32 %r290, %r292, %r292, %r305;
	// end inline asm
	shl.b32 	%r1603, %r270, 1;
	shl.b32 	%r1604, %r274, 1;
	shl.b32 	%r1605, %r278, 1;
	shl.b32 	%r1606, %r282, 1;
	shl.b32 	%r1607, %r286, 1;
	shl.b32 	%r1608, %r290, 1;
	shl.b32 	%r1609, %r262, 1;
	shl.b32 	%r1610, %r266, 1;
	xor.b32  	%r1611, %r1603, %r391;
	xor.b32  	%r1612, %r1611, %r266;
	xor.b32  	%r1613, %r1612, %r290;
	shl.b32 	%r1614, %r1613, 2;
	cvt.u64.u32 	%rd804, %r1614;
	and.b64  	%rd805, %rd804, 1020;
	add.s64 	%rd806, %rd13, %rd805;
	ld.const.u32 	%r1615, [%rd806];
	shr.u32 	%r1616, %r1613, 6;
	cvt.u64.u32 	%rd807, %r1616;
	and.b64  	%rd808, %rd807, 1020;
	add.s64 	%rd809, %rd13, %rd808;
	ld.const.u32 	%r1617, [%rd809];
	shl.b32 	%r1618, %r1617, 8;
	xor.b32  	%r1619, %r1618, %r1615;
	shr.u32 	%r1620, %r1613, 14;
	cvt.u64.u32 	%rd810, %r1620;
	and.b64  	%rd811, %rd810, 1020;
	add.s64 	%rd812, %rd13, %rd811;
	ld.const.u32 	%r1621, [%rd812];
	shl.b32 	%r1622, %r1621, 16;
	xor.b32  	%r1623, %r1619, %r1622;
	shr.u32 	%r1624, %r1613, 24;
	mul.wide.u32 	%rd813, %r1624, 4;
	add.s64 	%rd814, %rd13, %rd813;
	ld.const.u32 	%r1625, [%rd814];
	shl.b32 	%r1626, %r1625, 24;
	xor.b32  	%r296, %r1623, %r1626;
	// begin inline asm
	shf.r.wrap.b32 %r294, %r296, %r296, %r297;
	// end inline asm
	xor.b32  	%r1627, %r1604, %r392;
	xor.b32  	%r1628, %r1627, %r262;
	xor.b32  	%r1629, %r1628, %r270;
	shl.b32 	%r1630, %r1629, 2;
	cvt.u64.u32 	%rd815, %r1630;
	and.b64  	%rd816, %rd815, 1020;
	add.s64 	%rd817, %rd13, %rd816;
	ld.const.u32 	%r1631, [%rd817];
	shr.u32 	%r1632, %r1629, 6;
	cvt.u64.u32 	%rd818, %r1632;
	and.b64  	%rd819, %rd818, 1020;
	add.s64 	%rd820, %rd13, %rd819;
	ld.const.u32 	%r1633, [%rd820];
	shl.b32 	%r1634, %r1633, 8;
	xor.b32  	%r1635, %r1634, %r1631;
	shr.u32 	%r1636, %r1629, 14;
	cvt.u64.u32 	%rd821, %r1636;
	and.b64  	%rd822, %rd821, 1020;
	add.s64 	%rd823, %rd13, %rd822;
	ld.const.u32 	%r1637, [%rd823];
	shl.b32 	%r1638, %r1637, 16;
	xor.b32  	%r1639, %r1635, %r1638;
	shr.u32 	%r1640, %r1629, 24;
	mul.wide.u32 	%rd824, %r1640, 4;
	add.s64 	%rd825, %rd13, %rd824;
	ld.const.u32 	%r1641, [%rd825];
	shl.b32 	%r1642, %r1641, 24;
	xor.b32  	%r300, %r1639, %r1642;
	// begin inline asm
	shf.r.wrap.b32 %r298, %r300, %r300, %r301;
	// end inline asm
	xor.b32  	%r1643, %r1605, %r393;
	xor.b32  	%r1644, %r1643, %r266;
	xor.b32  	%r1645, %r1644, %r274;
	shl.b32 	%r1646, %r1645, 2;
	cvt.u64.u32 	%rd826, %r1646;
	and.b64  	%rd827, %rd826, 1020;
	add.s64 	%rd828, %rd13, %rd827;
	ld.const.u32 	%r1647, [%rd828];
	shr.u32 	%r1648, %r1645, 6;
	cvt.u64.u32 	%rd829, %r1648;
	and.b64  	%rd830, %rd829, 1020;
	add.s64 	%rd831, %rd13, %rd830;
	ld.const.u32 	%r1649, [%rd831];
	shl.b32 	%r1650, %r1649, 8;
	xor.b32  	%r1651, %r1650, %r1647;
	shr.u32 	%r1652, %r1645, 14;
	cvt.u64.u32 	%rd832, %r1652;
	and.b64  	%rd833, %rd832, 1020;
	add.s64 	%rd834, %rd13, %rd833;
	ld.const.u32 	%r1653, [%rd834];
	shl.b32 	%r1654, %r1653, 16;
	xor.b32  	%r1655, %r1651, %r1654;
	shr.u32 	%r1656, %r1645, 24;
	mul.wide.u32 	%rd835, %r1656, 4;
	add.s64 	%rd836, %rd13, %rd835;
	ld.const.u32 	%r1657, [%rd836];
	shl.b32 	%r1658, %r1657, 24;
	xor.b32  	%r304, %r1655, %r1658;
	// begin inline asm
	shf.r.wrap.b32 %r302, %r304, %r304, %r305;
	// end inline asm
	xor.b32  	%r1659, %r1606, %r394;
	xor.b32  	%r1660, %r1659, %r270;
	xor.b32  	%r1661, %r1660, %r278;
	shl.b32 	%r1662, %r1661, 2;
	cvt.u64.u32 	%rd837, %r1662;
	and.b64  	%rd838, %rd837, 1020;
	add.s64 	%rd839, %rd13, %rd838;
	ld.const.u32 	%r1663, [%rd839];
	shr.u32 	%r1664, %r1661, 6;
	cvt.u64.u32 	%rd840, %r1664;
	and.b64  	%rd841, %rd840, 1020;
	add.s64 	%rd842, %rd13, %rd841;
	ld.const.u32 	%r1665, [%rd842];
	shl.b32 	%r1666, %r1665, 8;
	xor.b32  	%r1667, %r1666, %r1663;
	shr.u32 	%r1668, %r1661, 14;
	cvt.u64.u32 	%rd843, %r1668;
	and.b64  	%rd844, %rd843, 1020;
	add.s64 	%rd845, %rd13, %rd844;
	ld.const.u32 	%r1669, [%rd845];
	shl.b32 	%r1670, %r1669, 16;
	xor.b32  	%r1671, %r1667, %r1670;
	shr.u32 	%r1672, %r1661, 24;
	mul.wide.u32 	%rd846, %r1672, 4;
	add.s64 	%rd847, %rd13, %rd846;
	ld.const.u32 	%r1673, [%rd847];
	shl.b32 	%r1674, %r1673, 24;
	xor.b32  	%r308, %r1671, %r1674;
	// begin inline asm
	shf.r.wrap.b32 %r306, %r308, %r308, %r309;
	// end inline asm
	xor.b32  	%r1675, %r1607, %r395;
	xor.b32  	%r1676, %r1675, %r274;
	xor.b32  	%r1677, %r1676, %r282;
	shl.b32 	%r1678, %r1677, 2;
	cvt.u64.u32 	%rd848, %r1678;
	and.b64  	%rd849, %rd848, 1020;
	add.s64 	%rd850, %rd13, %rd849;
	ld.const.u32 	%r1679, [%rd850];
	shr.u32 	%r1680, %r1677, 6;
	cvt.u64.u32 	%rd851, %r1680;
	and.b64  	%rd852, %rd851, 1020;
	add.s64 	%rd853, %rd13, %rd852;
	ld.const.u32 	%r1681, [%rd853];
	shl.b32 	%r1682, %r1681, 8;
	xor.b32  	%r1683, %r1682, %r1679;
	shr.u32 	%r1684, %r1677, 14;
	cvt.u64.u32 	%rd854, %r1684;
	and.b64  	%rd855, %rd854, 1020;
	add.s64 	%rd856, %rd13, %rd855;
	ld.const.u32 	%r1685, [%rd856];
	shl.b32 	%r1686, %r1685, 16;
	xor.b32  	%r1687, %r1683, %r1686;
	shr.u32 	%r1688, %r1677, 24;
	mul.wide.u32 	%rd857, %r1688, 4;
	add.s64 	%rd858, %rd13, %rd857;
	ld.const.u32 	%r1689, [%rd858];
	shl.b32 	%r1690, %r1689, 24;
	xor.b32  	%r312, %r1687, %r1690;
	// begin inline asm
	shf.r.wrap.b32 %r310, %r312, %r312, %r313;
	// end inline asm
	xor.b32  	%r1691, %r1608, %r396;
	xor.b32  	%r1692, %r1691, %r278;
	xor.b32  	%r1693, %r1692, %r286;
	shl.b32 	%r1694, %r1693, 2;
	cvt.u64.u32 	%rd859, %r1694;
	and.b64  	%rd860, %rd859, 1020;
	add.s64 	%rd861, %rd13, %rd860;
	ld.const.u32 	%r1695, [%rd861];
	shr.u32 	%r1696, %r1693, 6;
	cvt.u64.u32 	%rd862, %r1696;
	and.b64  	%rd863, %rd862, 1020;
	add.s64 	%rd864, %rd13, %rd863;
	ld.const.u32 	%r1697, [%rd864];
	shl.b32 	%r1698, %r1697, 8;
	xor.b32  	%r1699, %r1698, %r1695;
	shr.u32 	%r1700, %r1693, 14;
	cvt.u64.u32 	%rd865, %r1700;
	and.b64  	%rd866, %rd865, 1020;
	add.s64 	%rd867, %rd13, %rd866;
	ld.const.u32 	%r1701, [%rd867];
	shl.b32 	%r1702, %r1701, 16;
	xor.b32  	%r1703, %r1699, %r1702;
	shr.u32 	%r1704, %r1693, 24;
	mul.wide.u32 	%rd868, %r1704, 4;
	add.s64 	%rd869, %rd13, %rd868;
	ld.const.u32 	%r1705, [%rd869];
	shl.b32 	%r1706, %r1705, 24;
	xor.b32  	%r316, %r1703, %r1706;
	// begin inline asm
	shf.r.wrap.b32 %r314, %r316, %r316, %r329;
	// end inline asm
	xor.b32  	%r1707, %r1609, %r397;
	xor.b32  	%r1708, %r1707, %r282;
	xor.b32  	%r1709, %r1708, %r290;
	shl.b32 	%r1710, %r1709, 2;
	cvt.u64.u32 	%rd870, %r1710;
	and.b64  	%rd871, %rd870, 1020;
	add.s64 	%rd872, %rd13, %rd871;
	ld.const.u32 	%r1711, [%rd872];
	shr.u32 	%r1712, %r1709, 6;
	cvt.u64.u32 	%rd873, %r1712;
	and.b64  	%rd874, %rd873, 1020;
	add.s64 	%rd875, %rd13, %rd874;
	ld.const.u32 	%r1713, [%rd875];
	shl.b32 	%r1714, %r1713, 8;
	xor.b32  	%r1715, %r1714, %r1711;
	shr.u32 	%r1716, %r1709, 14;
	cvt.u64.u32 	%rd876, %r1716;
	and.b64  	%rd877, %rd876, 1020;
	add.s64 	%rd878, %rd13, %rd877;
	ld.const.u32 	%r1717, [%rd878];
	shl.b32 	%r1718, %r1717, 16;
	xor.b32  	%r1719, %r1715, %r1718;
	shr.u32 	%r1720, %r1709, 24;
	mul.wide.u32 	%rd879, %r1720, 4;
	add.s64 	%rd880, %rd13, %rd879;
	ld.const.u32 	%r1721, [%rd880];
	shl.b32 	%r1722, %r1721, 24;
	xor.b32  	%r320, %r1719, %r1722;
	// begin inline asm
	shf.r.wrap.b32 %r318, %r320, %r320, %r333;
	// end inline asm
	xor.b32  	%r1723, %r1610, %r398;
	xor.b32  	%r1724, %r1723, %r286;
	xor.b32  	%r1725, %r1724, %r262;
	shl.b32 	%r1726, %r1725, 2;
	cvt.u64.u32 	%rd881, %r1726;
	and.b64  	%rd882, %rd881, 1020;
	add.s64 	%rd883, %rd13, %rd882;
	ld.const.u32 	%r1727, [%rd883];
	shr.u32 	%r1728, %r1725, 6;
	cvt.u64.u32 	%rd884, %r1728;
	and.b64  	%rd885, %rd884, 1020;
	add.s64 	%rd886, %rd13, %rd885;
	ld.const.u32 	%r1729, [%rd886];
	shl.b32 	%r1730, %r1729, 8;
	xor.b32  	%r1731, %r1730, %r1727;
	shr.u32 	%r1732, %r1725, 14;
	cvt.u64.u32 	%rd887, %r1732;
	and.b64  	%rd888, %rd887, 1020;
	add.s64 	%rd889, %rd13, %rd888;
	ld.const.u32 	%r1733, [%rd889];
	shl.b32 	%r1734, %r1733, 16;
	xor.b32  	%r1735, %r1731, %r1734;
	shr.u32 	%r1736, %r1725, 24;
	mul.wide.u32 	%rd890, %r1736, 4;
	add.s64 	%rd891, %rd13, %rd890;
	ld.const.u32 	%r1737, [%rd891];
	shl.b32 	%r1738, %r1737, 24;
	xor.b32  	%r324, %r1735, %r1738;
	// begin inline asm
	shf.r.wrap.b32 %r322, %r324, %r324, %r337;
	// end inline asm
	shl.b32 	%r1739, %r302, 1;
	shl.b32 	%r1740, %r306, 1;
	shl.b32 	%r1741, %r310, 1;
	shl.b32 	%r1742, %r314, 1;
	shl.b32 	%r1743, %r318, 1;
	shl.b32 	%r1744, %r322, 1;
	shl.b32 	%r1745, %r294, 1;
	shl.b32 	%r1746, %r298, 1;
	xor.b32  	%r1747, %r1739, %r391;
	xor.b32  	%r1748, %r1747, %r298;
	xor.b32  	%r1749, %r1748, %r322;
	shl.b32 	%r1750, %r1749, 2;
	cvt.u64.u32 	%rd892, %r1750;
	and.b64  	%rd893, %rd892, 1020;
	add.s64 	%rd894, %rd13, %rd893;
	ld.const.u32 	%r1751, [%rd894];
	shr.u32 	%r1752, %r1749, 6;
	cvt.u64.u32 	%rd895, %r1752;
	and.b64  	%rd896, %rd895, 1020;
	add.s64 	%rd897, %rd13, %rd896;
	ld.const.u32 	%r1753, [%rd897];
	shl.b32 	%r1754, %r1753, 8;
	xor.b32  	%r1755, %r1754, %r1751;
	shr.u32 	%r1756, %r1749, 14;
	cvt.u64.u32 	%rd898, %r1756;
	and.b64  	%rd899, %rd898, 1020;
	add.s64 	%rd900, %rd13, %rd899;
	ld.const.u32 	%r1757, [%rd900];
	shl.b32 	%r1758, %r1757, 16;
	xor.b32  	%r1759, %r1755, %r1758;
	shr.u32 	%r1760, %r1749, 24;
	mul.wide.u32 	%rd901, %r1760, 4;
	add.s64 	%rd902, %rd13, %rd901;
	ld.const.u32 	%r1761, [%rd902];
	shl.b32 	%r1762, %r1761, 24;
	xor.b32  	%r328, %r1759, %r1762;
	// begin inline asm
	shf.r.wrap.b32 %r326, %r328, %r328, %r329;
	// end inline asm
	xor.b32  	%r1763, %r1740, %r392;
	xor.b32  	%r1764, %r1763, %r294;
	xor.b32  	%r1765, %r1764, %r302;
	shl.b32 	%r1766, %r1765, 2;
	cvt.u64.u32 	%rd903, %r1766;
	and.b64  	%rd904, %rd903, 1020;
	add.s64 	%rd905, %rd13, %rd904;
	ld.const.u32 	%r1767, [%rd905];
	shr.u32 	%r1768, %r1765, 6;
	cvt.u64.u32 	%rd906, %r1768;
	and.b64  	%rd907, %rd906, 1020;
	add.s64 	%rd908, %rd13, %rd907;
	ld.const.u32 	%r1769, [%rd908];
	shl.b32 	%r1770, %r1769, 8;
	xor.b32  	%r1771, %r1770, %r1767;
	shr.u32 	%r1772, %r1765, 14;
	cvt.u64.u32 	%rd909, %r1772;
	and.b64  	%rd910, %rd909, 1020;
	add.s64 	%rd911, %rd13, %rd910;
	ld.const.u32 	%r1773, [%rd911];
	shl.b32 	%r1774, %r1773, 16;
	xor.b32  	%r1775, %r1771, %r1774;
	shr.u32 	%r1776, %r1765, 24;
	mul.wide.u32 	%rd912, %r1776, 4;
	add.s64 	%rd913, %rd13, %rd912;
	ld.const.u32 	%r1777, [%rd913];
	shl.b32 	%r1778, %r1777, 24;
	xor.b32  	%r332, %r1775, %r1778;
	// begin inline asm
	shf.r.wrap.b32 %r330, %r332, %r332, %r333;
	// end inline asm
	xor.b32  	%r1779, %r1741, %r393;
	xor.b32  	%r1780, %r1779, %r298;
	xor.b32  	%r1781, %r1780, %r306;
	shl.b32 	%r1782, %r1781, 2;
	cvt.u64.u32 	%rd914, %r1782;
	and.b64  	%rd915, %rd914, 1020;
	add.s64 	%rd916, %rd13, %rd915;
	ld.const.u32 	%r1783, [%rd916];
	shr.u32 	%r1784, %r1781, 6;
	cvt.u64.u32 	%rd917, %r1784;
	and.b64  	%rd918, %rd917, 1020;
	add.s64 	%rd919, %rd13, %rd918;
	ld.const.u32 	%r1785, [%rd919];
	shl.b32 	%r1786, %r1785, 8;
	xor.b32  	%r1787, %r1786, %r1783;
	shr.u32 	%r1788, %r1781, 14;
	cvt.u64.u32 	%rd920, %r1788;
	and.b64  	%rd921, %rd920, 1020;
	add.s64 	%rd922, %rd13, %rd921;
	ld.const.u32 	%r1789, [%rd922];
	shl.b32 	%r1790, %r1789, 16;
	xor.b32  	%r1791, %r1787, %r1790;
	shr.u32 	%r1792, %r1781, 24;
	mul.wide.u32 	%rd923, %r1792, 4;
	add.s64 	%rd924, %rd13, %rd923;
	ld.const.u32 	%r1793, [%rd924];
	shl.b32 	%r1794, %r1793, 24;
	xor.b32  	%r336, %r1791, %r1794;
	// begin inline asm
	shf.r.wrap.b32 %r334, %r336, %r336, %r337;
	// end inline asm
	xor.b32  	%r1795, %r1742, %r394;
	xor.b32  	%r1796, %r1795, %r302;
	xor.b32  	%r1797, %r1796, %r310;
	shl.b32 	%r1798, %r1797, 2;
	cvt.u64.u32 	%rd925, %r1798;
	and.b64  	%rd926, %rd925, 1020;
	add.s64 	%rd927, %rd13, %rd926;
	ld.const.u32 	%r1799, [%rd927];
	shr.u32 	%r1800, %r1797, 6;
	cvt.u64.u32 	%rd928, %r1800;
	and.b64  	%rd929, %rd928, 1020;
	add.s64 	%rd930, %rd13, %rd929;
	ld.const.u32 	%r1801, [%rd930];
	shl.b32 	%r1802, %r1801, 8;
	xor.b32  	%r1803, %r1802, %r1799;
	shr.u32 	%r1804, %r1797, 14;
	cvt.u64.u32 	%rd931, %r1804;
	and.b64  	%rd932, %rd931, 1020;
	add.s64 	%rd933, %rd13, %rd932;
	ld.const.u32 	%r1805, [%rd933];
	shl.b32 	%r1806, %r1805, 16;
	xor.b32  	%r1807, %r1803, %r1806;
	shr.u32 	%r1808, %r1797, 24;
	mul.wide.u32 	%rd934, %r1808, 4;
	add.s64 	%rd935, %rd13, %rd934;
	ld.const.u32 	%r1809, [%rd935];
	shl.b32 	%r1810, %r1809, 24;
	xor.b32  	%r340, %r1807, %r1810;
	// begin inline asm
	shf.r.wrap.b32 %r338, %r340, %r340, %r341;
	// end inline asm
	xor.b32  	%r1811, %r1743, %r395;
	xor.b32  	%r1812, %r1811, %r306;
	xor.b32  	%r1813, %r1812, %r314;
	shl.b32 	%r1814, %r1813, 2;
	cvt.u64.u32 	%rd936, %r1814;
	and.b64  	%rd937, %rd936, 1020;
	add.s64 	%rd938, %rd13, %rd937;
	ld.const.u32 	%r1815, [%rd938];
	shr.u32 	%r1816, %r1813, 6;
	cvt.u64.u32 	%rd939, %r1816;
	and.b64  	%rd940, %rd939, 1020;
	add.s64 	%rd941, %rd13, %rd940;
	ld.const.u32 	%r1817, [%rd941];
	shl.b32 	%r1818, %r1817, 8;
	xor.b32  	%r1819, %r1818, %r1815;
	shr.u32 	%r1820, %r1813, 14;
	cvt.u64.u32 	%rd942, %r1820;
	and.b64  	%rd943, %rd942, 1020;
	add.s64 	%rd944, %rd13, %rd943;
	ld.const.u32 	%r1821, [%rd944];
	shl.b32 	%r1822, %r1821, 16;
	xor.b32  	%r1823, %r1819, %r1822;
	shr.u32 	%r1824, %r1813, 24;
	mul.wide.u32 	%rd945, %r1824, 4;
	add.s64 	%rd946, %rd13, %rd945;
	ld.const.u32 	%r1825, [%rd946];
	shl.b32 	%r1826, %r1825, 24;
	xor.b32  	%r344, %r1823, %r1826;
	// begin inline asm
	shf.r.wrap.b32 %r342, %r344, %r344, %r345;
	// end inline asm
	xor.b32  	%r1827, %r1744, %r396;
	xor.b32  	%r1828, %r1827, %r310;
	xor.b32  	%r1829, %r1828, %r318;
	shl.b32 	%r1830, %r1829, 2;
	cvt.u64.u32 	%rd947, %r1830;
	and.b64  	%rd948, %rd947, 1020;
	add.s64 	%rd949, %rd13, %rd948;
	ld.const.u32 	%r1831, [%rd949];
	shr.u32 	%r1832, %r1829, 6;
	cvt.u64.u32 	%rd950, %r1832;
	and.b64  	%rd951, %rd950, 1020;
	add.s64 	%rd952, %rd13, %rd951;
	ld.const.u32 	%r1833, [%rd952];
	shl.b32 	%r1834, %r1833, 8;
	xor.b32  	%r1835, %r1834, %r1831;
	shr.u32 	%r1836, %r1829, 14;
	cvt.u64.u32 	%rd953, %r1836;
	and.b64  	%rd954, %rd953, 1020;
	add.s64 	%rd955, %rd13, %rd954;
	ld.const.u32 	%r1837, [%rd955];
	shl.b32 	%r1838, %r1837, 16;
	xor.b32  	%r1839, %r1835, %r1838;
	shr.u32 	%r1840, %r1829, 24;
	mul.wide.u32 	%rd956, %r1840, 4;
	add.s64 	%rd957, %rd13, %rd956;
	ld.const.u32 	%r1841, [%rd957];
	shl.b32 	%r1842, %r1841, 24;
	xor.b32  	%r348, %r1839, %r1842;
	// begin inline asm
	shf.r.wrap.b32 %r346, %r348, %r348, %r361;
	// end inline asm
	xor.b32  	%r1843, %r1745, %r397;
	xor.b32  	%r1844, %r1843, %r314;
	xor.b32  	%r1845, %r1844, %r322;
	shl.b32 	%r1846, %r1845, 2;
	cvt.u64.u32 	%rd958, %r1846;
	and.b64  	%rd959, %rd958, 1020;
	add.s64 	%rd960, %rd13, %rd959;
	ld.const.u32 	%r1847, [%rd960];
	shr.u32 	%r1848, %r1845, 6;
	cvt.u64.u32 	%rd961, %r1848;
	and.b64  	%rd962, %rd961, 1020;
	add.s64 	%rd963, %rd13, %rd962;
	ld.const.u32 	%r1849, [%rd963];
	shl.b32 	%r1850, %r1849, 8;
	xor.b32  	%r1851, %r1850, %r1847;
	shr.u32 	%r1852, %r1845, 14;
	cvt.u64.u32 	%rd964, %r1852;
	and.b64  	%rd965, %rd964, 1020;
	add.s64 	%rd966, %rd13, %rd965;
	ld.const.u32 	%r1853, [%rd966];
	shl.b32 	%r1854, %r1853, 16;
	xor.b32  	%r1855, %r1851, %r1854;
	shr.u32 	%r1856, %r1845, 24;
	mul.wide.u32 	%rd967, %r1856, 4;
	add.s64 	%rd968, %rd13, %rd967;
	ld.const.u32 	%r1857, [%rd968];
	shl.b32 	%r1858, %r1857, 24;
	xor.b32  	%r352, %r1855, %r1858;
	// begin inline asm
	shf.r.wrap.b32 %r350, %r352, %r352, %r365;
	// end inline asm
	xor.b32  	%r1859, %r1746, %r398;
	xor.b32  	%r1860, %r1859, %r318;
	xor.b32  	%r1861, %r1860, %r294;
	shl.b32 	%r1862, %r1861, 2;
	cvt.u64.u32 	%rd969, %r1862;
	and.b64  	%rd970, %rd969, 1020;
	add.s64 	%rd971, %rd13, %rd970;
	ld.const.u32 	%r1863, [%rd971];
	shr.u32 	%r1864, %r1861, 6;
	cvt.u64.u32 	%rd972, %r1864;
	and.b64  	%rd973, %rd972, 1020;
	add.s64 	%rd974, %rd13, %rd973;
	ld.const.u32 	%r1865, [%rd974];
	shl.b32 	%r1866, %r1865, 8;
	xor.b32  	%r1867, %r1866, %r1863;
	shr.u32 	%r1868, %r1861, 14;
	cvt.u64.u32 	%rd975, %r1868;
	and.b64  	%rd976, %rd975, 1020;
	add.s64 	%rd977, %rd13, %rd976;
	ld.const.u32 	%r1869, [%rd977];
	shl.b32 	%r1870, %r1869, 16;
	xor.b32  	%r1871, %r1867, %r1870;
	shr.u32 	%r1872, %r1861, 24;
	mul.wide.u32 	%rd978, %r1872, 4;
	add.s64 	%rd979, %rd13, %rd978;
	ld.const.u32 	%r1873, [%rd979];
	shl.b32 	%r1874, %r1873, 24;
	xor.b32  	%r356, %r1871, %r1874;
	// begin inline asm
	shf.r.wrap.b32 %r354, %r356, %r356, %r369;
	// end inline asm
	shl.b32 	%r1875, %r334, 1;
	shl.b32 	%r1876, %r338, 1;
	shl.b32 	%r1877, %r342, 1;
	shl.b32 	%r1878, %r346, 1;
	shl.b32 	%r1879, %r350, 1;
	shl.b32 	%r1880, %r354, 1;
	shl.b32 	%r1881, %r326, 1;
	shl.b32 	%r1882, %r330, 1;
	xor.b32  	%r1883, %r1875, %r391;
	xor.b32  	%r1884, %r1883, %r330;
	xor.b32  	%r1885, %r1884, %r354;
	shl.b32 	%r1886, %r1885, 2;
	cvt.u64.u32 	%rd980, %r1886;
	and.b64  	%rd981, %rd980, 1020;
	add.s64 	%rd982, %rd13, %rd981;
	ld.const.u32 	%r1887, [%rd982];
	shr.u32 	%r1888, %r1885, 6;
	cvt.u64.u32 	%rd983, %r1888;
	and.b64  	%rd984, %rd983, 1020;
	add.s64 	%rd985, %rd13, %rd984;
	ld.const.u32 	%r1889, [%rd985];
	shl.b32 	%r1890, %r1889, 8;
	xor.b32  	%r1891, %r1890, %r1887;
	shr.u32 	%r1892, %r1885, 14;
	cvt.u64.u32 	%rd986, %r1892;
	and.b64  	%rd987, %rd986, 1020;
	add.s64 	%rd988, %rd13, %rd987;
	ld.const.u32 	%r1893, [%rd988];
	shl.b32 	%r1894, %r1893, 16;
	xor.b32  	%r1895, %r1891, %r1894;
	shr.u32 	%r1896, %r1885, 24;
	mul.wide.u32 	%rd989, %r1896, 4;
	add.s64 	%rd990, %rd13, %rd989;
	ld.const.u32 	%r1897, [%rd990];
	shl.b32 	%r1898, %r1897, 24;
	xor.b32  	%r360, %r1895, %r1898;
	// begin inline asm
	shf.r.wrap.b32 %r358, %r360, %r360, %r361;
	// end inline asm
	xor.b32  	%r1899, %r1876, %r392;
	xor.b32  	%r1900, %r1899, %r326;
	xor.b32  	%r1901, %r1900, %r334;
	shl.b32 	%r1902, %r1901, 2;
	cvt.u64.u32 	%rd991, %r1902;
	and.b64  	%rd992, %rd991, 1020;
	add.s64 	%rd993, %rd13, %rd992;
	ld.const.u32 	%r1903, [%rd993];
	shr.u32 	%r1904, %r1901, 6;
	cvt.u64.u32 	%rd994, %r1904;
	and.b64  	%rd995, %rd994, 1020;
	add.s64 	%rd996, %rd13, %rd995;
	ld.const.u32 	%r1905, [%rd996];
	shl.b32 	%r1906, %r1905, 8;
	xor.b32  	%r1907, %r1906, %r1903;
	shr.u32 	%r1908, %r1901, 14;
	cvt.u64.u32 	%rd997, %r1908;
	and.b64  	%rd998, %rd997, 1020;
	add.s64 	%rd999, %rd13, %rd998;
	ld.const.u32 	%r1909, [%rd999];
	shl.b32 	%r1910, %r1909, 16;
	xor.b32  	%r1911, %r1907, %r1910;
	shr.u32 	%r1912, %r1901, 24;
	mul.wide.u32 	%rd1000, %r1912, 4;
	add.s64 	%rd1001, %rd13, %rd1000;
	ld.const.u32 	%r1913, [%rd1001];
	shl.b32 	%r1914, %r1913, 24;
	xor.b32  	%r364, %r1911, %r1914;
	// begin inline asm
	shf.r.wrap.b32 %r362, %r364, %r364, %r365;
	// end inline asm
	xor.b32  	%r1915, %r1877, %r393;
	xor.b32  	%r1916, %r1915, %r330;
	xor.b32  	%r1917, %r1916, %r338;
	shl.b32 	%r1918, %r1917, 2;
	cvt.u64.u32 	%rd1002, %r1918;
	and.b64  	%rd1003, %rd1002, 1020;
	add.s64 	%rd1004, %rd13, %rd1003;
	ld.const.u32 	%r1919, [%rd1004];
	shr.u32 	%r1920, %r1917, 6;
	cvt.u64.u32 	%rd1005, %r1920;
	and.b64  	%rd1006, %rd1005, 1020;
	add.s64 	%rd1007, %rd13, %rd1006;
	ld.const.u32 	%r1921, [%rd1007];
	shl.b32 	%r1922, %r1921, 8;
	xor.b32  	%r1923, %r1922, %r1919;
	shr.u32 	%r1924, %r1917, 14;
	cvt.u64.u32 	%rd1008, %r1924;
	and.b64  	%rd1009, %rd1008, 1020;
	add.s64 	%rd1010, %rd13, %rd1009;
	ld.const.u32 	%r1925, [%rd1010];
	shl.b32 	%r1926, %r1925, 16;
	xor.b32  	%r1927, %r1923, %r1926;
	shr.u32 	%r1928, %r1917, 24;
	mul.wide.u32 	%rd1011, %r1928, 4;
	add.s64 	%rd1012, %rd13, %rd1011;
	ld.const.u32 	%r1929, [%rd1012];
	shl.b32 	%r1930, %r1929, 24;
	xor.b32  	%r368, %r1927, %r1930;
	// begin inline asm
	shf.r.wrap.b32 %r366, %r368, %r368, %r369;
	// end inline asm
	xor.b32  	%r1931, %r1878, %r394;
	xor.b32  	%r1932, %r1931, %r334;
	xor.b32  	%r1933, %r1932, %r342;
	shl.b32 	%r1934, %r1933, 2;
	cvt.u64.u32 	%rd1013, %r1934;
	and.b64  	%rd1014, %rd1013, 1020;
	add.s64 	%rd1015, %rd13, %rd1014;
	ld.const.u32 	%r1935, [%rd1015];
	shr.u32 	%r1936, %r1933, 6;
	cvt.u64.u32 	%rd1016, %r1936;
	and.b64  	%rd1017, %rd1016, 1020;
	add.s64 	%rd1018, %rd13, %rd1017;
	ld.const.u32 	%r1937, [%rd1018];
	shl.b32 	%r1938, %r1937, 8;
	xor.b32  	%r1939, %r1938, %r1935;
	shr.u32 	%r1940, %r1933, 14;
	cvt.u64.u32 	%rd1019, %r1940;
	and.b64  	%rd1020, %rd1019, 1020;
	add.s64 	%rd1021, %rd13, %rd1020;
	ld.const.u32 	%r1941, [%rd1021];
	shl.b32 	%r1942, %r1941, 16;
	xor.b32  	%r1943, %r1939, %r1942;
	shr.u32 	%r1944, %r1933, 24;
	mul.wide.u32 	%rd1022, %r1944, 4;
	add.s64 	%rd1023, %rd13, %rd1022;
	ld.const.u32 	%r1945, [%rd1023];
	shl.b32 	%r1946, %r1945, 24;
	xor.b32  	%r372, %r1943, %r1946;
	// begin inline asm
	shf.r.wrap.b32 %r370, %r372, %r372, %r373;
	// end inline asm
	xor.b32  	%r1947, %r1879, %r395;
	xor.b32  	%r1948, %r1947, %r338;
	xor.b32  	%r1949, %r1948, %r346;
	shl.b32 	%r1950, %r1949, 2;
	cvt.u64.u32 	%rd1024, %r1950;
	and.b64  	%rd1025, %rd1024, 1020;
	add.s64 	%rd1026, %rd13, %rd1025;
	ld.const.u32 	%r1951, [%rd1026];
	shr.u32 	%r1952, %r1949, 6;
	cvt.u64.u32 	%rd1027, %r1952;
	and.b64  	%rd1028, %rd1027, 1020;
	add.s64 	%rd1029, %rd13, %rd1028;
	ld.const.u32 	%r1953, [%rd1029];
	shl.b32 	%r1954, %r1953, 8;
	xor.b32  	%r1955, %r1954, %r1951;
	shr.u32 	%r1956, %r1949, 14;
	cvt.u64.u32 	%rd1030, %r1956;
	and.b64  	%rd1031, %rd1030, 1020;
	add.s64 	%rd1032, %rd13, %rd1031;
	ld.const.u32 	%r1957, [%rd1032];
	shl.b32 	%r1958, %r1957, 16;
	xor.b32  	%r1959, %r1955, %r1958;
	shr.u32 	%r1960, %r1949, 24;
	mul.wide.u32 	%rd1033, %r1960, 4;
	add.s64 	%rd1034, %rd13, %rd1033;
	ld.const.u32 	%r1961, [%rd1034];
	shl.b32 	%r1962, %r1961, 24;
	xor.b32  	%r376, %r1959, %r1962;
	// begin inline asm
	shf.r.wrap.b32 %r374, %r376, %r376, %r377;
	// end inline asm
	xor.b32  	%r1963, %r1880, %r396;
	xor.b32  	%r1964, %r1963, %r342;
	xor.b32  	%r1965, %r1964, %r350;
	shl.b32 	%r1966, %r1965, 2;
	cvt.u64.u32 	%rd1035, %r1966;
	and.b64  	%rd1036, %rd1035, 1020;
	add.s64 	%rd1037, %rd13, %rd1036;
	ld.const.u32 	%r1967, [%rd1037];
	shr.u32 	%r1968, %r1965, 6;
	cvt.u64.u32 	%rd1038, %r1968;
	and.b64  	%rd1039, %rd1038, 1020;
	add.s64 	%rd1040, %rd13, %rd1039;
	ld.const.u32 	%r1969, [%rd1040];
	shl.b32 	%r1970, %r1969, 8;
	xor.b32  	%r1971, %r1970, %r1967;
	shr.u32 	%r1972, %r1965, 14;
	cvt.u64.u32 	%rd1041, %r1972;
	and.b64  	%rd1042, %rd1041, 1020;
	add.s64 	%rd1043, %rd13, %rd1042;
	ld.const.u32 	%r1973, [%rd1043];
	shl.b32 	%r1974, %r1973, 16;
	xor.b32  	%r1975, %r1971, %r1974;
	shr.u32 	%r1976, %r1965, 24;
	mul.wide.u32 	%rd1044, %r1976, 4;
	add.s64 	%rd1045, %rd13, %rd1044;
	ld.const.u32 	%r1977, [%rd1045];
	shl.b32 	%r1978, %r1977, 24;
	xor.b32  	%r380, %r1975, %r1978;
	// begin inline asm
	shf.r.wrap.b32 %r378, %r380, %r380, %r381;
	// end inline asm
	xor.b32  	%r1979, %r1881, %r397;
	xor.b32  	%r1980, %r1979, %r346;
	xor.b32  	%r1981, %r1980, %r354;
	shl.b32 	%r1982, %r1981, 2;
	cvt.u64.u32 	%rd1046, %r1982;
	and.b64  	%rd1047, %rd1046, 1020;
	add.s64 	%rd1048, %rd13, %rd1047;
	ld.const.u32 	%r1983, [%rd1048];
	shr.u32 	%r1984, %r1981, 6;
	cvt.u64.u32 	%rd1049, %r1984;
	and.b64  	%rd1050, %rd1049, 1020;
	add.s64 	%rd1051, %rd13, %rd1050;
	ld.const.u32 	%r1985, [%rd1051];
	shl.b32 	%r1986, %r1985, 8;
	xor.b32  	%r1987, %r1986, %r1983;
	shr.u32 	%r1988, %r1981, 14;
	cvt.u64.u32 	%rd1052, %r1988;
	and.b64  	%rd1053, %rd1052, 1020;
	add.s64 	%rd1054, %rd13, %rd1053;
	ld.const.u32 	%r1989, [%rd1054];
	shl.b32 	%r1990, %r1989, 16;
	xor.b32  	%r1991, %r1987, %r1990;
	shr.u32 	%r1992, %r1981, 24;
	mul.wide.u32 	%rd1055, %r1992, 4;
	add.s64 	%rd1056, %rd13, %rd1055;
	ld.const.u32 	%r1993, [%rd1056];
	shl.b32 	%r1994, %r1993, 24;
	xor.b32  	%r384, %r1991, %r1994;
	// begin inline asm
	shf.r.wrap.b32 %r382, %r384, %r384, %r385;
	// end inline asm
	xor.b32  	%r1995, %r1882, %r398;
	xor.b32  	%r1996, %r1995, %r350;
	xor.b32  	%r1997, %r1996, %r326;
	shl.b32 	%r1998, %r1997, 2;
	cvt.u64.u32 	%rd1057, %r1998;
	and.b64  	%rd1058, %rd1057, 1020;
	add.s64 	%rd1059, %rd13, %rd1058;
	ld.const.u32 	%r1999, [%rd1059];
	shr.u32 	%r2000, %r1997, 6;
	cvt.u64.u32 	%rd1060, %r2000;
	and.b64  	%rd1061, %rd1060, 1020;
	add.s64 	%rd1062, %rd13, %rd1061;
	ld.const.u32 	%r2001, [%rd1062];
	shl.b32 	%r2002, %r2001, 8;
	xor.b32  	%r2003, %r2002, %r1999;
	shr.u32 	%r2004, %r1997, 14;
	cvt.u64.u32 	%rd1063, %r2004;
	and.b64  	%rd1064, %rd1063, 1020;
	add.s64 	%rd1065, %rd13, %rd1064;
	ld.const.u32 	%r2005, [%rd1065];
	shl.b32 	%r2006, %r2005, 16;
	xor.b32  	%r2007, %r2003, %r2006;
	shr.u32 	%r2008, %r1997, 24;
	mul.wide.u32 	%rd1066, %r2008, 4;
	add.s64 	%rd1067, %rd13, %rd1066;
	ld.const.u32 	%r2009, [%rd1067];
	shl.b32 	%r2010, %r2009, 24;
	xor.b32  	%r388, %r2007, %r2010;
	// begin inline asm
	shf.r.wrap.b32 %r386, %r388, %r388, %r389;
	// end inline asm
	xor.b32  	%r2011, %r386, %r378;
	xor.b32  	%r2012, %r2011, %r358;
	xor.b32  	%r2013, %r2012, %r382;
	xor.b32  	%r2014, %r2013, %r362;
	xor.b32  	%r2015, %r2014, %r370;
	xor.b32  	%r2016, %r2015, %r366;
	xor.b32  	%r2017, %r2016, %r374;
	shl.b32 	%r2018, %r2017, 1;
	xor.b32  	%r2019, %r2018, %r374;
	xor.b32  	%r2020, %r2019, %r370;
	xor.b32  	%r2021, %r2020, %r366;
	xor.b32  	%r2022, %r2021, %r374;
	xor.b32  	%r2023, %r2022, %r370;
	xor.b32  	%r2024, %r2023, %r366;
	add.s64 	%rd1068, %rd5, %rd9;
	st.global.u32 	[%rd1068], %r2024;
$L__BB1_2:
	ret;

}


// ===== COMPILED SASS (sm_100) =====

	.target	sm_100

	.elftype	@"ET_EXEC"


//--------------------- .note.nv.tkinfo           --------------------------
	.section	.note.nv.tkinfo,"",@"SHT_NOTE"
	.sectionflags	@"SHF_NOTE_NV_TKINFO"
	.tkinfo
        /*0018*/ 	.word	0x00000002
        /*0030*/ 	.string	""
        /*0030*/ 	.string	"ptxas"
        /*0030*/ 	.string	"Cuda compilation tools, release 13.0, V13.0.88"
        /*0030*/ 	.string	"Build cuda_13.0.r13.0/compiler.36424714_0"
        /*0030*/ 	.string	"-arch sm_100 -m 64 "



//--------------------- .note.nv.cuinfo           --------------------------
	.section	.note.nv.cuinfo,"",@"SHT_NOTE"
	.sectionflags	@"SHF_NOTE_NV_CUINFO"
        /*0018*/ 	.short	0x0002
        /*001a*/ 	.short	0x0064
        /*001c*/ 	.short	0x0082
	.zero		2


//--------------------- .nv.info                  --------------------------
	.section	.nv.info,"",@"SHT_CUDA_INFO"
	.align	4


	//----- nvinfo : EIATTR_REGCOUNT
	.align		4
        /*0000*/ 	.byte	0x04, 0x2f
        /*0002*/ 	.short	(.L_12 - .L_11)
	.align		4
.L_11:
        /*0004*/ 	.word	index@(_Z14zion_cuda_minePhjPjS0_S0_j)
        /*0008*/ 	.word	0x00000020


	//----- nvinfo : EIATTR_FRAME_SIZE
	.align		4
.L_12:
        /*000c*/ 	.byte	0x04, 0x11
        /*000e*/ 	.short	(.L_14 - .L_13)
	.align		4
.L_13:
        /*0010*/ 	.word	index@(_Z14zion_cuda_minePhjPjS0_S0_j)
        /*0014*/ 	.word	0x00000000


	//----- nvinfo : EIATTR_REGCOUNT
	.align		4
.L_14:
        /*0018*/ 	.byte	0x04, 0x2f
        /*001a*/ 	.short	(.L_16 - .L_15)
	.align		4
.L_15:
        /*001c*/ 	.word	index@(_Z20zion_cuda_batch_hashPhPjS0_j)
        /*0020*/ 	.word	0x00000020


	//----- nvinfo : EIATTR_FRAME_SIZE
	.align		4
.L_16:
        /*0024*/ 	.byte	0x04, 0x11
        /*0026*/ 	.short	(.L_18 - .L_17)
	.align		4
.L_17:
        /*0028*/ 	.word	index@(_Z20zion_cuda_batch_hashPhPjS0_j)
        /*002c*/ 	.word	0x00000000


	//----- nvinfo : EIATTR_MIN_STACK_SIZE
	.align		4
.L_18:
        /*0030*/ 	.byte	0x04, 0x12
        /*0032*/ 	.short	(.L_20 - .L_19)
	.align		4
.L_19:
        /*0034*/ 	.word	index@(_Z20zion_cuda_batch_hashPhPjS0_j)
        /*0038*/ 	.word	0x00000000


	//----- nvinfo : EIATTR_MIN_STACK_SIZE
	.align		4
.L_20:
        /*003c*/ 	.byte	0x04, 0x12
        /*003e*/ 	.short	(.L_22 - .L_21)
	.align		4
.L_21:
        /*0040*/ 	.word	index@(_Z14zion_cuda_minePhjPjS0_S0_j)
        /*0044*/ 	.word	0x00000000
.L_22:


//--------------------- .nv.compat                --------------------------
	.section	.nv.compat,"",@"SHT_CUDA_COMPAT_INFO"
	.align	4
        /*0000*/ 	.byte	0x02, 0x09, 0x00, 0x00, 0x02, 0x02, 0x01, 0x00, 0x02, 0x05, 0x05, 0x00, 0x03, 0x07, 0x01, 0x01
        /*0010*/ 	.byte	0x02, 0x03, 0x00, 0x00, 0x02, 0x06, 0x01, 0x00, 0x04, 0x0b, 0x08, 0x00, 0x09, 0x00, 0x00, 0x00
        /*0020*/ 	.byte	0x00, 0x00, 0x00, 0x00


//--------------------- .nv.info._Z20zion_cuda_batch_hashPhPjS0_j --------------------------
	.section	.nv.info._Z20zion_cuda_batch_hashPhPjS0_j,"",@"SHT_CUDA_INFO"
	.sectionflags	@""
	.align	4


	//----- nvinfo : EIATTR_CUDA_API_VERSION
	.align		4
        /*0000*/ 	.byte	0x04, 0x37
        /*0002*/ 	.short	(.L_24 - .L_23)
.L_23:
        /*0004*/ 	.word	0x00000082


	//----- nvinfo : EIATTR_KPARAM_INFO
	.align		4
.L_24:
        /*0008*/ 	.byte	0x04, 0x17
        /*000a*/ 	.short	(.L_26 - .L_25)
.L_25:
        /*000c*/ 	.word	0x00000000
        /*0010*/ 	.short	0x0003
        /*0012*/ 	.short	0x0018
        /*0014*/ 	.byte	0x00, 0xf0, 0x11, 0x00


	//----- nvinfo : EIATTR_KPARAM_INFO
	.align		4
.L_26:
        /*0018*/ 	.byte	0x04, 0x17
        /*001a*/ 	.short	(.L_28 - .L_27)
.L_27:
        /*001c*/ 	.word	0x00000000
        /*0020*/ 	.short	0x0002
        /*0022*/ 	.short	0x0010
        /*0024*/ 	.byte	0x00, 0xf5, 0x21, 0x00


	//----- nvinfo : EIATTR_KPARAM_INFO
	.align		4
.L_28:
        /*0028*/ 	.byte	0x04, 0x17
        /*002a*/ 	.short	(.L_30 - .L_29)
.L_29:
        /*002c*/ 	.word	0x00000000
        /*0030*/ 	.short	0x0001
        /*0032*/ 	.short	0x0008
        /*0034*/ 	.byte	0x00, 0xf5, 0x21, 0x00


	//----- nvinfo : EIATTR_KPARAM_INFO
	.align		4
.L_30:
        /*0038*/ 	.byte	0x04, 0x17
        /*003a*/ 	.short	(.L_32 - .L_31)
.L_31:
        /*003c*/ 	.word	0x00000000
        /*0040*/ 	.short	0x0000
        /*0042*/ 	.short	0x0000
        /*0044*/ 	.byte	0x00, 0xf5, 0x21, 0x00


	//----- nvinfo : EIATTR_SPARSE_MMA_MASK
	.align		4
.L_32:
        /*0048*/ 	.byte	0x03, 0x50
        /*004a*/ 	.short	0x0000


	//----- nvinfo : EIATTR_MAXREG_COUNT
	.align		4
        /*004c*/ 	.byte	0x03, 0x1b
        /*004e*/ 	.short	0x00ff


	//----- nvinfo : EIATTR_MERCURY_ISA_VERSION
	.align		4
        /*0050*/ 	.byte	0x03, 0x5f
        /*0052*/ 	.short	0x0101


	//----- nvinfo : EIATTR_VRC_CTA_INIT_COUNT
	.align		4
        /*0054*/ 	.byte	0x02, 0x4a
	.zero		1
	.zero		1


	//----- nvinfo : EIATTR_EXIT_INSTR_OFFSETS
	.align		4
        /*0058*/ 	.byte	0x04, 0x1c
        /*005a*/ 	.short	(.L_34 - .L_33)


	//   ....[0]....
.L_33:
        /*005c*/ 	.word	0x00000070


	//   ....[1]....
        /*0060*/ 	.word	0x00007ee0


	//----- nvinfo : EIATTR_CBANK_PARAM_SIZE
	.align		4
.L_34:
        /*0064*/ 	.byte	0x03, 0x19
        /*0066*/ 	.short	0x001c


	//----- nvinfo : EIATTR_PARAM_CBANK
	.align		4
        /*0068*/ 	.byte	0x04, 0x0a
        /*006a*/ 	.short	(.L_36 - .L_35)
	.align		4
.L_35:
        /*006c*/ 	.word	index@(.nv.constant0._Z20zion_cuda_batch_hashPhPjS0_j)
        /*0070*/ 	.short	0x0380
        /*0072*/ 	.short	0x001c


	//----- nvinfo : EIATTR_SW_WAR
	.align		4
.L_36:
        /*0074*/ 	.byte	0x04, 0x36
        /*0076*/ 	.short	(.L_38 - .L_37)
.L_37:
        /*0078*/ 	.word	0x00000008
.L_38:


//--------------------- .nv.info._Z14zion_cuda_minePhjPjS0_S0_j --------------------------
	.section	.nv.info._Z14zion_cuda_minePhjPjS0_S0_j,"",@"SHT_CUDA_INFO"
	.sectionflags	@""
	.align	4


	//----- nvinfo : EIATTR_CUDA_API_VERSION
	.align		4
        /*0000*/ 	.byte	0x04, 0x37
        /*0002*/ 	.short	(.L_40 - .L_39)
.L_39:
        /*0004*/ 	.word	0x00000082


	//----- nvinfo : EIATTR_KPARAM_INFO
	.align		4
.L_40:
        /*0008*/ 	.byte	0x04, 0x17
        /*000a*/ 	.short	(.L_42 - .L_41)
.L_41:
        /*000c*/ 	.word	0x00000000
        /*0010*/ 	.short	0x0005
        /*0012*/ 	.short	0x0028
        /*0014*/ 	.byte	0x00, 0xf0, 0x11, 0x00


	//----- nvinfo : EIATTR_KPARAM_INFO
	.align		4
.L_42:
        /*0018*/ 	.byte	0x04, 0x17
        /*001a*/ 	.short	(.L_44 - .L_43)
.L_43:
        /*001c*/ 	.word	0x00000000
        /*0020*/ 	.short	0x0004
        /*0022*/ 	.short	0x0020
        /*0024*/ 	.byte	0x00, 0xf5, 0x21, 0x00


	//----- nvinfo : EIATTR_KPARAM_INFO
	.align		4
.L_44:
        /*0028*/ 	.byte	0x04, 0x17
        /*002a*/ 	.short	(.L_46 - .L_45)
.L_45:
        /*002c*/ 	.word	0x00000000
        /*0030*/ 	.short	0x0003
        /*0032*/ 	.short	0x0018
        /*0034*/ 	.byte	0x00, 0xf5, 0x21, 0x00


	//----- nvinfo : EIATTR_KPARAM_INFO
	.align		4
.L_46:
        /*0038*/ 	.byte	0x04, 0x17
        /*003a*/ 	.short	(.L_48 - .L_47)
.L_47:
        /*003c*/ 	.word	0x00000000
        /*0040*/ 	.short	0x0002
        /*0042*/ 	.short	0x0010
        /*0044*/ 	.byte	0x00, 0xf5, 0x21, 0x00


	//----- nvinfo : EIATTR_KPARAM_INFO
	.align		4
.L_48:
        /*0048*/ 	.byte	0x04, 0x17
        /*004a*/ 	.short	(.L_50 - .L_49)
.L_49:
        /*004c*/ 	.word	0x00000000
        /*0050*/ 	.short	0x0001
        /*0052*/ 	.short	0x0008
        /*0054*/ 	.byte	0x00, 0xf0, 0x11, 0x00


	//----- nvinfo : EIATTR_KPARAM_INFO
	.align		4
.L_50:
        /*0058*/ 	.byte	0x04, 0x17
        /*005a*/ 	.short	(.L_52 - .L_51)
.L_51:
        /*005c*/ 	.word	0x00000000
        /*0060*/ 	.short	0x0000
        /*0062*/ 	.short	0x0000
        /*0064*/ 	.byte	0x00, 0xf5, 0x21, 0x00


	//----- nvinfo : EIATTR_SPARSE_MMA_MASK
	.align		4
.L_52:
        /*0068*/ 	.byte	0x03, 0x50
        /*006a*/ 	.short	0x0000


	//----- nvinfo : EIATTR_MAXREG_COUNT
	.align		4
        /*006c*/ 	.byte	0x03, 0x1b
        /*006e*/ 	.short	0x00ff


	//----- nvinfo : EIATTR_MERCURY_ISA_VERSION
	.align		4
        /*0070*/ 	.byte	0x03, 0x5f
        /*0072*/ 	.short	0x0101


	//----- nvinfo : EIATTR_INT_WARP_WIDE_INSTR_OFFSETS
	.align		4
        /*0074*/ 	.byte	0x04, 0x31
        /*0076*/ 	.short	(.L_54 - .L_53)


	//   ....[0]....
.L_53:
        /*0078*/ 	.word	0x00007fd0


	//   ....[1]....
        /*007c*/ 	.word	0x00007fe0


	//   ....[2]....
        /*0080*/ 	.word	0x00008050


	//   ....[3]....
        /*0084*/ 	.word	0x00008070


	//----- nvinfo : EIATTR_VRC_CTA_INIT_COUNT
	.align		4
.L_54:
        /*0088*/ 	.byte	0x02, 0x4a
	.zero		1
	.zero		1


	//----- nvinfo : EIATTR_EXIT_INSTR_OFFSETS
	.align		4
        /*008c*/ 	.byte	0x04, 0x1c
        /*008e*/ 	.short	(.L_56 - .L_55)


	//   ....[0]....
.L_55:
        /*0090*/ 	.word	0x000080c0


	//----- nvinfo : EIATTR_CRS_STACK_SIZE
	.align		4
.L_56:
        /*0094*/ 	.byte	0x04, 0x1e
        /*0096*/ 	.short	(.L_58 - .L_57)
.L_57:
        /*0098*/ 	.word	0x00000000


	//----- nvinfo : EIATTR_CBANK_PARAM_SIZE
	.align		4
.L_58:
        /*009c*/ 	.byte	0x03, 0x19
        /*009e*/ 	.short	0x002c


	//----- nvinfo : EIATTR_PARAM_CBANK
	.align		4
        /*00a0*/ 	.byte	0x04, 0x0a
        /*00a2*/ 	.short	(.L_60 - .L_59)
	.align		4
.L_59:
        /*00a4*/ 	.word	index@(.nv.constant0._Z14zion_cuda_minePhjPjS0_S0_j)
        /*00a8*/ 	.short	0x0380
        /*00aa*/ 	.short	0x002c


	//----- nvinfo : EIATTR_SW_WAR
	.align		4
.L_60:
        /*00ac*/ 	.byte	0x04, 0x36
        /*00ae*/ 	.short	(.L_62 - .L_61)
.L_61:
        /*00b0*/ 	.word	0x00000008
.L_62:


//--------------------- .nv.callgraph             --------------------------
	.section	.nv.callgraph,"",@"SHT_CUDA_CALLGRAPH"
	.align	4
	.sectionentsize	8
	.align		4
        /*0000*/ 	.word	0x00000000
	.align		4
        /*0004*/ 	.word	0xffffffff
	.align		4
        /*0008*/ 	.word	0x00000000
	.align		4
        /*000c*/ 	.word	0xfffffffe
	.align		4
        /*0010*/ 	.word	0x00000000
	.align		4
        /*0014*/ 	.word	0xfffffffd
	.align		4
        /*0018*/ 	.word	0x00000000
	.align		4
        /*001c*/ 	.word	0xfffffffc


//--------------------- .nv.constant4             --------------------------
	.section	.nv.constant4,"a",@progbits
	.align	8
	.align		8
.nv.constant4:
        /*0000*/ 	.dword	precalc_xorwow_matrix
	.align		8
        /*0008*/ 	.dword	precalc_xorwow_offset_matrix
	.align		8
        /*0010*/ 	.dword	mrg32k3aM1
	.align		8
        /*0018*/ 	.dword	mrg32k3aM2
	.align		8
        /*0020*/ 	.dword	mrg32k3aM1SubSeq
	.align		8
        /*0028*/ 	.dword	mrg32k3aM2SubSeq
	.align		8
        /*0030*/ 	.dword	mrg32k3aM1Seq
	.align		8
        /*0038*/ 	.dword	mrg32k3aM2Seq


//--------------------- .nv.constant3             --------------------------
	.section	.nv.constant3,"a",@progbits
	.align	8
.nv.constant3:
	.type		__cr_lgamma_table,@object
	.size		__cr_lgamma_table,(d_cosmic_constants - __cr_lgamma_table)
__cr_lgamma_table:
        /*0000*/ 	.byte	0x00, 0x00, 0x00, 0x00, 0x00, 0x00, 0x00, 0x00, 0x00, 0x00, 0x00, 0x00, 0x00, 0x00, 0x00, 0x00
        /*0010*/ 	.byte	0xef, 0x39, 0xfa, 0xfe, 0x42, 0x2e, 0xe6, 0x3f, 0x02, 0x20, 0x2a, 0xfa, 0x0b, 0xab, 0xfc, 0x3f
        /*0020*/ 	.byte	0xf9, 0x2c, 0x92, 0x7c, 0xa7, 0x6c, 0x09, 0x40, 0xc9, 0x79, 0x44, 0x3c, 0x64, 0x26, 0x13, 0x40
        /*0030*/ 	.byte	0xca, 0x01, 0xcf, 0x3a, 0x27, 0x51, 0x1a, 0x40, 0x30, 0xcc, 0x2d, 0xf3, 0xe1, 0x0c, 0x21, 0x40
        /*0040*/ 	.byte	0x0d, 0xb7, 0xfc, 0x82, 0x8e, 0x35, 0x25, 0x40
	.type		d_cosmic_constants,@object
	.size		d_cosmic_constants,(d_sbox - d_cosmic_constants)
d_cosmic_constants:
        /*0048*/ 	.byte	0x67, 0xe6, 0x09, 0x6a, 0x85, 0xae, 0x67, 0xbb, 0x72, 0xf3, 0x6e, 0x3c, 0x3a, 0xf5, 0x4f, 0xa5
        /*0058*/ 	.byte	0x7f, 0x52, 0x0e, 0x51, 0x8c, 0x68, 0x05, 0x9b, 0xab, 0xd9, 0x83, 0x1f, 0x19, 0xcd, 0xe0, 0x5b
	.type		d_sbox,@object
	.size		d_sbox,(.L_10 - d_sbox)
d_sbox:
        /*0068*/ 	.byte	0x63, 0x00, 0x00, 0x00, 0x7c, 0x00, 0x00, 0x00, 0x77, 0x00, 0x00, 0x00, 0x7b, 0x00, 0x00, 0x00
        /* <DEDUP_REMOVED lines=63> */
.L_10:


//--------------------- .text._Z20zion_cuda_batch_hashPhPjS0_j --------------------------
	.section	.text._Z20zion_cuda_batch_hashPhPjS0_j,"ax",@progbits
	.align	128
        .global         _Z20zion_cuda_batch_hashPhPjS0_j
        .type           _Z20zion_cuda_batch_hashPhPjS0_j,@function
        .size           _Z20zion_cuda_batch_hashPhPjS0_j,(.L_x_6 - _Z20zion_cuda_batch_hashPhPjS0_j)
        .other          _Z20zion_cuda_batch_hashPhPjS0_j,@"STO_CUDA_ENTRY STV_DEFAULT"
_Z20zion_cuda_batch_hashPhPjS0_j:
.text._Z20zion_cuda_batch_hashPhPjS0_j:
[----:B------:R-:W-:Y:S01]  /*0000*/  LDC R1, c[0x0][0x37c] ;  /* 0x0000df00ff017b82 */ /* 0x000fe20000000800 */
[----:B------:R-:W0:Y:S07]  /*0010*/  S2R R3, SR_TID.X ;  /* 0x0000000000037919 */ /* 0x000e2e0000002100 */
[----:B------:R-:W0:Y:S01]  /*0020*/  S2UR UR4, SR_CTAID.X ;  /* 0x00000000000479c3 */ /* 0x000e220000002500 */
[----:B------:R-:W1:Y:S07]  /*0030*/  LDCU UR5, c[0x0][0x398] ;  /* 0x00007300ff0577ac */ /* 0x000e6e0008000800 */
[----:B------:R-:W0:Y:S02]  /*0040*/  LDC R0, c[0x0][0x360] ;  /* 0x0000d800ff007b82 */ /* 0x000e240000000800 */
[----:B0-----:R-:W-:-:S05]  /*0050*/  IMAD R0, R0, UR4, R3 ;  /* 0x0000000400007c24 */ /* 0x001fca000f8e0203 */
[----:B-1----:R-:W-:-:S13]  /*0060*/  ISETP.GE.U32.AND P0, PT, R0, UR5, PT ;  /* 0x0000000500007c0c */ /* 0x002fda000bf06070 */
[----:B------:R-:W-:Y:S05]  /*0070*/  @P0 EXIT ;  /* 0x000000000000094d */ /* 0x000fea0003800000 */
[----:B------:R-:W0:Y:S01]  /*0080*/  LDC.64 R8, c[0x0][0x388] ;  /* 0x0000e200ff087b82 */ /* 0x000e220000000a00 */
[----:B------:R-:W1:Y:S01]  /*0090*/  LDCU.64 UR6, c[0x0][0x380] ;  /* 0x00007000ff0677ac */ /* 0x000e620008000a00 */
[----:B------:R-:W2:Y:S01]  /*00a0*/  LDCU.64 UR4, c[0x0][0x358] ;  /* 0x00006b00ff0477ac */ /* 0x000ea20008000a00 */
[----:B------:R-:W3:Y:S01]  /*00b0*/  LDCU.64 UR8, c[0x3][0x48] ;  /* 0x00c00900ff0877ac */ /* 0x000ee20008000a00 */
[----:B------:R-:W4:Y:S01]  /*00c0*/  LDCU.128 UR12, c[0x3][0x50] ;  /* 0x00c00a00ff0c77ac */ /* 0x000f220008000c00 */
[----:B------:R-:W5:Y:S01]  /*00d0*/  LDCU.64 UR10, c[0x3][0x60] ;  /* 0x00c00c00ff0a77ac */ /* 0x000f620008000a00 */
[C---:B-1----:R-:W-:Y:S01]  /*00e0*/  LEA R4, P0, R0.reuse, UR6, 0x5 ;  /* 0x0000000600047c11 */ /* 0x042fe2000f8028ff */
[----:B0-----:R-:W-:-:S04]  /*00f0*/  IMAD.WIDE.U32 R8, R0, 0x4, R8 ;  /* 0x0000000400087825 */ /* 0x001fc800078e0008 */
[----:B------:R-:W-:Y:S01]  /*0100*/  IMAD.X R5, RZ, RZ, UR7, P0 ;  /* 0x00000007ff057e24 */ /* 0x000fe200080e06ff */
[----:B--2---:R-:W2:Y:S04]  /*0110*/  LDG.E R14, desc[UR4][R8.64] ;  /* 0x00000004080e7981 */ /* 0x004ea8000c1e1900 */
[----:B------:R-:W2:Y:S04]  /*0120*/  LDG.E R3, desc[UR4][R4.64] ;  /* 0x0000000404037981 */ /* 0x000ea8000c1e1900 */
[----:B------:R-:W3:Y:S04]  /*0130*/  LDG.E R6, desc[UR4][R4.64+0x4] ;  /* 0x0000040404067981 */ /* 0x000ee8000c1e1900 */
[----:B------:R-:W4:Y:S04]  /*0140*/  LDG.E R7, desc[UR4][R4.64+0x8] ;  /* 0x0000080404077981 */ /* 0x000f28000c1e1900 */
[----:B------:R-:W5:Y:S04]  /*0150*/  LDG.E R12, desc[UR4][R4.64+0x10] ;  /* 0x00001004040c7981 */ /* 0x000f68000c1e1900 */
[----:B------:R-:W5:Y:S04]  /*0160*/  LDG.E R13, desc[UR4][R4.64+0xc] ;  /* 0x00000c04040d7981 */ /* 0x000f68000c1e1900 */
[----:B------:R-:W5:Y:S04]  /*0170*/  LDG.E R20, desc[UR4][R4.64+0x1c] ;  /* 0x00001c0404147981 */ /* 0x000f68000c1e1900 */
[----:B------:R-:W5:Y:S04]  /*0180*/  LDG.E R11, desc[UR4][R4.64+0x14] ;  /* 0x00001404040b7981 */ /* 0x000f68000c1e1900 */
[----:B------:R0:W5:Y:S01]  /*0190*/  LDG.E R2, desc[UR4][R4.64+0x18] ;  /* 0x0000180404027981 */ /* 0x000162000c1e1900 */
[----:B------:R-:W-:Y:S01]  /*01a0*/  UMOV UR6, 0x68 ;  /* 0x0000006800067882 */ /* 0x000fe20000000000 */
[----:B--2---:R-:W-:-:S04]  /*01b0*/  LOP3.LUT R3, R3, R14, RZ, 0x3c, !PT ;  /* 0x0000000e03037212 */ /* 0x004fc800078e3cff */
[--C-:B------:R-:W-:Y:S02]  /*01c0*/  SHF.R.U32.HI R10, RZ, 0x6, R3.reuse ;  /* 0x00000006ff0a7819 */ /* 0x100fe40000011603 */
[----:B------:R-:W-:Y:S01]  /*01d0*/  SHF.R.U32.HI R9, RZ, 0xe, R3 ;  /* 0x0000000eff097819 */ /* 0x000fe20000011603 */
[----:B------:R-:W-:Y:S01]  /*01e0*/  IMAD.SHL.U32 R8, R3, 0x4, RZ ;  /* 0x0000000403087824 */ /* 0x000fe200078e00ff */
[----:B------:R-:W-:Y:S02]  /*01f0*/  LOP3.LUT R18, R10, 0x3fc, RZ, 0xc0, !PT ;  /* 0x000003fc0a127812 */ /* 0x000fe400078ec0ff */
[----:B------:R-:W-:Y:S02]  /*0200*/  LOP3.LUT R19, R9, 0x3fc, RZ, 0xc0, !PT ;  /* 0x000003fc09137812 */ /* 0x000fe400078ec0ff */
[----:B------:R1:W0:Y:S01]  /*0210*/  LDC R10, c[0x3][R18+0x68] ;  /* 0x00c01a00120a7b82 */ /* 0x0002220000000800 */
[----:B------:R-:W-:-:S07]  /*0220*/  LOP3.LUT R23, R8, 0x3fc, RZ, 0xc0, !PT ;  /* 0x000003fc08177812 */ /* 0x000fce00078ec0ff */
[----:B------:R2:W4:Y:S08]  /*0230*/  LDC R15, c[0x3][R19+0x68] ;  /* 0x00c01a00130f7b82 */ /* 0x0005300000000800 */
[----:B------:R-:W5:Y:S01]  /*0240*/  LDC R8, c[0x3][R23+0x68] ;  /* 0x00c01a0017087b82 */ /* 0x000f620000000800 */
[----:B------:R-:W3:Y:S02]  /*0250*/  BREV R9, R14 ;  /* 0x0000000e00097301 */ /* 0x000ee40000000000 */
[----:B---3--:R-:W-:-:S04]  /*0260*/  LOP3.LUT R9, R6, R9, RZ, 0x3c, !PT ;  /* 0x0000000906097212 */ /* 0x008fc800078e3cff */
[--C-:B--2---:R-:W-:Y:S02]  /*0270*/  SHF.R.U32.HI R19, RZ, 0xe, R9.reuse ;  /* 0x0000000eff137819 */ /* 0x104fe40000011609 */
[----:B-1----:R-:W-:Y:S02]  /*0280*/  SHF.R.U32.HI R18, RZ, 0x6, R9 ;  /* 0x00000006ff127819 */ /* 0x002fe40000011609 */
[----:B------:R-:W-:Y:S01]  /*0290*/  LOP3.LUT R19, R19, 0x3fc, RZ, 0xc0, !PT ;  /* 0x000003fc13137812 */ /* 0x000fe200078ec0ff */
[----:B0-----:R-:W-:Y:S02]  /*02a0*/  IMAD.SHL.U32 R5, R10, 0x100, RZ ;  /* 0x000001000a057824 */ /* 0x001fe400078e00ff */
[----:B----4-:R-:W-:Y:S01]  /*02b0*/  IMAD.U32 R4, R15, 0x10000, RZ ;  /* 0x000100000f047824 */ /* 0x010fe200078e00ff */
[----:B------:R-:W-:-:S04]  /*02c0*/  LOP3.LUT R26, R18, 0x3fc, RZ, 0xc0, !PT ;  /* 0x000003fc121a7812 */ /* 0x000fc800078ec0ff */
[----:B-----5:R-:W-:Y:S01]  /*02d0*/  LOP3.LUT R4, R4, R5, R8, 0x96, !PT ;  /* 0x0000000504047212 */ /* 0x020fe200078e9608 */
[----:B------:R-:W-:Y:S01]  /*02e0*/  IMAD.SHL.U32 R5, R9, 0x4, RZ ;  /* 0x0000000409057824 */ /* 0x000fe200078e00ff */
[----:B------:R-:W0:Y:S01]  /*02f0*/  LDC R19, c[0x3][R19+0x68] ;  /* 0x00c01a0013137b82 */ /* 0x000e220000000800 */
[----:B------:R-:W-:-:S03]  /*0300*/  SHF.R.U32.HI R3, RZ, 0x18, R3 ;  /* 0x00000018ff037819 */ /* 0x000fc60000011603 */
[----:B------:R-:W-:-:S04]  /*0310*/  LOP3.LUT R18, R5, 0x3fc, RZ, 0xc0, !PT ;  /* 0x000003fc05127812 */ /* 0x000fc800078ec0ff */
[----:B------:R-:W1:Y:S01]  /*0320*/  LDC R5, c[0x3][R26+0x68] ;  /* 0x00c01a001a057b82 */ /* 0x000e620000000800 */
[----:B------:R-:W-:-:S07]  /*0330*/  LEA R3, R3, UR6, 0x2 ;  /* 0x0000000603037c11 */ /* 0x000fce000f8e10ff */
[----:B------:R-:W2:Y:S01]  /*0340*/  LDC R18, c[0x3][R18+0x68] ;  /* 0x00c01a0012127b82 */ /* 0x000ea20000000800 */
[--C-:B------:R-:W-:Y:S02]  /*0350*/  SHF.R.U32.HI R17, RZ, 0x6, R7.reuse ;  /* 0x00000006ff117819 */ /* 0x100fe40000011607 */
[----:B------:R-:W-:Y:S01]  /*0360*/  SHF.R.U32.HI R16, RZ, 0xe, R7 ;  /* 0x0000000eff107819 */ /* 0x000fe20000011607 */
[----:B------:R-:W-:Y:S01]  /*0370*/  IMAD.SHL.U32 R8, R7, 0x4, RZ ;  /* 0x0000000407087824 */ /* 0x000fe200078e00ff */
[----:B------:R-:W-:-:S03]  /*0380*/  LOP3.LUT R17, R17, 0x3fc, RZ, 0xc0, !PT ;  /* 0x000003fc11117812 */ /* 0x000fc600078ec0ff */
[----:B------:R-:W3:Y:S01]  /*0390*/  LDC R3, c[0x3][R3] ;  /* 0x00c0000003037b82 */ /* 0x000ee20000000800 */
[----:B------:R-:W-:Y:S02]  /*03a0*/  LOP3.LUT R16, R16, 0x3fc, RZ, 0xc0, !PT ;  /* 0x000003fc10107812 */ /* 0x000fe400078ec0ff */
[----:B------:R-:W-:-:S05]  /*03b0*/  LOP3.LUT R8, R8, 0x3fc, RZ, 0xc0, !PT ;  /* 0x000003fc08087812 */ /* 0x000fca00078ec0ff */
[----:B------:R-:W4:Y:S08]  /*03c0*/  LDC R17, c[0x3][R17+0x68] ;  /* 0x00c01a0011117b82 */ /* 0x000f300000000800 */
[----:B------:R-:W5:Y:S01]  /*03d0*/  LDC R16, c[0x3][R16+0x68] ;  /* 0x00c01a0010107b82 */ /* 0x000f620000000800 */
[--C-:B------:R-:W-:Y:S02]  /*03e0*/  SHF.R.U32.HI R22, RZ, 0x6, R12.reuse ;  /* 0x00000006ff167819 */ /* 0x100fe4000001160c */
[----:B------:R-:W-:-:S05]  /*03f0*/  SHF.R.U32.HI R25, RZ, 0xe, R12 ;  /* 0x0000000eff197819 */ /* 0x000fca000001160c */
[----:B------:R-:W5:Y:S01]  /*0400*/  LDC R8, c[0x3][R8+0x68] ;  /* 0x00c01a0008087b82 */ /* 0x000f620000000800 */
[----:B------:R-:W-:Y:S01]  /*0410*/  SHF.R.U32.HI R7, RZ, 0x18, R7 ;  /* 0x00000018ff077819 */ /* 0x000fe20000011607 */
[----:B------:R-:W-:Y:S01]  /*0420*/  IMAD.SHL.U32 R6, R12, 0x4, RZ ;  /* 0x000000040c067824 */ /* 0x000fe200078e00ff */
[--C-:B------:R-:W-:Y:S02]  /*0430*/  SHF.R.U32.HI R15, RZ, 0x6, R13.reuse ;  /* 0x00000006ff0f7819 */ /* 0x100fe4000001160d */
[----:B------:R-:W-:Y:S02]  /*0440*/  SHF.R.U32.HI R21, RZ, 0xe, R13 ;  /* 0x0000000eff157819 */ /* 0x000fe4000001160d */
[--C-:B------:R-:W-:Y:S02]  /*0450*/  SHF.R.U32.HI R24, RZ, 0x6, R20.reuse ;  /* 0x00000006ff187819 */ /* 0x100fe40000011614 */
[----:B------:R-:W-:Y:S01]  /*0460*/  SHF.R.U32.HI R23, RZ, 0xe, R20 ;  /* 0x0000000eff177819 */ /* 0x000fe20000011614 */
[----:B------:R-:W-:Y:S01]  /*0470*/  IMAD.SHL.U32 R10, R13, 0x4, RZ ;  /* 0x000000040d0a7824 */ /* 0x000fe200078e00ff */
[----:B------:R-:W-:-:S02]  /*0480*/  SHF.R.U32.HI R12, RZ, 0x18, R12 ;  /* 0x00000018ff0c7819 */ /* 0x000fc4000001160c */
[----:B------:R-:W-:Y:S02]  /*0490*/  LOP3.LUT R22, R22, 0x3fc, RZ, 0xc0, !PT ;  /* 0x000003fc16167812 */ /* 0x000fe400078ec0ff */
[----:B------:R-:W-:Y:S01]  /*04a0*/  LOP3.LUT R25, R25, 0x3fc, RZ, 0xc0, !PT ;  /* 0x000003fc19197812 */ /* 0x000fe200078ec0ff */
[----:B------:R-:W-:Y:S01]  /*04b0*/  IMAD.SHL.U32 R14, R20, 0x4, RZ ;  /* 0x00000004140e7824 */ /* 0x000fe200078e00ff */
[----:B------:R-:W-:Y:S02]  /*04c0*/  SHF.R.U32.HI R13, RZ, 0x18, R13 ;  /* 0x00000018ff0d7819 */ /* 0x000fe4000001160d */
[----:B------:R-:W-:Y:S02]  /*04d0*/  LEA R7, R7, UR6, 0x2 ;  /* 0x0000000607077c11 */ /* 0x000fe4000f8e10ff */
[----:B------:R-:W-:Y:S02]  /*04e0*/  LOP3.LUT R15, R15, 0x3fc, RZ, 0xc0, !PT ;  /* 0x000003fc0f0f7812 */ /* 0x000fe400078ec0ff */
[----:B------:R-:W-:-:S02]  /*04f0*/  LOP3.LUT R21, R21, 0x3fc, RZ, 0xc0, !PT ;  /* 0x000003fc15157812 */ /* 0x000fc400078ec0ff */
[----:B------:R-:W-:Y:S02]  /*0500*/  SHF.R.U32.HI R9, RZ, 0x18, R9 ;  /* 0x00000018ff097819 */ /* 0x000fe40000011609 */
[----:B------:R-:W-:Y:S02]  /*0510*/  LOP3.LUT R24, R24, 0x3fc, RZ, 0xc0, !PT ;  /* 0x000003fc18187812 */ /* 0x000fe400078ec0ff */
[----:B------:R-:W-:Y:S02]  /*0520*/  LOP3.LUT R23, R23, 0x3fc, RZ, 0xc0, !PT ;  /* 0x000003fc17177812 */ /* 0x000fe400078ec0ff */
[----:B------:R-:W-:Y:S01]  /*0530*/  LEA R12, R12, UR6, 0x2 ;  /* 0x000000060c0c7c11 */ /* 0x000fe2000f8e10ff */
[----:B------:R-:W5:Y:S01]  /*0540*/  LDC R22, c[0x3][R22+0x68] ;  /* 0x00c01a0016167b82 */ /* 0x000f620000000800 */
[----:B------:R-:W-:Y:S02]  /*0550*/  LOP3.LUT R6, R6, 0x3fc, RZ, 0xc0, !PT ;  /* 0x000003fc06067812 */ /* 0x000fe400078ec0ff */
[----:B------:R-:W-:-:S02]  /*0560*/  LEA R13, R13, UR6, 0x2 ;  /* 0x000000060d0d7c11 */ /* 0x000fc4000f8e10ff */
[----:B------:R-:W-:Y:S02]  /*0570*/  LOP3.LUT R10, R10, 0x3fc, RZ, 0xc0, !PT ;  /* 0x000003fc0a0a7812 */ /* 0x000fe400078ec0ff */
[----:B------:R-:W-:Y:S01]  /*0580*/  LEA R9, R9, UR6, 0x2 ;  /* 0x0000000609097c11 */ /* 0x000fe2000f8e10ff */
[----:B------:R-:W5:Y:S01]  /*0590*/  LDC R25, c[0x3][R25+0x68] ;  /* 0x00c01a0019197b82 */ /* 0x000f620000000800 */
[----:B------:R-:W-:Y:S01]  /*05a0*/  LOP3.LUT R14, R14, 0x3fc, RZ, 0xc0, !PT ;  /* 0x000003fc0e0e7812 */ /* 0x000fe200078ec0ff */
[----:B-1----:R-:W-:-:S06]  /*05b0*/  IMAD.SHL.U32 R5, R5, 0x100, RZ ;  /* 0x0000010005057824 */ /* 0x002fcc00078e00ff */
[----:B------:R-:W1:Y:S01]  /*05c0*/  LDC R7, c[0x3][R7] ;  /* 0x00c0000007077b82 */ /* 0x000e620000000800 */
[----:B0-----:R-:W-:-:S07]  /*05d0*/  IMAD.U32 R19, R19, 0x10000, RZ ;  /* 0x0001000013137824 */ /* 0x001fce00078e00ff */
[----:B------:R-:W0:Y:S08]  /*05e0*/  LDC R15, c[0x3][R15+0x68] ;  /* 0x00c01a000f0f7b82 */ /* 0x000e300000000800 */
[----:B------:R-:W0:Y:S08]  /*05f0*/  LDC R21, c[0x3][R21+0x68] ;  /* 0x00c01a0015157b82 */ /* 0x000e300000000800 */
[----:B------:R-:W0:Y:S08]  /*0600*/  LDC R24, c[0x3][R24+0x68] ;  /* 0x00c01a0018187b82 */ /* 0x000e300000000800 */
[----:B------:R-:W0:Y:S08]  /*0610*/  LDC R23, c[0x3][R23+0x68] ;  /* 0x00c01a0017177b82 */ /* 0x000e300000000800 */
[----:B------:R-:W0:Y:S08]  /*0620*/  LDC R12, c[0x3][R12] ;  /* 0x00c000000c0c7b82 */ /* 0x000e300000000800 */
[----:B------:R-:W0:Y:S01]  /*0630*/  LDC R6, c[0x3][R6+0x68] ;  /* 0x00c01a0006067b82 */ /* 0x000e220000000800 */
[----:B------:R-:W-:-:S07]  /*0640*/  SHF.R.U32.HI R20, RZ, 0x18, R20 ;  /* 0x00000018ff147819 */ /* 0x000fce0000011614 */
[----:B------:R-:W0:Y:S01]  /*0650*/  LDC R13, c[0x3][R13] ;  /* 0x00c000000d0d7b82 */ /* 0x000e220000000800 */
[----:B--2---:R-:W-:-:S07]  /*0660*/  LOP3.LUT R18, R19, R5, R18, 0x96, !PT ;  /* 0x0000000513127212 */ /* 0x004fce00078e9612 */
[----:B------:R-:W2:Y:S01]  /*0670*/  LDC R9, c[0x3][R9] ;  /* 0x00c0000009097b82 */ /* 0x000ea20000000800 */
[----:B------:R-:W-:-:S07]  /*0680*/  SHF.R.U32.HI R5, RZ, 0x6, R11 ;  /* 0x00000006ff057819 */ /* 0x000fce000001160b */
[----:B------:R-:W2:Y:S01]  /*0690*/  LDC R10, c[0x3][R10+0x68] ;  /* 0x00c01a000a0a7b82 */ /* 0x000ea20000000800 */
[----:B------:R-:W-:-:S07]  /*06a0*/  SHF.R.U32.HI R19, RZ, 0xe, R11 ;  /* 0x0000000eff137819 */ /* 0x000fce000001160b */
[----:B------:R-:W2:Y:S01]  /*06b0*/  LDC R14, c[0x3][R14+0x68] ;  /* 0x00c01a000e0e7b82 */ /* 0x000ea20000000800 */
[----:B------:R-:W-:Y:S02]  /*06c0*/  LEA R20, R20, UR6, 0x2 ;  /* 0x0000000614147c11 */ /* 0x000fe4000f8e10ff */
[----:B------:R-:W-:Y:S02]  /*06d0*/  LOP3.LUT R5, R5, 0x3fc, RZ, 0xc0, !PT ;  /* 0x000003fc05057812 */ /* 0x000fe400078ec0ff */
[----:B------:R-:W-:Y:S01]  /*06e0*/  LOP3.LUT R26, R19, 0x3fc, RZ, 0xc0, !PT ;  /* 0x000003fc131a7812 */ /* 0x000fe200078ec0ff */
[----:B---3--:R-:W-:Y:S02]  /*06f0*/  IMAD.SHL.U32 R19, R3, 0x1000000, RZ ;  /* 0x0100000003137824 */ /* 0x008fe400078e00ff */
[----:B------:R-:W3:Y:S03]  /*0700*/  LDC R20, c[0x3][R20] ;  /* 0x00c0000014147b82 */ /* 0x000ee60000000800 */
[----:B------:R-:W-:Y:S01]  /*0710*/  LOP3.LUT R4, R4, R19, RZ, 0x3c, !PT ;  /* 0x0000001304047212 */ /* 0x000fe200078e3cff */
[----:B------:R-:W-:-:S04]  /*0720*/  IMAD.SHL.U32 R19, R11, 0x4, RZ ;  /* 0x000000040b137824 */ /* 0x000fc800078e00ff */
[----:B------:R-:W3:Y:S01]  /*0730*/  LDC R5, c[0x3][R5+0x68] ;  /* 0x00c01a0005057b82 */ /* 0x000ee20000000800 */
[----:B----4-:R-:W-:Y:S02]  /*0740*/  IMAD.SHL.U32 R17, R17, 0x100, RZ ;  /* 0x0000010011117824 */ /* 0x010fe400078e00ff */
[----:B-----5:R-:W-:-:S05]  /*0750*/  IMAD.U32 R16, R16, 0x10000, RZ ;  /* 0x0001000010107824 */ /* 0x020fca00078e00ff */
[----:B------:R-:W4:Y:S01]  /*0760*/  LDC R3, c[0x3][R26+0x68] ;  /* 0x00c01a001a037b82 */ /* 0x000f220000000800 */
[----:B------:R-:W-:Y:S02]  /*0770*/  LOP3.LUT R27, R19, 0x3fc, RZ, 0xc0, !PT ;  /* 0x000003fc131b7812 */ /* 0x000fe400078ec0ff */
[----:B------:R-:W-:-:S05]  /*0780*/  LOP3.LUT R16, R16, R17, R8, 0x96, !PT ;  /* 0x0000001110107212 */ /* 0x000fca00078e9608 */
[----:B------:R-:W5:Y:S01]  /*0790*/  LDC R8, c[0x3][R27+0x68] ;  /* 0x00c01a001b087b82 */ /* 0x000f620000000800 */
[----:B------:R-:W-:Y:S02]  /*07a0*/  IMAD.SHL.U32 R17, R22, 0x100, RZ ;  /* 0x0000010016117824 */ /* 0x000fe400078e00ff */
[----:B------:R-:W-:Y:S02]  /*07b0*/  IMAD.U32 R25, R25, 0x10000, RZ ;  /* 0x0001000019197824 */ /* 0x000fe400078e00ff */
[----:B-1----:R-:W-:Y:S02]  /*07c0*/  IMAD.SHL.U32 R7, R7, 0x1000000, RZ ;  /* 0x0100000007077824 */ /* 0x002fe400078e00ff */
[----:B0-----:R-:W-:Y:S02]  /*07d0*/  IMAD.SHL.U32 R15, R15, 0x100, RZ ;  /* 0x000001000f0f7824 */ /* 0x001fe400078e00ff */
[----:B------:R-:W-:Y:S02]  /*07e0*/  IMAD.U32 R21, R21, 0x10000, RZ ;  /* 0x0001000015157824 */ /* 0x000fe400078e00ff */
[----:B------:R-:W-:-:S02]  /*07f0*/  IMAD.SHL.U32 R19, R24, 0x100, RZ ;  /* 0x0000010018137824 */ /* 0x000fc400078e00ff */
[----:B------:R-:W-:Y:S01]  /*0800*/  IMAD.U32 R23, R23, 0x10000, RZ ;  /* 0x0001000017177824 */ /* 0x000fe200078e00ff */
[----:B------:R-:W-:Y:S01]  /*0810*/  LOP3.LUT R17, R25, R17, R6, 0x96, !PT ;  /* 0x0000001119117212 */ /* 0x000fe200078e9606 */
[----:B------:R-:W-:Y:S01]  /*0820*/  IMAD.SHL.U32 R12, R12, 0x1000000, RZ ;  /* 0x010000000c0c7824 */ /* 0x000fe200078e00ff */
[----:B------:R-:W-:Y:S01]  /*0830*/  LOP3.LUT R22, R16, R7, RZ, 0x3c, !PT ;  /* 0x0000000710167212 */ /* 0x000fe200078e3cff */
[----:B------:R-:W-:Y:S01]  /*0840*/  IMAD.SHL.U32 R13, R13, 0x1000000, RZ ;  /* 0x010000000d0d7824 */ /* 0x000fe200078e00ff */
[----:B--2---:R-:W-:Y:S01]  /*0850*/  LOP3.LUT R10, R21, R15, R10, 0x96, !PT ;  /* 0x0000000f150a7212 */ /* 0x004fe200078e960a */
[----:B------:R-:W-:Y:S01]  /*0860*/  IMAD.SHL.U32 R9, R9, 0x1000000, RZ ;  /* 0x0100000009097824 */ /* 0x000fe200078e00ff */
[----:B------:R-:W-:Y:S01]  /*0870*/  LOP3.LUT R14, R23, R19, R14, 0x96, !PT ;  /* 0x00000013170e7212 */ /* 0x000fe200078e960e */
[----:B------:R-:W-:Y:S01]  /*0880*/  IMAD.SHL.U32 R7, R2, 0x4, RZ ;  /* 0x0000000402077824 */ /* 0x000fe200078e00ff */
[----:B------:R-:W-:Y:S02]  /*0890*/  LOP3.LUT R23, R17, R12, RZ, 0x3c, !PT ;  /* 0x0000000c11177212 */ /* 0x000fe400078e3cff */
[----:B------:R-:W-:-:S02]  /*08a0*/  SHF.R.U32.HI R12, RZ, 0xe, R2 ;  /* 0x0000000eff0c7819 */ /* 0x000fc40000011602 */
[----:B------:R-:W-:Y:S02]  /*08b0*/  LOP3.LUT R6, R10, R13, RZ, 0x3c, !PT ;  /* 0x0000000d0a067212 */ /* 0x000fe400078e3cff */
[----:B------:R-:W-:Y:S02]  /*08c0*/  LOP3.LUT R9, R18, R9, RZ, 0x3c, !PT ;  /* 0x0000000912097212 */ /* 0x000fe400078e3cff */
[--C-:B------:R-:W-:Y:S02]  /*08d0*/  SHF.R.U32.HI R10, RZ, 0x6, R2.reuse ;  /* 0x00000006ff0a7819 */ /* 0x100fe40000011602 */
[----:B------:R-:W-:Y:S02]  /*08e0*/  SHF.R.U32.HI R11, RZ, 0x18, R11 ;  /* 0x00000018ff0b7819 */ /* 0x000fe4000001160b */
[----:B------:R-:W-:Y:S02]  /*08f0*/  LOP3.LUT R18, R7, 0x3fc, RZ, 0xc0, !PT ;  /* 0x000003fc07127812 */ /* 0x000fe400078ec0ff */
[----:B------:R-:W-:-:S02]  /*0900*/  SHF.R.U32.HI R2, RZ, 0x18, R2 ;  /* 0x00000018ff027819 */ /* 0x000fc40000011602 */
[----:B------:R-:W-:Y:S02]  /*0910*/  LOP3.LUT R7, R12, 0x3fc, RZ, 0xc0, !PT ;  /* 0x000003fc0c077812 */ /* 0x000fe400078ec0ff */
[----:B------:R-:W-:Y:S02]  /*0920*/  LOP3.LUT R17, R10, 0x3fc, RZ, 0xc0, !PT ;  /* 0x000003fc0a117812 */ /* 0x000fe400078ec0ff */
[----:B------:R-:W-:Y:S02]  /*0930*/  LEA R11, R11, UR6, 0x2 ;  /* 0x000000060b0b7c11 */ /* 0x000fe4000f8e10ff */
[----:B------:R-:W-:Y:S01]  /*0940*/  LEA R10, R2, UR6, 0x2 ;  /* 0x00000006020a7c11 */ /* 0x000fe2000f8e10ff */
[----:B------:R-:W0:Y:S01]  /*0950*/  LDC R7, c[0x3][R7+0x68] ;  /* 0x00c01a0007077b82 */ /* 0x000e220000000800 */
[----:B------:R-:W-:Y:S01]  /*0960*/  SHF.R.W.U32 R22, R22, 0x12, R22 ;  /* 0x0000001216167819 */ /* 0x000fe20000001e16 */
[----:B---3--:R-:W-:Y:S01]  /*0970*/  IMAD.SHL.U32 R15, R20, 0x1000000, RZ ;  /* 0x01000000140f7824 */ /* 0x008fe200078e00ff */
[----:B------:R-:W-:Y:S01]  /*0980*/  SHF.R.W.U32 R23, R23, 0x4, R23 ;  /* 0x0000000417177819 */ /* 0x000fe20000001e17 */
[----:B------:R-:W-:-:S04]  /*0990*/  IMAD.SHL.U32 R25, R5, 0x100, RZ ;  /* 0x0000010005197824 */ /* 0x000fc800078e00ff */
[----:B------:R1:W2:Y:S01]  /*09a0*/  LDC R2, c[0x3][R17+0x68] ;  /* 0x00c01a0011027b82 */ /* 0x0002a20000000800 */
[----:B------:R-:W-:Y:S01]  /*09b0*/  SHF.R.W.U32 R5, R6, 0xb, R6 ;  /* 0x0000000b06057819 */ /* 0x000fe20000001e06 */
[----:B----4-:R-:W-:Y:S01]  /*09c0*/  IMAD.U32 R6, R3, 0x10000, RZ ;  /* 0x0001000003067824 */ /* 0x010fe200078e00ff */
[----:B------:R-:W-:Y:S01]  /*09d0*/  SHF.R.W.U32 R24, R9, 0x19, R9 ;  /* 0x0000001909187819 */ /* 0x000fe20000001e09 */
[----:B------:R-:W-:-:S04]  /*09e0*/  IMAD.SHL.U32 R3, R22, 0x2, RZ ;  /* 0x0000000216037824 */ /* 0x000fc800078e00ff */
[----:B------:R-:W3:Y:S01]  /*09f0*/  LDC R11, c[0x3][R11] ;  /* 0x00c000000b0b7b82 */ /* 0x000ee20000000800 */
[----:B------:R-:W-:Y:S01]  /*0a00*/  LOP3.LUT R15, R14, R15, RZ, 0x3c, !PT ;  /* 0x0000000f0e0f7212 */ /* 0x000fe200078e3cff */
[----:B------:R-:W-:-:S06]  /*0a10*/  IMAD.SHL.U32 R9, R23, 0x2, RZ ;  /* 0x0000000217097824 */ /* 0x000fcc00078e00ff */
[----:B------:R-:W4:Y:S01]  /*0a20*/  LDC R10, c[0x3][R10] ;  /* 0x00c000000a0a7b82 */ /* 0x000f220000000800 */
[----:B------:R-:W-:-:S07]  /*0a30*/  IMAD.SHL.U32 R13, R5, 0x2, RZ ;  /* 0x00000002050d7824 */ /* 0x000fce00078e00ff */
[----:B------:R1:W4:Y:S01]  /*0a40*/  LDC R12, c[0x3][R18+0x68] ;  /* 0x00c01a00120c7b82 */ /* 0x0003220000000800 */
[----:B------:R-:W-:Y:S02]  /*0a50*/  SHF.R.W.U32 R15, R15, 0xf, R15 ;  /* 0x0000000f0f0f7819 */ /* 0x000fe40000001e0f */
[C---:B------:R-:W-:Y:S02]  /*0a60*/  LOP3.LUT R14, R24.reuse, UR8, R3, 0x96, !PT ;  /* 0x00000008180e7c12 */ /* 0x040fe4000f8e9603 */
[----:B------:R-:W-:Y:S02]  /*0a70*/  LOP3.LUT R16, R24, UR12, R9, 0x96, !PT ;  /* 0x0000000c18107c12 */ /* 0x000fe4000f8e9609 */
[----:B-----5:R-:W-:Y:S02]  /*0a80*/  LOP3.LUT R25, R6, R25, R8, 0x96, !PT ;  /* 0x0000001906197212 */ /* 0x020fe400078e9608 */
[----:B------:R-:W-:Y:S02]  /*0a90*/  LOP3.LUT R13, R4, UR9, R13, 0x96, !PT ;  /* 0x00000009040d7c12 */ /* 0x000fe4000f8e960d */
[----:B------:R-:W-:-:S02]  /*0aa0*/  LOP3.LUT R8, R14, R15, RZ, 0x3c, !PT ;  /* 0x0000000f0e087212 */ /* 0x000fc400078e3cff */
[----:B------:R-:W-:Y:S02]  /*0ab0*/  LOP3.LUT R6, R16, R5, RZ, 0x3c, !PT ;  /* 0x0000000510067212 */ /* 0x000fe400078e3cff */
[----:B------:R-:W-:Y:S02]  /*0ac0*/  LOP3.LUT R3, R13, R22, RZ, 0x3c, !PT ;  /* 0x000000160d037212 */ /* 0x000fe400078e3cff */
[----:B-1----:R-:W-:Y:S02]  /*0ad0*/  SHF.R.U32.HI R17, RZ, 0xe, R8 ;  /* 0x0000000eff117819 */ /* 0x002fe40000011608 */
[--C-:B------:R-:W-:Y:S02]  /*0ae0*/  SHF.R.U32.HI R18, RZ, 0x6, R6.reuse ;  /* 0x00000006ff127819 */ /* 0x100fe40000011606 */
[----:B------:R-:W-:Y:S01]  /*0af0*/  SHF.R.U32.HI R13, RZ, 0xe, R6 ;  /* 0x0000000eff0d7819 */ /* 0x000fe20000011606 */
[----:B------:R-:W-:Y:S01]  /*0b00*/  IMAD.SHL.U32 R14, R6, 0x4, RZ ;  /* 0x00000004060e7824 */ /* 0x000fe200078e00ff */
[----:B------:R-:W-:-:S02]  /*0b10*/  LOP3.LUT R26, R17, 0x3fc, RZ, 0xc0, !PT ;  /* 0x000003fc111a7812 */ /* 0x000fc400078ec0ff */
[----:B------:R-:W-:Y:S02]  /*0b20*/  LOP3.LUT R18, R18, 0x3fc, RZ, 0xc0, !PT ;  /* 0x000003fc12127812 */ /* 0x000fe400078ec0ff */
[----:B------:R-:W-:Y:S02]  /*0b30*/  LOP3.LUT R17, R13, 0x3fc, RZ, 0xc0, !PT ;  /* 0x000003fc0d117812 */ /* 0x000fe400078ec0ff */
[----:B------:R-:W-:Y:S02]  /*0b40*/  SHF.R.U32.HI R20, RZ, 0x6, R3 ;  /* 0x00000006ff147819 */ /* 0x000fe40000011603 */
[----:B------:R-:W-:Y:S01]  /*0b50*/  LOP3.LUT R14, R14, 0x3fc, RZ, 0xc0, !PT ;  /* 0x000003fc0e0e7812 */ /* 0x000fe200078ec0ff */
[----:B------:R-:W1:Y:S01]  /*0b60*/  LDC R18, c[0x3][R18+0x68] ;  /* 0x00c01a0012127b82 */ /* 0x000e620000000800 */
[----:B------:R-:W-:-:S07]  /*0b70*/  LOP3.LUT R20, R20, 0x3fc, RZ, 0xc0, !PT ;  /* 0x000003fc14147812 */ /* 0x000fce00078ec0ff */
[----:B------:R-:W5:Y:S08]  /*0b80*/  LDC R17, c[0x3][R17+0x68] ;  /* 0x00c01a0011117b82 */ /* 0x000f700000000800 */
[----:B------:R-:W1:Y:S08]  /*0b90*/  LDC R14, c[0x3][R14+0x68] ;  /* 0x00c01a000e0e7b82 */ /* 0x000e700000000800 */
[----:B------:R-:W1:Y:S01]  /*0ba0*/  LDC R20, c[0x3][R20+0x68] ;  /* 0x00c01a0014147b82 */ /* 0x000e620000000800 */
[----:B--2---:R-:W-:-:S02]  /*0bb0*/  IMAD.SHL.U32 R27, R2, 0x100, RZ ;  /* 0x00000100021b7824 */ /* 0x004fc400078e00ff */
[----:B0-----:R-:W-:Y:S02]  /*0bc0*/  IMAD.U32 R7, R7, 0x10000, RZ ;  /* 0x0001000007077824 */ /* 0x001fe400078e00ff */
[----:B---3--:R-:W-:Y:S01]  /*0bd0*/  IMAD.SHL.U32 R2, R11, 0x1000000, RZ ;  /* 0x010000000b027824 */ /* 0x008fe200078e00ff */
[----:B------:R-:W-:Y:S01]  /*0be0*/  SHF.R.U32.HI R16, RZ, 0x6, R8 ;  /* 0x00000006ff107819 */ /* 0x000fe20000011608 */
[----:B----4-:R-:W-:Y:S01]  /*0bf0*/  IMAD.SHL.U32 R10, R10, 0x1000000, RZ ;  /* 0x010000000a0a7824 */ /* 0x010fe200078e00ff */
[----:B------:R-:W-:Y:S01]  /*0c00*/  LOP3.LUT R7, R7, R27, R12, 0x96, !PT ;  /* 0x0000001b07077212 */ /* 0x000fe200078e960c */
[----:B------:R-:W-:Y:S01]  /*0c10*/  IMAD.SHL.U32 R21, R8, 0x4, RZ ;  /* 0x0000000408157824 */ /* 0x000fe200078e00ff */
[----:B------:R-:W-:Y:S02]  /*0c20*/  SHF.R.U32.HI R19, RZ, 0xe, R3 ;  /* 0x0000000eff137819 */ /* 0x000fe40000011603 */
[----:B------:R-:W-:Y:S02]  /*0c30*/  LOP3.LUT R2, R25, R2, RZ, 0x3c, !PT ;  /* 0x0000000219027212 */ /* 0x000fe400078e3cff */
[----:B------:R-:W-:-:S02]  /*0c40*/  LOP3.LUT R16, R16, 0x3fc, RZ, 0xc0, !PT ;  /* 0x000003fc10107812 */ /* 0x000fc400078ec0ff */
[----:B------:R-:W-:Y:S01]  /*0c50*/  LOP3.LUT R7, R7, R10, RZ, 0x3c, !PT ;  /* 0x0000000a07077212 */ /* 0x000fe200078e3cff */
[----:B------:R-:W-:Y:S01]  /*0c60*/  IMAD.SHL.U32 R9, R3, 0x4, RZ ;  /* 0x0000000403097824 */ /* 0x000fe200078e00ff */
[----:B------:R-:W-:Y:S02]  /*0c70*/  LOP3.LUT R19, R19, 0x3fc, RZ, 0xc0, !PT ;  /* 0x000003fc13137812 */ /* 0x000fe400078ec0ff */
[----:B------:R-:W-:Y:S02]  /*0c80*/  SHF.R.W.U32 R10, R2, 0x1d, R2 ;  /* 0x0000001d020a7819 */ /* 0x000fe40000001e02 */
[----:B------:R-:W-:Y:S01]  /*0c90*/  SHF.R.W.U32 R11, R7, 0x16, R7 ;  /* 0x00000016070b7819 */ /* 0x000fe20000001e07 */
[----:B------:R-:W0:Y:S01]  /*0ca0*/  LDC R16, c[0x3][R16+0x68] ;  /* 0x00c01a0010107b82 */ /* 0x000e220000000800 */
[----:B------:R-:W-:Y:S01]  /*0cb0*/  LOP3.LUT R13, R21, 0x3fc, RZ, 0xc0, !PT ;  /* 0x000003fc150d7812 */ /* 0x000fe200078ec0ff */
[----:B------:R-:W-:Y:S01]  /*0cc0*/  IMAD.SHL.U32 R7, R10, 0x2, RZ ;  /* 0x000000020a077824 */ /* 0x000fe200078e00ff */
[----:B------:R-:W-:Y:S01]  /*0cd0*/  LOP3.LUT R9, R9, 0x3fc, RZ, 0xc0, !PT ;  /* 0x000003fc09097812 */ /* 0x000fe200078ec0ff */
[----:B------:R-:W-:-:S04]  /*0ce0*/  IMAD.SHL.U32 R2, R11, 0x2, RZ ;  /* 0x000000020b027824 */ /* 0x000fc800078e00ff */
[----:B------:R-:W2:Y:S01]  /*0cf0*/  LDC R21, c[0x3][R26+0x68] ;  /* 0x00c01a001a157b82 */ /* 0x000ea20000000800 */
[----:B------:R-:W-:Y:S01]  /*0d00*/  LOP3.LUT R22, R22, UR13, R7, 0x96, !PT ;  /* 0x0000000d16167c12 */ /* 0x000fe2000f8e9607 */
[----:B------:R-:W-:Y:S01]  /*0d10*/  IMAD.SHL.U32 R24, R24, 0x2, RZ ;  /* 0x0000000218187824 */ /* 0x000fe200078e00ff */
[----:B------:R-:W-:-:S05]  /*0d20*/  LOP3.LUT R7, R5, UR14, R2, 0x96, !PT ;  /* 0x0000000e05077c12 */ /* 0x000fca000f8e9602 */
[----:B------:R-:W3:Y:S01]  /*0d30*/  LDC R19, c[0x3][R19+0x68] ;  /* 0x00c01a0013137b82 */ /* 0x000ee20000000800 */
[----:B------:R-:W-:Y:S02]  /*0d40*/  IMAD.SHL.U32 R2, R15, 0x2, RZ ;  /* 0x000000020f027824 */ /* 0x000fe400078e00ff */
[----:B------:R-:W-:-:S05]  /*0d50*/  IMAD.SHL.U32 R5, R4, 0x2, RZ ;  /* 0x0000000204057824 */ /* 0x000fca00078e00ff */
[----:B------:R-:W4:Y:S01]  /*0d60*/  LDC R13, c[0x3][R13+0x68] ;  /* 0x00c01a000d0d7b82 */ /* 0x000f220000000800 */
[----:B------:R-:W-:-:S07]  /*0d70*/  LOP3.LUT R25, R11, UR11, R24, 0x96, !PT ;  /* 0x0000000b0b197c12 */ /* 0x000fce000f8e9618 */
[----:B------:R-:W4:Y:S01]  /*0d80*/  LDC R9, c[0x3][R9+0x68] ;  /* 0x00c01a0009097b82 */ /* 0x000f220000000800 */
[----:B------:R-:W-:Y:S01]  /*0d90*/  LOP3.LUT R24, R23, UR15, R2, 0x96, !PT ;  /* 0x0000000f17187c12 */ /* 0x000fe2000f8e9602 */
[----:B-----5:R-:W-:Y:S01]  /*0da0*/  IMAD.U32 R17, R17, 0x10000, RZ ;  /* 0x0001000011117824 */ /* 0x020fe200078e00ff */
[----:B------:R-:W-:Y:S01]  /*0db0*/  LOP3.LUT R2, R10, UR10, R5, 0x96, !PT ;  /* 0x0000000a0a027c12 */ /* 0x000fe2000f8e9605 */
[----:B-1----:R-:W-:Y:S01]  /*0dc0*/  IMAD.SHL.U32 R5, R18, 0x100, RZ ;  /* 0x0000010012057824 */ /* 0x002fe200078e00ff */
[----:B------:R-:W-:-:S04]  /*0dd0*/  LOP3.LUT R12, R25, R4, RZ, 0x3c, !PT ;  /* 0x00000004190c7212 */ /* 0x000fc800078e3cff */
[----:B------:R-:W-:Y:S02]  /*0de0*/  LOP3.LUT R5, R17, R5, R14, 0x96, !PT ;  /* 0x0000000511057212 */ /* 0x000fe400078e960e */
[----:B------:R-:W-:Y:S02]  /*0df0*/  SHF.R.U32.HI R14, RZ, 0x18, R3 ;  /* 0x00000018ff0e7819 */ /* 0x000fe40000011603 */
[----:B------:R-:W-:Y:S01]  /*0e00*/  SHF.R.U32.HI R3, RZ, 0x18, R8 ;  /* 0x00000018ff037819 */ /* 0x000fe20000011608 */
[----:B------:R-:W-:Y:S01]  /*0e10*/  IMAD.SHL.U32 R4, R20, 0x100, RZ ;  /* 0x0000010014047824 */ /* 0x000fe200078e00ff */
[----:B------:R-:W-:Y:S02]  /*0e20*/  SHF.R.U32.HI R20, RZ, 0x18, R6 ;  /* 0x00000018ff147819 */ /* 0x000fe40000011606 */
[----:B------:R-:W-:-:S06]  /*0e30*/  LEA R6, R3, UR6, 0x2 ;  /* 0x0000000603067c11 */ /* 0x000fcc000f8e10ff */
[----:B------:R-:W1:Y:S01]  /*0e40*/  LDC R6, c[0x3][R6] ;  /* 0x00c0000006067b82 */ /* 0x000e620000000800 */
[----:B------:R-:W-:Y:S02]  /*0e50*/  LEA R3, R14, UR6, 0x2 ;  /* 0x000000060e037c11 */ /* 0x000fe4000f8e10ff */
[----:B------:R-:W-:Y:S01]  /*0e60*/  LOP3.LUT R22, R22, R23, RZ, 0x3c, !PT ;  /* 0x0000001716167212 */ /* 0x000fe200078e3cff */
[----:B0-----:R-:W-:-:S04]  /*0e70*/  IMAD.SHL.U32 R16, R16, 0x100, RZ ;  /* 0x0000010010107824 */ /* 0x001fc800078e00ff */
[----:B------:R-:W0:Y:S01]  /*0e80*/  LDC R3, c[0x3][R3] ;  /* 0x00c0000003037b82 */ /* 0x000e220000000800 */
[----:B--2---:R-:W-:Y:S01]  /*0e90*/  IMAD.U32 R21, R21, 0x10000, RZ ;  /* 0x0001000015157824 */ /* 0x004fe200078e00ff */
[--C-:B------:R-:W-:Y:S01]  /*0ea0*/  SHF.R.U32.HI R17, RZ, 0x6, R22.reuse ;  /* 0x00000006ff117819 */ /* 0x100fe20000011616 */
[----:B---3--:R-:W-:Y:S01]  /*0eb0*/  IMAD.U32 R19, R19, 0x10000, RZ ;  /* 0x0001000013137824 */ /* 0x008fe200078e00ff */
[----:B------:R-:W-:Y:S02]  /*0ec0*/  SHF.R.U32.HI R18, RZ, 0xe, R22 ;  /* 0x0000000eff127819 */ /* 0x000fe40000011616 */
[----:B------:R-:W-:Y:S02]  /*0ed0*/  LOP3.LUT R10, R7, R10, RZ, 0x3c, !PT ;  /* 0x0000000a070a7212 */ /* 0x000fe400078e3cff */
[----:B------:R-:W-:Y:S02]  /*0ee0*/  LOP3.LUT R11, R24, R11, RZ, 0x3c, !PT ;  /* 0x0000000b180b7212 */ /* 0x000fe400078e3cff */
[----:B------:R-:W-:-:S02]  /*0ef0*/  LOP3.LUT R7, R2, R15, RZ, 0x3c, !PT ;  /* 0x0000000f02077212 */ /* 0x000fc400078e3cff */
[----:B----4-:R-:W-:Y:S01]  /*0f00*/  LOP3.LUT R2, R21, R16, R13, 0x96, !PT ;  /* 0x0000001015027212 */ /* 0x010fe200078e960d */
[----:B------:R-:W-:Y:S01]  /*0f10*/  IMAD.SHL.U32 R21, R22, 0x4, RZ ;  /* 0x0000000416157824 */ /* 0x000fe200078e00ff */
[----:B------:R-:W-:Y:S02]  /*0f20*/  SHF.R.U32.HI R16, RZ, 0x18, R22 ;  /* 0x00000018ff107819 */ /* 0x000fe40000011616 */
[----:B------:R-:W-:Y:S02]  /*0f30*/  LEA R14, R20, UR6, 0x2 ;  /* 0x00000006140e7c11 */ /* 0x000fe4000f8e10ff */
[----:B------:R-:W-:Y:S02]  /*0f40*/  LOP3.LUT R17, R17, 0x3fc, RZ, 0xc0, !PT ;  /* 0x000003fc11117812 */ /* 0x000fe400078ec0ff */
[----:B------:R-:W-:Y:S02]  /*0f50*/  LOP3.LUT R18, R18, 0x3fc, RZ, 0xc0, !PT ;  /* 0x000003fc12127812 */ /* 0x000fe400078ec0ff */
[----:B------:R-:W-:Y:S01]  /*0f60*/  LOP3.LUT R4, R19, R4, R9, 0x96, !PT ;  /* 0x0000000413047212 */ /* 0x000fe200078e9609 */
[----:B------:R-:W-:Y:S01]  /*0f70*/  IMAD.SHL.U32 R9, R10, 0x4, RZ ;  /* 0x000000040a097824 */ /* 0x000fe200078e00ff */
[----:B------:R-:W-:-:S02]  /*0f80*/  SHF.R.U32.HI R24, RZ, 0x6, R11 ;  /* 0x00000006ff187819 */ /* 0x000fc4000001160b */
[--C-:B------:R-:W-:Y:S02]  /*0f90*/  SHF.R.U32.HI R22, RZ, 0xe, R11.reuse ;  /* 0x0000000eff167819 */ /* 0x100fe4000001160b */
[--C-:B------:R-:W-:Y:S02]  /*0fa0*/  SHF.R.U32.HI R15, RZ, 0x6, R10.reuse ;  /* 0x00000006ff0f7819 */ /* 0x100fe4000001160a */
[--C-:B------:R-:W-:Y:S02]  /*0fb0*/  SHF.R.U32.HI R19, RZ, 0xe, R10.reuse ;  /* 0x0000000eff137819 */ /* 0x100fe4000001160a */
[----:B------:R-:W-:Y:S01]  /*0fc0*/  SHF.R.U32.HI R8, RZ, 0x18, R10 ;  /* 0x00000018ff087819 */ /* 0x000fe2000001160a */
[----:B------:R-:W-:Y:S01]  /*0fd0*/  IMAD.SHL.U32 R10, R11, 0x4, RZ ;  /* 0x000000040b0a7824 */ /* 0x000fe200078e00ff */
[----:B------:R-:W-:Y:S02]  /*0fe0*/  SHF.R.U32.HI R13, RZ, 0x18, R11 ;  /* 0x00000018ff0d7819 */ /* 0x000fe4000001160b */
[----:B------:R-:W-:Y:S01]  /*0ff0*/  LEA R16, R16, UR6, 0x2 ;  /* 0x0000000610107c11 */ /* 0x000fe2000f8e10ff */
[----:B------:R-:W2:Y:S01]  /*1000*/  LDC R14, c[0x3][R14] ;  /* 0x00c000000e0e7b82 */ /* 0x000ea20000000800 */
[----:B------:R-:W-:-:S02]  /*1010*/  LOP3.LUT R11, R21, 0x3fc, RZ, 0xc0, !PT ;  /* 0x000003fc150b7812 */ /* 0x000fc400078ec0ff */
[----:B------:R-:W-:Y:S02]  /*1020*/  LOP3.LUT R24, R24, 0x3fc, RZ, 0xc0, !PT ;  /* 0x000003fc18187812 */ /* 0x000fe400078ec0ff */
[----:B------:R-:W-:-:S03]  /*1030*/  LOP3.LUT R22, R22, 0x3fc, RZ, 0xc0, !PT ;  /* 0x000003fc16167812 */ /* 0x000fc600078ec0ff */
[----:B------:R-:W3:Y:S01]  /*1040*/  LDC R17, c[0x3][R17+0x68] ;  /* 0x00c01a0011117b82 */ /* 0x000ee20000000800 */
[----:B------:R-:W-:Y:S02]  /*1050*/  LOP3.LUT R15, R15, 0x3fc, RZ, 0xc0, !PT ;  /* 0x000003fc0f0f7812 */ /* 0x000fe400078ec0ff */
[----:B------:R-:W-:-:S05]  /*1060*/  LOP3.LUT R19, R19, 0x3fc, RZ, 0xc0, !PT ;  /* 0x000003fc13137812 */ /* 0x000fca00078ec0ff */
[----:B------:R-:W4:Y:S01]  /*1070*/  LDC R18, c[0x3][R18+0x68] ;  /* 0x00c01a0012127b82 */ /* 0x000f220000000800 */
[----:B------:R-:W-:Y:S02]  /*1080*/  LEA R13, R13, UR6, 0x2 ;  /* 0x000000060d0d7c11 */ /* 0x000fe4000f8e10ff */
[----:B------:R-:W-:Y:S02]  /*1090*/  LOP3.LUT R10, R10, 0x3fc, RZ, 0xc0, !PT ;  /* 0x000003fc0a0a7812 */ /* 0x000fe400078ec0ff */
[----:B------:R-:W-:-:S03]  /*10a0*/  LEA R8, R8, UR6, 0x2 ;  /* 0x0000000608087c11 */ /* 0x000fc6000f8e10ff */
[----:B------:R-:W5:Y:S01]  /*10b0*/  LDC R16, c[0x3][R16] ;  /* 0x00c0000010107b82 */ /* 0x000f620000000800 */
[----:B------:R-:W-:-:S07]  /*10c0*/  LOP3.LUT R9, R9, 0x3fc, RZ, 0xc0, !PT ;  /* 0x000003fc09097812 */ /* 0x000fce00078ec0ff */
[----:B------:R-:W5:Y:S01]  /*10d0*/  LDC R11, c[0x3][R11+0x68] ;  /* 0x00c01a000b0b7b82 */ /* 0x000f620000000800 */
[----:B------:R-:W-:-:S07]  /*10e0*/  SHF.R.U32.HI R20, RZ, 0x6, R12 ;  /* 0x00000006ff147819 */ /* 0x000fce000001160c */
[----:B------:R-:W5:Y:S01]  /*10f0*/  LDC R24, c[0x3][R24+0x68] ;  /* 0x00c01a0018187b82 */ /* 0x000f620000000800 */
[----:B------:R-:W-:-:S07]  /*1100*/  SHF.R.U32.HI R21, RZ, 0xe, R12 ;  /* 0x0000000eff157819 */ /* 0x000fce000001160c */
[----:B------:R-:W5:Y:S01]  /*1110*/  LDC R22, c[0x3][R22+0x68] ;  /* 0x00c01a0016167b82 */ /* 0x000f620000000800 */
[----:B------:R-:W-:-:S07]  /*1120*/  IMAD.SHL.U32 R23, R12, 0x4, RZ ;  /* 0x000000040c177824 */ /* 0x000fce00078e00ff */
[----:B------:R-:W5:Y:S01]  /*1130*/  LDC R15, c[0x3][R15+0x68] ;  /* 0x00c01a000f0f7b82 */ /* 0x000f620000000800 */
[----:B------:R-:W-:-:S07]  /*1140*/  SHF.R.U32.HI R12, RZ, 0x18, R12 ;  /* 0x00000018ff0c7819 */ /* 0x000fce000001160c */
[----:B------:R-:W5:Y:S01]  /*1150*/  LDC R19, c[0x3][R19+0x68] ;  /* 0x00c01a0013137b82 */ /* 0x000f620000000800 */
[----:B------:R-:W-:-:S07]  /*1160*/  LOP3.LUT R28, R20, 0x3fc, RZ, 0xc0, !PT ;  /* 0x000003fc141c7812 */ /* 0x000fce00078ec0ff */
[----:B------:R-:W5:Y:S01]  /*1170*/  LDC R13, c[0x3][R13] ;  /* 0x00c000000d0d7b82 */ /* 0x000f620000000800 */
[----:B------:R-:W-:-:S07]  /*1180*/  LOP3.LUT R20, R21, 0x3fc, RZ, 0xc0, !PT ;  /* 0x000003fc15147812 */ /* 0x000fce00078ec0ff */
[----:B------:R-:W5:Y:S01]  /*1190*/  LDC R10, c[0x3][R10+0x68] ;  /* 0x00c01a000a0a7b82 */ /* 0x000f620000000800 */
[----:B------:R-:W-:-:S07]  /*11a0*/  LEA R25, R12, UR6, 0x2 ;  /* 0x000000060c197c11 */ /* 0x000fce000f8e10ff */
[----:B------:R-:W5:Y:S01]  /*11b0*/  LDC R8, c[0x3][R8] ;  /* 0x00c0000008087b82 */ /* 0x000f620000000800 */
[----:B------:R-:W-:-:S07]  /*11c0*/  SHF.R.U32.HI R12, RZ, 0x6, R7 ;  /* 0x00000006ff0c7819 */ /* 0x000fce0000011607 */
[----:B------:R-:W5:Y:S01]  /*11d0*/  LDC R9, c[0x3][R9+0x68] ;  /* 0x00c01a0009097b82 */ /* 0x000f620000000800 */
[----:B------:R-:W-:Y:S01]  /*11e0*/  LOP3.LUT R23, R23, 0x3fc, RZ, 0xc0, !PT ;  /* 0x000003fc17177812 */ /* 0x000fe200078ec0ff */
[----:B-1----:R-:W-:Y:S01]  /*11f0*/  IMAD.SHL.U32 R27, R6, 0x1000000, RZ ;  /* 0x01000000061b7824 */ /* 0x002fe200078e00ff */
[----:B------:R-:W-:Y:S02]  /*1200*/  LOP3.LUT R12, R12, 0x3fc, RZ, 0xc0, !PT ;  /* 0x000003fc0c0c7812 */ /* 0x000fe400078ec0ff */
[----:B------:R-:W-:-:S03]  /*1210*/  SHF.R.U32.HI R26, RZ, 0xe, R7 ;  /* 0x0000000eff1a7819 */ /* 0x000fc60000011607 */
[----:B------:R-:W1:Y:S01]  /*1220*/  LDC R21, c[0x3][R28+0x68] ;  /* 0x00c01a001c157b82 */ /* 0x000e620000000800 */
[----:B------:R-:W-:Y:S01]  /*1230*/  LOP3.LUT R6, R2, R27, RZ, 0x3c, !PT ;  /* 0x0000001b02067212 */ /* 0x000fe200078e3cff */
[----:B------:R-:W-:-:S06]  /*1240*/  IMAD.SHL.U32 R2, R7, 0x4, RZ ;  /* 0x0000000407027824 */ /* 0x000fcc00078e00ff */
[----:B------:R-:W1:Y:S01]  /*1250*/  LDC R20, c[0x3][R20+0x68] ;  /* 0x00c01a0014147b82 */ /* 0x000e620000000800 */
[----:B------:R-:W-:Y:S01]  /*1260*/  LOP3.LUT R27, R26, 0x3fc, RZ, 0xc0, !PT ;  /* 0x000003fc1a1b7812 */ /* 0x000fe200078ec0ff */
[----:B0-----:R-:W-:-:S06]  /*1270*/  IMAD.SHL.U32 R3, R3, 0x1000000, RZ ;  /* 0x0100000003037824 */ /* 0x001fcc00078e00ff */
[----:B------:R-:W0:Y:S01]  /*1280*/  LDC R25, c[0x3][R25] ;  /* 0x00c0000019197b82 */ /* 0x000e220000000800 */
[----:B------:R-:W-:-:S07]  /*1290*/  LOP3.LUT R29, R2, 0x3fc, RZ, 0xc0, !PT ;  /* 0x000003fc021d7812 */ /* 0x000fce00078ec0ff */
[----:B------:R-:W0:Y:S01]  /*12a0*/  LDC R23, c[0x3][R23+0x68] ;  /* 0x00c01a0017177b82 */ /* 0x000e220000000800 */
[----:B------:R-:W-:-:S07]  /*12b0*/  LOP3.LUT R4, R4, R3, RZ, 0x3c, !PT ;  /* 0x0000000304047212 */ /* 0x000fce00078e3cff */
[----:B------:R-:W0:Y:S08]  /*12c0*/  LDC R12, c[0x3][R12+0x68] ;  /* 0x00c01a000c0c7b82 */ /* 0x000e300000000800 */
[----:B------:R-:W0:Y:S08]  /*12d0*/  LDC R2, c[0x3][R27+0x68] ;  /* 0x00c01a001b027b82 */ /* 0x000e300000000800 */
[----:B------:R-:W0:Y:S01]  /*12e0*/  LDC R3, c[0x3][R29+0x68] ;  /* 0x00c01a001d037b82 */ /* 0x000e220000000800 */
[----:B--2---:R-:W-:-:S02]  /*12f0*/  IMAD.SHL.U32 R14, R14, 0x1000000, RZ ;  /* 0x010000000e0e7824 */ /* 0x004fc400078e00ff */
[----:B---3--:R-:W-:Y:S02]  /*1300*/  IMAD.SHL.U32 R26, R17, 0x100, RZ ;  /* 0x00000100111a7824 */ /* 0x008fe400078e00ff */
[----:B----4-:R-:W-:Y:S01]  /*1310*/  IMAD.U32 R18, R18, 0x10000, RZ ;  /* 0x0001000012127824 */ /* 0x010fe200078e00ff */
[----:B------:R-:W-:Y:S01]  /*1320*/  LOP3.LUT R14, R5, R14, RZ, 0x3c, !PT ;  /* 0x0000000e050e7212 */ /* 0x000fe200078e3cff */
[----:B-----5:R-:W-:Y:S02]  /*1330*/  IMAD.SHL.U32 R16, R16, 0x1000000, RZ ;  /* 0x0100000010107824 */ /* 0x020fe400078e00ff */
[----:B------:R-:W-:Y:S01]  /*1340*/  IMAD.SHL.U32 R5, R24, 0x100, RZ ;  /* 0x0000010018057824 */ /* 0x000fe200078e00ff */
[----:B------:R-:W-:Y:S01]  /*1350*/  LOP3.LUT R11, R18, R26, R11, 0x96, !PT ;  /* 0x0000001a120b7212 */ /* 0x000fe200078e960b */
[----:B------:R-:W-:Y:S02]  /*1360*/  IMAD.U32 R22, R22, 0x10000, RZ ;  /* 0x0001000016167824 */ /* 0x000fe400078e00ff */
[----:B------:R-:W-:Y:S01]  /*1370*/  IMAD.SHL.U32 R18, R15, 0x100, RZ ;  /* 0x000001000f127824 */ /* 0x000fe200078e00ff */
[----:B------:R-:W-:Y:S01]  /*1380*/  LOP3.LUT R11, R11, R16, RZ, 0x3c, !PT ;  /* 0x000000100b0b7212 */ /* 0x000fe200078e3cff */
[----:B------:R-:W-:Y:S01]  /*1390*/  IMAD.U32 R19, R19, 0x10000, RZ ;  /* 0x0001000013137824 */ /* 0x000fe200078e00ff */
[----:B------:R-:W-:Y:S01]  /*13a0*/  LOP3.LUT R5, R22, R5, R10, 0x96, !PT ;  /* 0x0000000516057212 */ /* 0x000fe200078e960a */
[----:B------:R-:W-:-:S02]  /*13b0*/  IMAD.SHL.U32 R16, R13, 0x1000000, RZ ;  /* 0x010000000d107824 */ /* 0x000fc400078e00ff */
[----:B------:R-:W-:Y:S01]  /*13c0*/  IMAD.SHL.U32 R8, R8, 0x1000000, RZ ;  /* 0x0100000008087824 */ /* 0x000fe200078e00ff */
[----:B------:R-:W-:Y:S02]  /*13d0*/  LOP3.LUT R9, R19, R18, R9, 0x96, !PT ;  /* 0x0000001213097212 */ /* 0x000fe400078e9609 */
[----:B------:R-:W-:Y:S02]  /*13e0*/  LOP3.LUT R16, R5, R16, RZ, 0x3c, !PT ;  /* 0x0000001005107212 */ /* 0x000fe400078e3cff */
[----:B------:R-:W-:Y:S02]  /*13f0*/  LOP3.LUT R10, R9, R8, RZ, 0x3c, !PT ;  /* 0x00000008090a7212 */ /* 0x000fe400078e3cff */
[----:B------:R-:W-:Y:S02]  /*1400*/  SHF.R.W.U32 R8, R11, 0x8, R11 ;  /* 0x000000080b087819 */ /* 0x000fe40000001e0b */
[----:B------:R-:W-:Y:S02]  /*1410*/  SHF.R.U32.HI R7, RZ, 0x18, R7 ;  /* 0x00000018ff077819 */ /* 0x000fe40000011607 */
[----:B------:R-:W-:Y:S01]  /*1420*/  SHF.R.W.U32 R11, R16, 0x1a, R16 ;  /* 0x0000001a100b7819 */ /* 0x000fe20000001e10 */
[----:B-1----:R-:W-:Y:S01]  /*1430*/  IMAD.SHL.U32 R24, R21, 0x100, RZ ;  /* 0x0000010015187824 */ /* 0x002fe200078e00ff */
[----:B------:R-:W-:Y:S01]  /*1440*/  LEA R7, R7, UR6, 0x2 ;  /* 0x0000000607077c11 */ /* 0x000fe2000f8e10ff */
[----:B------:R-:W-:Y:S01]  /*1450*/  IMAD.U32 R20, R20, 0x10000, RZ ;  /* 0x0001000014147824 */ /* 0x000fe200078e00ff */
[----:B------:R-:W-:Y:S01]  /*1460*/  SHF.R.W.U32 R14, R14, 0xf, R14 ;  /* 0x0000000f0e0e7819 */ /* 0x000fe20000001e0e */
[----:B------:R-:W-:Y:S01]  /*1470*/  IMAD.SHL.U32 R13, R11, 0x2, RZ ;  /* 0x000000020b0d7824 */ /* 0x000fe200078e00ff */
[----:B------:R1:W2:Y:S01]  /*1480*/  LDC R5, c[0x3][R7] ;  /* 0x00c0000007057b82 */ /* 0x0002a20000000800 */
[----:B0-----:R-:W-:Y:S01]  /*1490*/  IMAD.SHL.U32 R25, R25, 0x1000000, RZ ;  /* 0x0100000019197824 */ /* 0x001fe200078e00ff */
[----:B------:R-:W-:Y:S01]  /*14a0*/  LOP3.LUT R20, R20, R24, R23, 0x96, !PT ;  /* 0x0000001814147212 */ /* 0x000fe200078e9617 */
[----:B------:R-:W-:Y:S01]  /*14b0*/  IMAD.SHL.U32 R18, R12, 0x100, RZ ;  /* 0x000001000c127824 */ /* 0x000fe200078e00ff */
[----:B------:R-:W-:-:S02]  /*14c0*/  SHF.R.W.U32 R10, R10, 0x1, R10 ;  /* 0x000000010a0a7819 */ /* 0x000fc40000001e0a */
[C---:B------:R-:W-:Y:S01]  /*14d0*/  LOP3.LUT R19, R14.reuse, UR13, R13, 0x96, !PT ;  /* 0x0000000d0e137c12 */ /* 0x040fe2000f8e960d */
[----:B------:R-:W-:Y:S01]  /*14e0*/  IMAD.SHL.U32 R13, R14, 0x2, RZ ;  /* 0x000000020e0d7824 */ /* 0x000fe200078e00ff */
[----:B------:R-:W-:Y:S01]  /*14f0*/  SHF.R.W.U32 R9, R6, 0x1d, R6 ;  /* 0x0000001d06097819 */ /* 0x000fe20000001e06 */
[----:B------:R-:W-:Y:S01]  /*1500*/  IMAD.SHL.U32 R6, R8, 0x2, RZ ;  /* 0x0000000208067824 */ /* 0x000fe200078e00ff */
[----:B------:R-:W-:Y:S02]  /*1510*/  LOP3.LUT R20, R20, R25, RZ, 0x3c, !PT ;  /* 0x0000001914147212 */ /* 0x000fe400078e3cff */
[----:B------:R-:W-:Y:S01]  /*1520*/  SHF.R.W.U32 R12, R4, 0x16, R4 ;  /* 0x00000016040c7819 */ /* 0x000fe20000001e04 */
[----:B------:R-:W-:Y:S01]  /*1530*/  IMAD.U32 R21, R2, 0x10000, RZ ;  /* 0x0001000002157824 */ /* 0x000fe200078e00ff */
[----:B------:R-:W-:Y:S01]  /*1540*/  SHF.R.W.U32 R2, R20, 0xc, R20 ;  /* 0x0000000c14027819 */ /* 0x000fe20000001e14 */
[----:B------:R-:W-:Y:S01]  /*1550*/  IMAD.SHL.U32 R15, R10, 0x2, RZ ;  /* 0x000000020a0f7824 */ /* 0x000fe200078e00ff */
[----:B------:R-:W-:-:S02]  /*1560*/  LOP3.LUT R13, R12, UR8, R13, 0x96, !PT ;  /* 0x000000080c0d7c12 */ /* 0x000fc4000f8e960d */
[----:B------:R-:W-:Y:S02]  /*1570*/  LOP3.LUT R17, R9, UR9, R6, 0x96, !PT ;  /* 0x0000000909117c12 */ /* 0x000fe4000f8e9606 */
[----:B------:R-:W-:Y:S02]  /*1580*/  LOP3.LUT R21, R21, R18, R3, 0x96, !PT ;  /* 0x0000001215157212 */ /* 0x000fe400078e9603 */
[----:B------:R-:W-:Y:S02]  /*1590*/  LOP3.LUT R15, R12, UR12, R15, 0x96, !PT ;  /* 0x0000000c0c0f7c12 */ /* 0x000fe4000f8e960f */
[----:B------:R-:W-:Y:S02]  /*15a0*/  LOP3.LUT R3, R13, R2, RZ, 0x3c, !PT ;  /* 0x000000020d037212 */ /* 0x000fe400078e3cff */
[----:B------:R-:W-:Y:S02]  /*15b0*/  LOP3.LUT R4, R17, R14, RZ, 0x3c, !PT ;  /* 0x0000000e11047212 */ /* 0x000fe400078e3cff */
[----:B------:R-:W-:-:S02]  /*15c0*/  LOP3.LUT R6, R15, R8, RZ, 0x3c, !PT ;  /* 0x000000080f067212 */ /* 0x000fc400078e3cff */
[--C-:B------:R-:W-:Y:S02]  /*15d0*/  SHF.R.U32.HI R13, RZ, 0x6, R3.reuse ;  /* 0x00000006ff0d7819 */ /* 0x100fe40000011603 */
[----:B------:R-:W-:Y:S02]  /*15e0*/  SHF.R.U32.HI R14, RZ, 0xe, R3 ;  /* 0x0000000eff0e7819 */ /* 0x000fe40000011603 */
[----:B-1----:R-:W-:Y:S02]  /*15f0*/  LOP3.LUT R7, R19, R10, RZ, 0x3c, !PT ;  /* 0x0000000a13077212 */ /* 0x002fe400078e3cff */
[--C-:B------:R-:W-:Y:S02]  /*1600*/  SHF.R.U32.HI R15, RZ, 0x6, R4.reuse ;  /* 0x00000006ff0f7819 */ /* 0x100fe40000011604 */
[----:B------:R-:W-:Y:S01]  /*1610*/  SHF.R.U32.HI R16, RZ, 0xe, R4 ;  /* 0x0000000eff107819 */ /* 0x000fe20000011604 */
[----:B------:R-:W-:Y:S01]  /*1620*/  IMAD.SHL.U32 R25, R3, 0x4, RZ ;  /* 0x0000000403197824 */ /* 0x000fe200078e00ff */
[--C-:B------:R-:W-:Y:S01]  /*1630*/  SHF.R.U32.HI R17, RZ, 0x6, R6.reuse ;  /* 0x00000006ff117819 */ /* 0x100fe20000011606 */
[----:B------:R-:W-:Y:S01]  /*1640*/  IMAD.SHL.U32 R22, R4, 0x4, RZ ;  /* 0x0000000404167824 */ /* 0x000fe200078e00ff */
[----:B------:R-:W-:-:S02]  /*1650*/  SHF.R.U32.HI R18, RZ, 0xe, R6 ;  /* 0x0000000eff127819 */ /* 0x000fc40000011606 */
[----:B------:R-:W-:Y:S02]  /*1660*/  LOP3.LUT R13, R13, 0x3fc, RZ, 0xc0, !PT ;  /* 0x000003fc0d0d7812 */ /* 0x000fe400078ec0ff */
[----:B------:R-:W-:Y:S02]  /*1670*/  LOP3.LUT R14, R14, 0x3fc, RZ, 0xc0, !PT ;  /* 0x000003fc0e0e7812 */ /* 0x000fe400078ec0ff */
[--C-:B------:R-:W-:Y:S02]  /*1680*/  SHF.R.U32.HI R19, RZ, 0x6, R7.reuse ;  /* 0x00000006ff137819 */ /* 0x100fe40000011607 */
[----:B------:R-:W-:Y:S02]  /*1690*/  SHF.R.U32.HI R20, RZ, 0xe, R7 ;  /* 0x0000000eff147819 */ /* 0x000fe40000011607 */
[----:B------:R-:W-:Y:S02]  /*16a0*/  LOP3.LUT R15, R15, 0x3fc, RZ, 0xc0, !PT ;  /* 0x000003fc0f0f7812 */ /* 0x000fe400078ec0ff */
[----:B------:R-:W-:Y:S01]  /*16b0*/  LOP3.LUT R16, R16, 0x3fc, RZ, 0xc0, !PT ;  /* 0x000003fc10107812 */ /* 0x000fe200078ec0ff */
[----:B------:R-:W-:Y:S01]  /*16c0*/  IMAD.SHL.U32 R23, R6, 0x4, RZ ;  /* 0x0000000406177824 */ /* 0x000fe200078e00ff */
[----:B------:R-:W-:Y:S01]  /*16d0*/  LOP3.LUT R17, R17, 0x3fc, RZ, 0xc0, !PT ;  /* 0x000003fc11117812 */ /* 0x000fe200078ec0ff */
[----:B------:R-:W-:Y:S01]  /*16e0*/  IMAD.SHL.U32 R24, R7, 0x4, RZ ;  /* 0x0000000407187824 */ /* 0x000fe200078e00ff */
[----:B------:R-:W-:Y:S01]  /*16f0*/  LOP3.LUT R18, R18, 0x3fc, RZ, 0xc0, !PT ;  /* 0x000003fc12127812 */ /* 0x000fe200078ec0ff */
[----:B------:R-:W0:Y:S01]  /*1700*/  LDC R13, c[0x3][R13+0x68] ;  /* 0x00c01a000d0d7b82 */ /* 0x000e220000000800 */
[----:B------:R-:W-:-:S02]  /*1710*/  LOP3.LUT R19, R19, 0x3fc, RZ, 0xc0, !PT ;  /* 0x000003fc13137812 */ /* 0x000fc400078ec0ff */
[----:B------:R-:W-:Y:S02]  /*1720*/  LOP3.LUT R20, R20, 0x3fc, RZ, 0xc0, !PT ;  /* 0x000003fc14147812 */ /* 0x000fe400078ec0ff */
[----:B------:R-:W-:Y:S02]  /*1730*/  LOP3.LUT R25, R25, 0x3fc, RZ, 0xc0, !PT ;  /* 0x000003fc19197812 */ /* 0x000fe400078ec0ff */
[----:B------:R-:W-:Y:S01]  /*1740*/  LOP3.LUT R22, R22, 0x3fc, RZ, 0xc0, !PT ;  /* 0x000003fc16167812 */ /* 0x000fe200078ec0ff */
[----:B------:R-:W1:Y:S01]  /*1750*/  LDC R14, c[0x3][R14+0x68] ;  /* 0x00c01a000e0e7b82 */ /* 0x000e620000000800 */
[----:B------:R-:W-:Y:S02]  /*1760*/  LOP3.LUT R23, R23, 0x3fc, RZ, 0xc0, !PT ;  /* 0x000003fc17177812 */ /* 0x000fe400078ec0ff */
[----:B------:R-:W-:-:S05]  /*1770*/  LOP3.LUT R24, R24, 0x3fc, RZ, 0xc0, !PT ;  /* 0x000003fc18187812 */ /* 0x000fca00078ec0ff */
[----:B------:R-:W3:Y:S08]  /*1780*/  LDC R15, c[0x3][R15+0x68] ;  /* 0x00c01a000f0f7b82 */ /* 0x000ef00000000800 */
[----:B------:R-:W4:Y:S08]  /*1790*/  LDC R16, c[0x3][R16+0x68] ;  /* 0x00c01a0010107b82 */ /* 0x000f300000000800 */
[----:B------:R-:W5:Y:S08]  /*17a0*/  LDC R17, c[0x3][R17+0x68] ;  /* 0x00c01a0011117b82 */ /* 0x000f700000000800 */
[----:B------:R-:W5:Y:S08]  /*17b0*/  LDC R18, c[0x3][R18+0x68] ;  /* 0x00c01a0012127b82 */ /* 0x000f700000000800 */
[----:B------:R-:W5:Y:S08]  /*17c0*/  LDC R19, c[0x3][R19+0x68] ;  /* 0x00c01a0013137b82 */ /* 0x000f700000000800 */
[----:B------:R-:W5:Y:S08]  /*17d0*/  LDC R20, c[0x3][R20+0x68] ;  /* 0x00c01a0014147b82 */ /* 0x000f700000000800 */
[----:B------:R-:W5:Y:S08]  /*17e0*/  LDC R25, c[0x3][R25+0x68] ;  /* 0x00c01a0019197b82 */ /* 0x000f700000000800 */
[----:B------:R-:W5:Y:S08]  /*17f0*/  LDC R22, c[0x3][R22+0x68] ;  /* 0x00c01a0016167b82 */ /* 0x000f700000000800 */
[----:B------:R-:W5:Y:S08]  /*1800*/  LDC R23, c[0x3][R23+0x68] ;  /* 0x00c01a0017177b82 */ /* 0x000f700000000800 */
[----:B------:R-:W5:Y:S01]  /*1810*/  LDC R24, c[0x3][R24+0x68] ;  /* 0x00c01a0018187b82 */ /* 0x000f620000000800 */
[----:B--2---:R-:W-:-:S05]  /*1820*/  IMAD.SHL.U32 R26, R5, 0x1000000, RZ ;  /* 0x01000000051a7824 */ /* 0x004fca00078e00ff */
[----:B------:R-:W-:-:S04]  /*1830*/  LOP3.LUT R21, R21, R26, RZ, 0x3c, !PT ;  /* 0x0000001a15157212 */ /* 0x000fc800078e3cff */
[----:B------:R-:W-:Y:S01]  /*1840*/  SHF.R.W.U32 R5, R21, 0x13, R21 ;  /* 0x0000001315057819 */ /* 0x000fe20000001e15 */
[----:B------:R-:W-:Y:S02]  /*1850*/  IMAD.SHL.U32 R27, R2, 0x2, RZ ;  /* 0x00000002021b7824 */ /* 0x000fe400078e00ff */
[----:B------:R-:W-:Y:S02]  /*1860*/  IMAD.SHL.U32 R26, R12, 0x2, RZ ;  /* 0x000000020c1a7824 */ /* 0x000fe400078e00ff */
[----:B------:R-:W-:Y:S02]  /*1870*/  IMAD.SHL.U32 R21, R5, 0x2, RZ ;  /* 0x0000000205157824 */ /* 0x000fe400078e00ff */
[----:B------:R-:W-:Y:S01]  /*1880*/  IMAD.SHL.U32 R12, R9, 0x2, RZ ;  /* 0x00000002090c7824 */ /* 0x000fe200078e00ff */
[----:B------:R-:W-:Y:S02]  /*1890*/  LOP3.LUT R10, R10, UR15, R27, 0x96, !PT ;  /* 0x0000000f0a0a7c12 */ /* 0x000fe4000f8e961b */
[----:B------:R-:W-:-:S02]  /*18a0*/  LOP3.LUT R8, R8, UR14, R21, 0x96, !PT ;  /* 0x0000000e08087c12 */ /* 0x000fc4000f8e9615 */
[----:B------:R-:W-:Y:S02]  /*18b0*/  LOP3.LUT R27, R11, UR10, R12, 0x96, !PT ;  /* 0x0000000a0b1b7c12 */ /* 0x000fe4000f8e960c */
[----:B------:R-:W-:Y:S02]  /*18c0*/  LOP3.LUT R21, R8, R11, RZ, 0x3c, !PT ;  /* 0x0000000b08157212 */ /* 0x000fe400078e3cff */
[----:B------:R-:W-:Y:S01]  /*18d0*/  LOP3.LUT R11, R27, R2, RZ, 0x3c, !PT ;  /* 0x000000021b0b7212 */ /* 0x000fe200078e3cff */
[----:B0-----:R-:W-:Y:S01]  /*18e0*/  IMAD.SHL.U32 R8, R13, 0x100, RZ ;  /* 0x000001000d087824 */ /* 0x001fe200078e00ff */
[----:B------:R-:W-:Y:S02]  /*18f0*/  LOP3.LUT R26, R5, UR11, R26, 0x96, !PT ;  /* 0x0000000b051a7c12 */ /* 0x000fe4000f8e961a */
[----:B------:R-:W-:Y:S01]  /*1900*/  LOP3.LUT R2, R10, R5, RZ, 0x3c, !PT ;  /* 0x000000050a027212 */ /* 0x000fe200078e3cff */
[----:B-1----:R-:W-:Y:S02]  /*1910*/  IMAD.U32 R5, R14, 0x10000, RZ ;  /* 0x000100000e057824 */ /* 0x002fe400078e00ff */
[----:B---3--:R-:W-:-:S02]  /*1920*/  IMAD.SHL.U32 R15, R15, 0x100, RZ ;  /* 0x000001000f0f7824 */ /* 0x008fc400078e00ff */
[----:B----4-:R-:W-:Y:S01]  /*1930*/  IMAD.U32 R16, R16, 0x10000, RZ ;  /* 0x0001000010107824 */ /* 0x010fe200078e00ff */
[----:B------:R-:W-:Y:S01]  /*1940*/  LOP3.LUT R12, R26, R9, RZ, 0x3c, !PT ;  /* 0x000000091a0c7212 */ /* 0x000fe200078e3cff */
[----:B-----5:R-:W-:Y:S01]  /*1950*/  IMAD.SHL.U32 R10, R17, 0x100, RZ ;  /* 0x00000100110a7824 */ /* 0x020fe200078e00ff */
[----:B------:R-:W-:Y:S01]  /*1960*/  LOP3.LUT R5, R5, R8, R25, 0x96, !PT ;  /* 0x0000000805057212 */ /* 0x000fe200078e9619 */
[----:B------:R-:W-:Y:S01]  /*1970*/  IMAD.U32 R9, R18, 0x10000, RZ ;  /* 0x0001000012097824 */ /* 0x000fe200078e00ff */
[----:B------:R-:W-:Y:S01]  /*1980*/  LOP3.LUT R8, R16, R15, R22, 0x96, !PT ;  /* 0x0000000f10087212 */ /* 0x000fe200078e9616 */
[----:B------:R-:W-:Y:S02]  /*1990*/  IMAD.SHL.U32 R19, R19, 0x100, RZ ;  /* 0x0000010013137824 */ /* 0x000fe400078e00ff */
[----:B------:R-:W-:Y:S01]  /*19a0*/  IMAD.U32 R20, R20, 0x10000, RZ ;  /* 0x0001000014147824 */ /* 0x000fe200078e00ff */
[--C-:B------:R-:W-:Y:S02]  /*19b0*/  SHF.R.U32.HI R15, RZ, 0x6, R21.reuse ;  /* 0x00000006ff0f7819 */ /* 0x100fe40000011615 */
[----:B------:R-:W-:-:S02]  /*19c0*/  SHF.R.U32.HI R16, RZ, 0xe, R21 ;  /* 0x0000000eff107819 */ /* 0x000fc40000011615 */
[----:B------:R-:W-:Y:S01]  /*19d0*/  LOP3.LUT R9, R9, R10, R23, 0x96, !PT ;  /* 0x0000000a09097212 */ /* 0x000fe200078e9617 */
[----:B------:R-:W-:Y:S01]  /*19e0*/  IMAD.SHL.U32 R25, R21, 0x4, RZ ;  /* 0x0000000415197824 */ /* 0x000fe200078e00ff */
[----:B------:R-:W-:Y:S02]  /*19f0*/  LOP3.LUT R10, R20, R19, R24, 0x96, !PT ;  /* 0x00000013140a7212 */ /* 0x000fe400078e9618 */
[----:B------:R-:W-:Y:S02]  /*1a00*/  SHF.R.U32.HI R20, RZ, 0x18, R7 ;  /* 0x00000018ff147819 */ /* 0x000fe40000011607 */
[----:B------:R-:W-:Y:S02]  /*1a10*/  LOP3.LUT R15, R15, 0x3fc, RZ, 0xc0, !PT ;  /* 0x000003fc0f0f7812 */ /* 0x000fe400078ec0ff */
[----:B------:R-:W-:Y:S02]  /*1a20*/  LOP3.LUT R16, R16, 0x3fc, RZ, 0xc0, !PT ;  /* 0x000003fc10107812 */ /* 0x000fe400078ec0ff */
[----:B------:R-:W-:-:S02]  /*1a30*/  SHF.R.U32.HI R14, RZ, 0x18, R4 ;  /* 0x00000018ff0e7819 */ /* 0x000fc40000011604 */
[--C-:B------:R-:W-:Y:S02]  /*1a40*/  SHF.R.U32.HI R23, RZ, 0x6, R11.reuse ;  /* 0x00000006ff177819 */ /* 0x100fe4000001160b */
[----:B------:R-:W-:Y:S02]  /*1a50*/  SHF.R.U32.HI R24, RZ, 0xe, R11 ;  /* 0x0000000eff187819 */ /* 0x000fe4000001160b */
[----:B------:R-:W-:Y:S02]  /*1a60*/  SHF.R.U32.HI R19, RZ, 0x18, R6 ;  /* 0x00000018ff137819 */ /* 0x000fe40000011606 */
[----:B------:R-:W-:Y:S02]  /*1a70*/  SHF.R.U32.HI R22, RZ, 0x18, R21 ;  /* 0x00000018ff167819 */ /* 0x000fe40000011615 */
[----:B------:R-:W-:Y:S01]  /*1a80*/  SHF.R.U32.HI R17, RZ, 0x18, R3 ;  /* 0x00000018ff117819 */ /* 0x000fe20000011603 */
[----:B------:R-:W-:Y:S01]  /*1a90*/  IMAD.SHL.U32 R18, R12, 0x4, RZ ;  /* 0x000000040c127824 */ /* 0x000fe200078e00ff */
[----:B------:R-:W-:Y:S01]  /*1aa0*/  LEA R21, R20, UR6, 0x2 ;  /* 0x0000000614157c11 */ /* 0x000fe2000f8e10ff */
[----:B------:R-:W-:Y:S01]  /*1ab0*/  IMAD.SHL.U32 R13, R11, 0x4, RZ ;  /* 0x000000040b0d7824 */ /* 0x000fe200078e00ff */
[--C-:B------:R-:W-:Y:S01]  /*1ac0*/  SHF.R.U32.HI R6, RZ, 0x6, R12.reuse ;  /* 0x00000006ff067819 */ /* 0x100fe2000001160c */
[----:B------:R-:W0:Y:S01]  /*1ad0*/  LDC R15, c[0x3][R15+0x68] ;  /* 0x00c01a000f0f7b82 */ /* 0x000e220000000800 */
[----:B------:R-:W-:-:S02]  /*1ae0*/  SHF.R.U32.HI R7, RZ, 0xe, R12 ;  /* 0x0000000eff077819 */ /* 0x000fc4000001160c */
[----:B------:R-:W-:Y:S02]  /*1af0*/  SHF.R.U32.HI R4, RZ, 0x18, R12 ;  /* 0x00000018ff047819 */ /* 0x000fe4000001160c */
[----:B------:R-:W-:Y:S02]  /*1b00*/  LOP3.LUT R20, R25, 0x3fc, RZ, 0xc0, !PT ;  /* 0x000003fc19147812 */ /* 0x000fe400078ec0ff */
[----:B------:R-:W-:Y:S01]  /*1b10*/  SHF.R.U32.HI R12, RZ, 0x18, R11 ;  /* 0x00000018ff0c7819 */ /* 0x000fe2000001160b */
[----:B------:R-:W1:Y:S01]  /*1b20*/  LDC R16, c[0x3][R16+0x68] ;  /* 0x00c01a0010107b82 */ /* 0x000e620000000800 */
[----:B------:R-:W-:Y:S02]  /*1b30*/  LEA R14, R14, UR6, 0x2 ;  /* 0x000000060e0e7c11 */ /* 0x000fe4000f8e10ff */
[----:B------:R-:W-:Y:S02]  /*1b40*/  LOP3.LUT R23, R23, 0x3fc, RZ, 0xc0, !PT ;  /* 0x000003fc17177812 */ /* 0x000fe400078ec0ff */
[----:B------:R-:W-:-:S02]  /*1b50*/  LOP3.LUT R24, R24, 0x3fc, RZ, 0xc0, !PT ;  /* 0x000003fc18187812 */ /* 0x000fc400078ec0ff */
[----:B------:R-:W-:Y:S02]  /*1b60*/  LEA R19, R19, UR6, 0x2 ;  /* 0x0000000613137c11 */ /* 0x000fe4000f8e10ff */
[----:B------:R-:W-:Y:S01]  /*1b70*/  LEA R26, R17, UR6, 0x2 ;  /* 0x00000006111a7c11 */ /* 0x000fe2000f8e10ff */
[----:B------:R-:W2:Y:S01]  /*1b80*/  LDC R20, c[0x3][R20+0x68] ;  /* 0x00c01a0014147b82 */ /* 0x000ea20000000800 */
[----:B------:R-:W-:Y:S02]  /*1b90*/  LOP3.LUT R11, R13, 0x3fc, RZ, 0xc0, !PT ;  /* 0x000003fc0d0b7812 */ /* 0x000fe400078ec0ff */
[----:B------:R-:W-:Y:S02]  /*1ba0*/  LEA R12, R12, UR6, 0x2 ;  /* 0x000000060c0c7c11 */ /* 0x000fe4000f8e10ff */
[----:B------:R-:W-:-:S03]  /*1bb0*/  LEA R22, R22, UR6, 0x2 ;  /* 0x0000000616167c11 */ /* 0x000fc6000f8e10ff */
[----:B------:R-:W3:Y:S01]  /*1bc0*/  LDC R13, c[0x3][R26] ;  /* 0x00c000001a0d7b82 */ /* 0x000ee20000000800 */
[----:B------:R-:W-:Y:S02]  /*1bd0*/  LOP3.LUT R6, R6, 0x3fc, RZ, 0xc0, !PT ;  /* 0x000003fc06067812 */ /* 0x000fe400078ec0ff */
[----:B------:R-:W-:-:S05]  /*1be0*/  LOP3.LUT R3, R18, 0x3fc, RZ, 0xc0, !PT ;  /* 0x000003fc12037812 */ /* 0x000fca00078ec0ff */
[----:B------:R-:W4:Y:S01]  /*1bf0*/  LDC R14, c[0x3][R14] ;  /* 0x00c000000e0e7b82 */ /* 0x000f220000000800 */
[--C-:B------:R-:W-:Y:S02]  /*1c00*/  SHF.R.U32.HI R18, RZ, 0x6, R2.reuse ;  /* 0x00000006ff127819 */ /* 0x100fe40000011602 */
[----:B------:R-:W-:-:S05]  /*1c10*/  SHF.R.U32.HI R25, RZ, 0xe, R2 ;  /* 0x0000000eff197819 */ /* 0x000fca0000011602 */
[----:B------:R-:W5:Y:S01]  /*1c20*/  LDC R23, c[0x3][R23+0x68] ;  /* 0x00c01a0017177b82 */ /* 0x000f620000000800 */
[----:B------:R-:W-:-:S07]  /*1c30*/  LOP3.LUT R7, R7, 0x3fc, RZ, 0xc0, !PT ;  /* 0x000003fc07077812 */ /* 0x000fce00078ec0ff */
[----:B------:R-:W5:Y:S01]  /*1c40*/  LDC R24, c[0x3][R24+0x68] ;  /* 0x00c01a0018187b82 */ /* 0x000f620000000800 */
[----:B------:R-:W-:-:S07]  /*1c50*/  LEA R4, R4, UR6, 0x2 ;  /* 0x0000000604047c11 */ /* 0x000fce000f8e10ff */
[----:B------:R-:W5:Y:S01]  /*1c60*/  LDC R19, c[0x3][R19] ;  /* 0x00c0000013137b82 */ /* 0x000f620000000800 */
[----:B------:R-:W-:Y:S01]  /*1c70*/  IMAD.SHL.U32 R17, R2, 0x4, RZ ;  /* 0x0000000402117824 */ /* 0x000fe200078e00ff */
[----:B------:R-:W-:Y:S02]  /*1c80*/  LOP3.LUT R18, R18, 0x3fc, RZ, 0xc0, !PT ;  /* 0x000003fc12127812 */ /* 0x000fe400078ec0ff */
[----:B------:R-:W-:-:S04]  /*1c90*/  LOP3.LUT R25, R25, 0x3fc, RZ, 0xc0, !PT ;  /* 0x000003fc19197812 */ /* 0x000fc800078ec0ff */
[----:B------:R-:W5:Y:S08]  /*1ca0*/  LDC R12, c[0x3][R12] ;  /* 0x00c000000c0c7b82 */ /* 0x000f700000000800 */
[----:B------:R-:W5:Y:S01]  /*1cb0*/  LDC R11, c[0x3][R11+0x68] ;  /* 0x00c01a000b0b7b82 */ /* 0x000f620000000800 */
[----:B------:R-:W-:-:S07]  /*1cc0*/  LOP3.LUT R17, R17, 0x3fc, RZ, 0xc0, !PT ;  /* 0x000003fc11117812 */ /* 0x000fce00078ec0ff */
[----:B------:R-:W5:Y:S08]  /*1cd0*/  LDC R21, c[0x3][R21] ;  /* 0x00c0000015157b82 */ /* 0x000f700000000800 */
        /* <DEDUP_REMOVED lines=8> */
[----:B0-----:R-:W-:-:S02]  /*1d60*/  IMAD.SHL.U32 R15, R15, 0x100, RZ ;  /* 0x000001000f0f7824 */ /* 0x001fc400078e00ff */
[----:B-1----:R-:W-:Y:S02]  /*1d70*/  IMAD.U32 R16, R16, 0x10000, RZ ;  /* 0x0001000010107824 */ /* 0x002fe400078e00ff */
[----:B---3--:R-:W-:Y:S02]  /*1d80*/  IMAD.SHL.U32 R26, R13, 0x1000000, RZ ;  /* 0x010000000d1a7824 */ /* 0x008fe400078e00ff */
[----:B----4-:R-:W-:Y:S01]  /*1d90*/  IMAD.SHL.U32 R13, R14, 0x1000000, RZ ;  /* 0x010000000e0d7824 */ /* 0x010fe200078e00ff */
[----:B--2---:R-:W-:Y:S01]  /*1da0*/  LOP3.LUT R15, R16, R15, R20, 0x96, !PT ;  /* 0x0000000f100f7212 */ /* 0x004fe200078e9614 */
[----:B-----5:R-:W-:Y:S02]  /*1db0*/  IMAD.SHL.U32 R16, R23, 0x100, RZ ;  /* 0x0000010017107824 */ /* 0x020fe400078e00ff */
[----:B------:R-:W-:Y:S02]  /*1dc0*/  IMAD.U32 R24, R24, 0x10000, RZ ;  /* 0x0001000018187824 */ /* 0x000fe400078e00ff */
[----:B------:R-:W-:Y:S01]  /*1dd0*/  IMAD.SHL.U32 R14, R19, 0x1000000, RZ ;  /* 0x01000000130e7824 */ /* 0x000fe200078e00ff */
[----:B------:R-:W-:Y:S01]  /*1de0*/  LOP3.LUT R8, R8, R13, RZ, 0x3c, !PT ;  /* 0x0000000d08087212 */ /* 0x000fe200078e3cff */
[----:B------:R-:W-:Y:S01]  /*1df0*/  IMAD.SHL.U32 R12, R12, 0x1000000, RZ ;  /* 0x010000000c0c7824 */ /* 0x000fe200078e00ff */
[----:B------:R-:W-:Y:S01]  /*1e00*/  LOP3.LUT R11, R24, R16, R11, 0x96, !PT ;  /* 0x00000010180b7212 */ /* 0x000fe200078e960b */
[----:B------:R-:W-:Y:S01]  /*1e10*/  IMAD.SHL.U32 R21, R21, 0x1000000, RZ ;  /* 0x0100000015157824 */ /* 0x000fe200078e00ff */
[----:B------:R-:W-:Y:S01]  /*1e20*/  LOP3.LUT R13, R9, R14, RZ, 0x3c, !PT ;  /* 0x0000000e090d7212 */ /* 0x000fe200078e3cff */
[----:B------:R-:W-:-:S02]  /*1e30*/  IMAD.SHL.U32 R22, R22, 0x1000000, RZ ;  /* 0x0100000016167824 */ /* 0x000fc400078e00ff */
[----:B------:R-:W-:Y:S01]  /*1e40*/  IMAD.SHL.U32 R16, R6, 0x100, RZ ;  /* 0x0000010006107824 */ /* 0x000fe200078e00ff */
[----:B------:R-:W-:Y:S01]  /*1e50*/  LOP3.LUT R6, R11, R12, RZ, 0x3c, !PT ;  /* 0x0000000c0b067212 */ /* 0x000fe200078e3cff */
[----:B------:R-:W-:Y:S01]  /*1e60*/  IMAD.U32 R7, R7, 0x10000, RZ ;  /* 0x0001000007077824 */ /* 0x000fe200078e00ff */
[----:B------:R-:W-:Y:S02]  /*1e70*/  LOP3.LUT R5, R5, R26, RZ, 0x3c, !PT ;  /* 0x0000001a05057212 */ /* 0x000fe400078e3cff */
[----:B------:R-:W-:Y:S02]  /*1e80*/  SHF.R.W.U32 R12, R13, 0xc, R13 ;  /* 0x0000000c0d0c7819 */ /* 0x000fe40000001e0d */
[----:B------:R-:W-:Y:S02]  /*1e90*/  LOP3.LUT R10, R10, R21, RZ, 0x3c, !PT ;  /* 0x000000150a0a7212 */ /* 0x000fe400078e3cff */
[----:B------:R-:W-:Y:S01]  /*1ea0*/  LOP3.LUT R14, R15, R22, RZ, 0x3c, !PT ;  /* 0x000000160f0e7212 */ /* 0x000fe200078e3cff */
[----:B------:R-:W-:Y:S01]  /*1eb0*/  IMAD.SHL.U32 R15, R4, 0x1000000, RZ ;  /* 0x01000000040f7824 */ /* 0x000fe200078e00ff */
[----:B------:R-:W-:Y:S01]  /*1ec0*/  SHF.R.U32.HI R2, RZ, 0x18, R2 ;  /* 0x00000018ff027819 */ /* 0x000fe20000011602 */
[----:B------:R-:W-:Y:S01]  /*1ed0*/  IMAD.SHL.U32 R18, R18, 0x100, RZ ;  /* 0x0000010012127824 */ /* 0x000fe200078e00ff */
[----:B------:R-:W-:Y:S01]  /*1ee0*/  SHF.R.W.U32 R4, R5, 0x1a, R5 ;  /* 0x0000001a05047819 */ /* 0x000fe20000001e05 */
[----:B------:R-:W-:Y:S01]  /*1ef0*/  IMAD.U32 R9, R25, 0x10000, RZ ;  /* 0x0001000019097824 */ /* 0x000fe200078e00ff */
[----:B------:R-:W-:Y:S01]  /*1f00*/  SHF.R.W.U32 R11, R14, 0x1e, R14 ;  /* 0x0000001e0e0b7819 */ /* 0x000fe20000001e0e */
[----:B------:R-:W-:Y:S01]  /*1f10*/  IMAD.SHL.U32 R5, R12, 0x2, RZ ;  /* 0x000000020c057824 */ /* 0x000fe200078e00ff */
[----:B------:R-:W-:-:S02]  /*1f20*/  SHF.R.W.U32 R10, R10, 0x5, R10 ;  /* 0x000000050a0a7819 */ /* 0x000fc40000001e0a */
[----:B------:R-:W-:Y:S02]  /*1f30*/  LOP3.LUT R16, R7, R16, R3, 0x96, !PT ;  /* 0x0000001007107212 */ /* 0x000fe400078e9603 */
[----:B------:R-:W-:Y:S02]  /*1f40*/  SHF.R.W.U32 R8, R8, 0x13, R8 ;  /* 0x0000001308087819 */ /* 0x000fe40000001e08 */
[----:B------:R-:W-:Y:S01]  /*1f50*/  LEA R7, R2, UR6, 0x2 ;  /* 0x0000000602077c11 */ /* 0x000fe2000f8e10ff */
[----:B------:R-:W-:Y:S01]  /*1f60*/  IMAD.SHL.U32 R13, R10, 0x2, RZ ;  /* 0x000000020a0d7824 */ /* 0x000fe200078e00ff */
[----:B------:R-:W-:Y:S02]  /*1f70*/  LOP3.LUT R19, R8, UR8, R5, 0x96, !PT ;  /* 0x0000000808137c12 */ /* 0x000fe4000f8e9605 */
[----:B------:R-:W-:Y:S01]  /*1f80*/  LOP3.LUT R9, R9, R18, R17, 0x96, !PT ;  /* 0x0000001209097212 */ /* 0x000fe200078e9611 */
[----:B------:R-:W-:Y:S01]  /*1f90*/  IMAD.SHL.U32 R17, R11, 0x2, RZ ;  /* 0x000000020b117824 */ /* 0x000fe200078e00ff */
[----:B------:R0:W1:Y:S01]  /*1fa0*/  LDC R5, c[0x3][R7] ;  /* 0x00c0000007057b82 */ /* 0x0000620000000800 */
[----:B------:R-:W-:-:S03]  /*1fb0*/  LOP3.LUT R13, R4, UR9, R13, 0x96, !PT ;  /* 0x00000009040d7c12 */ /* 0x000fc6000f8e960d */
[C---:B------:R-:W-:Y:S01]  /*1fc0*/  LOP3.LUT R17, R8.reuse, UR12, R17, 0x96, !PT ;  /* 0x0000000c08117c12 */ /* 0x040fe2000f8e9611 */
[----:B------:R-:W-:Y:S01]  /*1fd0*/  IMAD.SHL.U32 R8, R8, 0x2, RZ ;  /* 0x0000000208087824 */ /* 0x000fe200078e00ff */
[----:B------:R-:W-:Y:S02]  /*1fe0*/  SHF.R.W.U32 R3, R6, 0x10, R6 ;  /* 0x0000001006037819 */ /* 0x000fe40000001e06 */
[----:B------:R-:W-:Y:S02]  /*1ff0*/  LOP3.LUT R15, R16, R15, RZ, 0x3c, !PT ;  /* 0x0000000f100f7212 */ /* 0x000fe400078e3cff */
[----:B------:R-:W-:Y:S02]  /*2000*/  LOP3.LUT R13, R13, R12, RZ, 0x3c, !PT ;  /* 0x0000000c0d0d7212 */ /* 0x000fe400078e3cff */
[----:B------:R-:W-:Y:S02]  /*2010*/  LOP3.LUT R21, R3, UR11, R8, 0x96, !PT ;  /* 0x0000000b03157c12 */ /* 0x000fe4000f8e9608 */
[----:B------:R-:W-:-:S02]  /*2020*/  LOP3.LUT R6, R17, R10, RZ, 0x3c, !PT ;  /* 0x0000000a11067212 */ /* 0x000fc400078e3cff */
[----:B------:R-:W-:Y:S02]  /*2030*/  SHF.R.W.U32 R8, R15, 0x9, R15 ;  /* 0x000000090f087819 */ /* 0x000fe40000001e0f */
[--C-:B------:R-:W-:Y:S02]  /*2040*/  SHF.R.U32.HI R15, RZ, 0x6, R13.reuse ;  /* 0x00000006ff0f7819 */ /* 0x100fe4000001160d */
[--C-:B------:R-:W-:Y:S02]  /*2050*/  SHF.R.U32.HI R16, RZ, 0xe, R13.reuse ;  /* 0x0000000eff107819 */ /* 0x100fe4000001160d */
[--C-:B------:R-:W-:Y:S02]  /*2060*/  SHF.R.U32.HI R17, RZ, 0x6, R6.reuse ;  /* 0x00000006ff117819 */ /* 0x100fe40000011606 */
[----:B------:R-:W-:Y:S01]  /*2070*/  SHF.R.U32.HI R18, RZ, 0xe, R6 ;  /* 0x0000000eff127819 */ /* 0x000fe20000011606 */
[----:B------:R-:W-:Y:S01]  /*2080*/  IMAD.SHL.U32 R22, R13, 0x4, RZ ;  /* 0x000000040d167824 */ /* 0x000fe200078e00ff */
[----:B------:R-:W-:Y:S01]  /*2090*/  LOP3.LUT R14, R21, R4, RZ, 0x3c, !PT ;  /* 0x00000004150e7212 */ /* 0x000fe200078e3cff */
[----:B------:R-:W-:Y:S01]  /*20a0*/  IMAD.SHL.U32 R24, R6, 0x4, RZ ;  /* 0x0000000406187824 */ /* 0x000fe200078e00ff */
[----:B------:R-:W-:-:S02]  /*20b0*/  SHF.R.U32.HI R25, RZ, 0x18, R13 ;  /* 0x00000018ff197819 */ /* 0x000fc4000001160d */
[----:B------:R-:W-:Y:S02]  /*20c0*/  LOP3.LUT R15, R15, 0x3fc, RZ, 0xc0, !PT ;  /* 0x000003fc0f0f7812 */ /* 0x000fe400078ec0ff */
[----:B------:R-:W-:Y:S02]  /*20d0*/  LOP3.LUT R16, R16, 0x3fc, RZ, 0xc0, !PT ;  /* 0x000003fc10107812 */ /* 0x000fe400078ec0ff */
[----:B------:R-:W-:Y:S02]  /*20e0*/  LOP3.LUT R2, R19, R8, RZ, 0x3c, !PT ;  /* 0x0000000813027212 */ /* 0x000fe400078e3cff */
[----:B------:R-:W-:Y:S02]  /*20f0*/  SHF.R.U32.HI R6, RZ, 0x18, R6 ;  /* 0x00000018ff067819 */ /* 0x000fe40000011606 */
[----:B------:R-:W-:Y:S02]  /*2100*/  LOP3.LUT R17, R17, 0x3fc, RZ, 0xc0, !PT ;  /* 0x000003fc11117812 */ /* 0x000fe400078ec0ff */
[----:B------:R-:W-:-:S02]  /*2110*/  LOP3.LUT R18, R18, 0x3fc, RZ, 0xc0, !PT ;  /* 0x000003fc12127812 */ /* 0x000fc400078ec0ff */
[--C-:B------:R-:W-:Y:S02]  /*2120*/  SHF.R.U32.HI R19, RZ, 0x6, R14.reuse ;  /* 0x00000006ff137819 */ /* 0x100fe4000001160e */
[--C-:B------:R-:W-:Y:S02]  /*2130*/  SHF.R.U32.HI R21, RZ, 0xe, R14.reuse ;  /* 0x0000000eff157819 */ /* 0x100fe4000001160e */
[----:B0-----:R-:W-:Y:S01]  /*2140*/  LEA R7, R25, UR6, 0x2 ;  /* 0x0000000619077c11 */ /* 0x001fe2000f8e10ff */
[----:B------:R-:W0:Y:S01]  /*2150*/  LDC R15, c[0x3][R15+0x68] ;  /* 0x00c01a000f0f7b82 */ /* 0x000e220000000800 */
[----:B------:R-:W-:Y:S01]  /*2160*/  LOP3.LUT R22, R22, 0x3fc, RZ, 0xc0, !PT ;  /* 0x000003fc16167812 */ /* 0x000fe200078ec0ff */
[----:B------:R-:W-:Y:S01]  /*2170*/  IMAD.SHL.U32 R23, R14, 0x4, RZ ;  /* 0x000000040e177824 */ /* 0x000fe200078e00ff */
[----:B------:R-:W-:Y:S02]  /*2180*/  LEA R6, R6, UR6, 0x2 ;  /* 0x0000000606067c11 */ /* 0x000fe4000f8e10ff */
[----:B------:R-:W-:-:S02]  /*2190*/  SHF.R.U32.HI R13, RZ, 0x18, R14 ;  /* 0x00000018ff0d7819 */ /* 0x000fc4000001160e */
[----:B------:R-:W-:Y:S01]  /*21a0*/  LOP3.LUT R24, R24, 0x3fc, RZ, 0xc0, !PT ;  /* 0x000003fc18187812 */ /* 0x000fe200078ec0ff */
[----:B------:R-:W2:Y:S01]  /*21b0*/  LDC R16, c[0x3][R16+0x68] ;  /* 0x00c01a0010107b82 */ /* 0x000ea20000000800 */
[----:B------:R-:W-:Y:S02]  /*21c0*/  LOP3.LUT R19, R19, 0x3fc, RZ, 0xc0, !PT ;  /* 0x000003fc13137812 */ /* 0x000fe400078ec0ff */
[----:B------:R-:W-:Y:S02]  /*21d0*/  LOP3.LUT R21, R21, 0x3fc, RZ, 0xc0, !PT ;  /* 0x000003fc15157812 */ /* 0x000fe400078ec0ff */
[----:B------:R-:W-:-:S03]  /*21e0*/  SHF.R.U32.HI R20, RZ, 0x6, R2 ;  /* 0x00000006ff147819 */ /* 0x000fc60000011602 */
[----:B------:R-:W3:Y:S01]  /*21f0*/  LDC R17, c[0x3][R17+0x68] ;  /* 0x00c01a0011117b82 */ /* 0x000ee20000000800 */
[----:B------:R-:W-:Y:S02]  /*2200*/  LEA R13, R13, UR6, 0x2 ;  /* 0x000000060d0d7c11 */ /* 0x000fe4000f8e10ff */
[----:B------:R-:W-:-:S05]  /*2210*/  LOP3.LUT R23, R23, 0x3fc, RZ, 0xc0, !PT ;  /* 0x000003fc17177812 */ /* 0x000fca00078ec0ff */
[----:B------:R-:W4:Y:S01]  /*2220*/  LDC R18, c[0x3][R18+0x68] ;  /* 0x00c01a0012127b82 */ /* 0x000f220000000800 */
[----:B------:R-:W-:-:S07]  /*2230*/  LOP3.LUT R20, R20, 0x3fc, RZ, 0xc0, !PT ;  /* 0x000003fc14147812 */ /* 0x000fce00078ec0ff */
[----:B------:R-:W5:Y:S01]  /*2240*/  LDC R7, c[0x3][R7] ;  /* 0x00c0000007077b82 */ /* 0x000f620000000800 */
[----:B------:R-:W-:-:S07]  /*2250*/  SHF.R.U32.HI R25, RZ, 0xe, R2 ;  /* 0x0000000eff197819 */ /* 0x000fce0000011602 */
[----:B------:R-:W5:Y:S08]  /*2260*/  LDC R22, c[0x3][R22+0x68] ;  /* 0x00c01a0016167b82 */ /* 0x000f700000000800 */
[----:B------:R-:W5:Y:S08]  /*2270*/  LDC R6, c[0x3][R6] ;  /* 0x00c0000006067b82 */ /* 0x000f700000000800 */
[----:B------:R-:W5:Y:S08]  /*2280*/  LDC R19, c[0x3][R19+0x68] ;  /* 0x00c01a0013137b82 */ /* 0x000f700000000800 */
[----:B------:R-:W5:Y:S08]  /*2290*/  LDC R21, c[0x3][R21+0x68] ;  /* 0x00c01a0015157b82 */ /* 0x000f700000000800 */
[----:B------:R-:W5:Y:S01]  /*22a0*/  LDC R24, c[0x3][R24+0x68] ;  /* 0x00c01a0018187b82 */ /* 0x000f620000000800 */
[----:B------:R-:W-:Y:S01]  /*22b0*/  IMAD.SHL.U32 R14, R2, 0x4, RZ ;  /* 0x00000004020e7824 */ /* 0x000fe200078e00ff */
[----:B------:R-:W-:-:S06]  /*22c0*/  LOP3.LUT R25, R25, 0x3fc, RZ, 0xc0, !PT ;  /* 0x000003fc19197812 */ /* 0x000fcc00078ec0ff */
[----:B------:R-:W5:Y:S08]  /*22d0*/  LDC R13, c[0x3][R13] ;  /* 0x00c000000d0d7b82 */ /* 0x000f700000000800 */
[----:B------:R-:W5:Y:S01]  /*22e0*/  LDC R23, c[0x3][R23+0x68] ;  /* 0x00c01a0017177b82 */ /* 0x000f620000000800 */
[----:B------:R-:W-:-:S07]  /*22f0*/  LOP3.LUT R14, R14, 0x3fc, RZ, 0xc0, !PT ;  /* 0x000003fc0e0e7812 */ /* 0x000fce00078ec0ff */
[----:B------:R-:W5:Y:S01]  /*2300*/  LDC R20, c[0x3][R20+0x68] ;  /* 0x00c01a0014147b82 */ /* 0x000f620000000800 */
[----:B-1----:R-:W-:-:S07]  /*2310*/  IMAD.SHL.U32 R26, R5, 0x1000000, RZ ;  /* 0x01000000051a7824 */ /* 0x002fce00078e00ff */
[----:B------:R-:W1:Y:S01]  /*2320*/  LDC R25, c[0x3][R25+0x68] ;  /* 0x00c01a0019197b82 */ /* 0x000e620000000800 */
[----:B------:R-:W-:Y:S01]  /*2330*/  LOP3.LUT R9, R9, R26, RZ, 0x3c, !PT ;  /* 0x0000001a09097212 */ /* 0x000fe200078e3cff */
[----:B------:R-:W-:-:S06]  /*2340*/  IMAD.SHL.U32 R27, R3, 0x2, RZ ;  /* 0x00000002031b7824 */ /* 0x000fcc00078e00ff */
[----:B------:R-:W1:Y:S01]  /*2350*/  LDC R14, c[0x3][R14+0x68] ;  /* 0x00c01a000e0e7b82 */ /* 0x000e620000000800 */
[----:B------:R-:W-:Y:S02]  /*2360*/  SHF.R.W.U32 R5, R9, 0x17, R9 ;  /* 0x0000001709057819 */ /* 0x000fe40000001e09 */
[----:B------:R-:W-:Y:S01]  /*2370*/  LOP3.LUT R26, R10, UR14, R27, 0x96, !PT ;  /* 0x0000000e0a1a7c12 */ /* 0x000fe2000f8e961b */
[----:B------:R-:W-:Y:S02]  /*2380*/  IMAD.SHL.U32 R10, R8, 0x2, RZ ;  /* 0x00000002080a7824 */ /* 0x000fe400078e00ff */
[----:B------:R-:W-:Y:S02]  /*2390*/  IMAD.SHL.U32 R9, R5, 0x2, RZ ;  /* 0x0000000205097824 */ /* 0x000fe400078e00ff */
[----:B------:R-:W-:Y:S01]  /*23a0*/  IMAD.SHL.U32 R4, R4, 0x2, RZ ;  /* 0x0000000204047824 */ /* 0x000fe200078e00ff */
[----:B------:R-:W-:Y:S02]  /*23b0*/  LOP3.LUT R10, R11, UR15, R10, 0x96, !PT ;  /* 0x0000000f0b0a7c12 */ /* 0x000fe4000f8e960a */
[----:B------:R-:W-:-:S02]  /*23c0*/  LOP3.LUT R12, R12, UR13, R9, 0x96, !PT ;  /* 0x0000000d0c0c7c12 */ /* 0x000fc4000f8e9609 */
[----:B------:R-:W-:Y:S01]  /*23d0*/  LOP3.LUT R9, R5, UR10, R4, 0x96, !PT ;  /* 0x0000000a05097c12 */ /* 0x000fe2000f8e9604 */
[----:B--2---:R-:W-:Y:S01]  /*23e0*/  IMAD.U32 R16, R16, 0x10000, RZ ;  /* 0x0001000010107824 */ /* 0x004fe200078e00ff */
[----:B------:R-:W-:Y:S01]  /*23f0*/  LOP3.LUT R4, R10, R3, RZ, 0x3c, !PT ;  /* 0x000000030a047212 */ /* 0x000fe200078e3cff */
[----:B0-----:R-:W-:Y:S02]  /*2400*/  IMAD.SHL.U32 R3, R15, 0x100, RZ ;  /* 0x000001000f037824 */ /* 0x001fe400078e00ff */
[----:B---3--:R-:W-:Y:S02]  /*2410*/  IMAD.SHL.U32 R17, R17, 0x100, RZ ;  /* 0x0000010011117824 */ /* 0x008fe400078e00ff */
[----:B----4-:R-:W-:Y:S01]  /*2420*/  IMAD.U32 R18, R18, 0x10000, RZ ;  /* 0x0001000012127824 */ /* 0x010fe200078e00ff */
[----:B------:R-:W-:Y:S01]  /*2430*/  LOP3.LUT R5, R26, R5, RZ, 0x3c, !PT ;  /* 0x000000051a057212 */ /* 0x000fe200078e3cff */
[----:B-----5:R-:W-:Y:S01]  /*2440*/  IMAD.SHL.U32 R7, R7, 0x1000000, RZ ;  /* 0x0100000007077824 */ /* 0x020fe200078e00ff */
[----:B------:R-:W-:Y:S01]  /*2450*/  LOP3.LUT R15, R9, R8, RZ, 0x3c, !PT ;  /* 0x00000008090f7212 */ /* 0x000fe200078e3cff */
[----:B------:R-:W-:Y:S01]  /*2460*/  IMAD.SHL.U32 R9, R6, 0x1000000, RZ ;  /* 0x0100000006097824 */ /* 0x000fe200078e00ff */
[----:B------:R-:W-:Y:S01]  /*2470*/  LOP3.LUT R16, R16, R3, R22, 0x96, !PT ;  /* 0x0000000310107212 */ /* 0x000fe200078e9616 */
[----:B------:R-:W-:Y:S01]  /*2480*/  IMAD.SHL.U32 R10, R19, 0x100, RZ ;  /* 0x00000100130a7824 */ /* 0x000fe200078e00ff */
[----:B------:R-:W-:Y:S01]  /*2490*/  LOP3.LUT R11, R12, R11, RZ, 0x3c, !PT ;  /* 0x0000000b0c0b7212 */ /* 0x000fe200078e3cff */
[----:B------:R-:W-:Y:S01]  /*24a0*/  IMAD.U32 R21, R21, 0x10000, RZ ;  /* 0x0001000015157824 */ /* 0x000fe200078e00ff */
[----:B------:R-:W-:Y:S01]  /*24b0*/  LOP3.LUT R8, R18, R17, R24, 0x96, !PT ;  /* 0x0000001112087212 */ /* 0x000fe200078e9618 */
[----:B------:R-:W-:Y:S01]  /*24c0*/  IMAD.SHL.U32 R6, R5, 0x4, RZ ;  /* 0x0000000405067824 */ /* 0x000fe200078e00ff */
[----:B------:R-:W-:Y:S01]  /*24d0*/  LOP3.LUT R16, R16, R7, RZ, 0x3c, !PT ;  /* 0x0000000710107212 */ /* 0x000fe200078e3cff */
[----:B------:R-:W-:Y:S01]  /*24e0*/  IMAD.SHL.U32 R13, R13, 0x1000000, RZ ;  /* 0x010000000d0d7824 */ /* 0x000fe200078e00ff */
[----:B------:R-:W-:-:S02]  /*24f0*/  SHF.R.U32.HI R7, RZ, 0x6, R5 ;  /* 0x00000006ff077819 */ /* 0x000fc40000011605 */
[--C-:B------:R-:W-:Y:S02]  /*2500*/  SHF.R.U32.HI R12, RZ, 0xe, R5.reuse ;  /* 0x0000000eff0c7819 */ /* 0x100fe40000011605 */
[----:B------:R-:W-:Y:S02]  /*2510*/  SHF.R.U32.HI R19, RZ, 0x18, R5 ;  /* 0x00000018ff137819 */ /* 0x000fe40000011605 */
[----:B------:R-:W-:Y:S02]  /*2520*/  LOP3.LUT R8, R8, R9, RZ, 0x3c, !PT ;  /* 0x0000000908087212 */ /* 0x000fe400078e3cff */
[----:B------:R-:W-:Y:S02]  /*2530*/  SHF.R.U32.HI R5, RZ, 0x6, R11 ;  /* 0x00000006ff057819 */ /* 0x000fe4000001160b */
[----:B------:R-:W-:Y:S02]  /*2540*/  LOP3.LUT R10, R21, R10, R23, 0x96, !PT ;  /* 0x0000000a150a7212 */ /* 0x000fe400078e9617 */
[----:B------:R-:W-:Y:S01]  /*2550*/  SHF.R.U32.HI R9, RZ, 0xe, R11 ;  /* 0x0000000eff097819 */ /* 0x000fe2000001160b */
[----:B------:R-:W-:Y:S01]  /*2560*/  IMAD.SHL.U32 R3, R20, 0x100, RZ ;  /* 0x0000010014037824 */ /* 0x000fe200078e00ff */
[--C-:B------:R-:W-:Y:S01]  /*2570*/  SHF.R.U32.HI R21, RZ, 0x6, R4.reuse ;  /* 0x00000006ff157819 */ /* 0x100fe20000011604 */
[----:B------:R-:W-:Y:S01]  /*2580*/  IMAD.SHL.U32 R20, R4, 0x4, RZ ;  /* 0x0000000404147824 */ /* 0x000fe200078e00ff */
[----:B------:R-:W-:-:S02]  /*2590*/  SHF.R.U32.HI R22, RZ, 0xe, R4 ;  /* 0x0000000eff167819 */ /* 0x000fc40000011604 */
[----:B------:R-:W-:Y:S01]  /*25a0*/  SHF.R.U32.HI R23, RZ, 0x18, R4 ;  /* 0x00000018ff177819 */ /* 0x000fe20000011604 */
[----:B------:R-:W-:Y:S01]  /*25b0*/  IMAD.SHL.U32 R4, R11, 0x4, RZ ;  /* 0x000000040b047824 */ /* 0x000fe200078e00ff */
[----:B------:R-:W-:Y:S02]  /*25c0*/  LOP3.LUT R24, R5, 0x3fc, RZ, 0xc0, !PT ;  /* 0x000003fc05187812 */ /* 0x000fe400078ec0ff */
[----:B------:R-:W-:Y:S02]  /*25d0*/  LOP3.LUT R13, R10, R13, RZ, 0x3c, !PT ;  /* 0x0000000d0a0d7212 */ /* 0x000fe400078e3cff */
[----:B------:R-:W-:Y:S02]  /*25e0*/  LOP3.LUT R5, R9, 0x3fc, RZ, 0xc0, !PT ;  /* 0x000003fc09057812 */ /* 0x000fe400078ec0ff */
[----:B------:R-:W-:Y:S02]  /*25f0*/  SHF.R.U32.HI R10, RZ, 0x18, R2 ;  /* 0x00000018ff0a7819 */ /* 0x000fe40000011602 */
[----:B------:R-:W-:-:S02]  /*2600*/  SHF.R.U32.HI R2, RZ, 0x18, R11 ;  /* 0x00000018ff027819 */ /* 0x000fc4000001160b */
[----:B------:R-:W-:Y:S02]  /*2610*/  LOP3.LUT R7, R7, 0x3fc, RZ, 0xc0, !PT ;  /* 0x000003fc07077812 */ /* 0x000fe400078ec0ff */
[----:B------:R-:W-:Y:S01]  /*2620*/  LOP3.LUT R11, R12, 0x3fc, RZ, 0xc0, !PT ;  /* 0x000003fc0c0b7812 */ /* 0x000fe200078ec0ff */
[----:B-1----:R-:W-:Y:S01]  /*2630*/  IMAD.U32 R25, R25, 0x10000, RZ ;  /* 0x0001000019197824 */ /* 0x002fe200078e00ff */
[----:B------:R-:W-:Y:S01]  /*2640*/  LOP3.LUT R9, R4, 0x3fc, RZ, 0xc0, !PT ;  /* 0x000003fc04097812 */ /* 0x000fe200078ec0ff */
[----:B------:R-:W0:Y:S01]  /*2650*/  LDC R5, c[0x3][R5+0x68] ;  /* 0x00c01a0005057b82 */ /* 0x000e220000000800 */
[----:B------:R-:W-:Y:S02]  /*2660*/  LEA R12, R2, UR6, 0x2 ;  /* 0x00000006020c7c11 */ /* 0x000fe4000f8e10ff */
[----:B------:R-:W-:Y:S02]  /*2670*/  LEA R19, R19, UR6, 0x2 ;  /* 0x0000000613137c11 */ /* 0x000fe4000f8e10ff */
[----:B------:R-:W-:-:S03]  /*2680*/  SHF.R.U32.HI R18, RZ, 0x6, R15 ;  /* 0x00000006ff127819 */ /* 0x000fc6000001160f */
[----:B------:R1:W2:Y:S01]  /*2690*/  LDC R4, c[0x3][R24+0x68] ;  /* 0x00c01a0018047b82 */ /* 0x0002a20000000800 */
[----:B------:R-:W-:Y:S02]  /*26a0*/  SHF.R.U32.HI R17, RZ, 0xe, R15 ;  /* 0x0000000eff117819 */ /* 0x000fe4000001160f */
[----:B------:R-:W-:Y:S02]  /*26b0*/  LOP3.LUT R6, R6, 0x3fc, RZ, 0xc0, !PT ;  /* 0x000003fc06067812 */ /* 0x000fe400078ec0ff */
[----:B------:R-:W-:Y:S02]  /*26c0*/  LOP3.LUT R21, R21, 0x3fc, RZ, 0xc0, !PT ;  /* 0x000003fc15157812 */ /* 0x000fe400078ec0ff */
[----:B------:R-:W-:Y:S01]  /*26d0*/  LOP3.LUT R22, R22, 0x3fc, RZ, 0xc0, !PT ;  /* 0x000003fc16167812 */ /* 0x000fe200078ec0ff */
[----:B------:R-:W3:Y:S01]  /*26e0*/  LDC R7, c[0x3][R7+0x68] ;  /* 0x00c01a0007077b82 */ /* 0x000ee20000000800 */
[----:B------:R-:W-:Y:S01]  /*26f0*/  LOP3.LUT R3, R25, R3, R14, 0x96, !PT ;  /* 0x0000000319037212 */ /* 0x000fe200078e960e */
[----:B------:R-:W-:Y:S01]  /*2700*/  IMAD.SHL.U32 R14, R15, 0x4, RZ ;  /* 0x000000040f0e7824 */ /* 0x000fe200078e00ff */
[----:B------:R-:W-:-:S02]  /*2710*/  LEA R10, R10, UR6, 0x2 ;  /* 0x000000060a0a7c11 */ /* 0x000fc4000f8e10ff */
[----:B------:R-:W-:-:S03]  /*2720*/  SHF.R.U32.HI R15, RZ, 0x18, R15 ;  /* 0x00000018ff0f7819 */ /* 0x000fc6000001160f */
[----:B------:R-:W4:Y:S01]  /*2730*/  LDC R11, c[0x3][R11+0x68] ;  /* 0x00c01a000b0b7b82 */ /* 0x000f220000000800 */
[----:B------:R-:W-:Y:S02]  /*2740*/  LOP3.LUT R18, R18, 0x3fc, RZ, 0xc0, !PT ;  /* 0x000003fc12127812 */ /* 0x000fe400078ec0ff */
[----:B------:R-:W-:Y:S02]  /*2750*/  LOP3.LUT R17, R17, 0x3fc, RZ, 0xc0, !PT ;  /* 0x000003fc11117812 */ /* 0x000fe400078ec0ff */
[----:B------:R-:W-:-:S03]  /*2760*/  SHF.R.W.U32 R8, R8, 0x9, R8 ;  /* 0x0000000908087819 */ /* 0x000fc60000001e08 */
[----:B------:R-:W5:Y:S01]  /*2770*/  LDC R9, c[0x3][R9+0x68] ;  /* 0x00c01a0009097b82 */ /* 0x000f620000000800 */
[----:B------:R-:W-:Y:S02]  /*2780*/  LEA R23, R23, UR6, 0x2 ;  /* 0x0000000617177c11 */ /* 0x000fe4000f8e10ff */
[----:B------:R-:W-:-:S05]  /*2790*/  LOP3.LUT R20, R20, 0x3fc, RZ, 0xc0, !PT ;  /* 0x000003fc14147812 */ /* 0x000fca00078ec0ff */
[----:B------:R-:W5:Y:S01]  /*27a0*/  LDC R12, c[0x3][R12] ;  /* 0x00c000000c0c7b82 */ /* 0x000f620000000800 */
[----:B------:R-:W-:Y:S01]  /*27b0*/  LEA R15, R15, UR6, 0x2 ;  /* 0x000000060f0f7c11 */ /* 0x000fe2000f8e10ff */
[----:B------:R-:W-:Y:S01]  /*27c0*/  IMAD.SHL.U32 R25, R8, 0x2, RZ ;  /* 0x0000000208197824 */ /* 0x000fe200078e00ff */
[----:B------:R-:W-:-:S05]  /*27d0*/  LOP3.LUT R14, R14, 0x3fc, RZ, 0xc0, !PT ;  /* 0x000003fc0e0e7812 */ /* 0x000fca00078ec0ff */
[----:B------:R-:W5:Y:S01]  /*27e0*/  LDC R19, c[0x3][R19] ;  /* 0x00c0000013137b82 */ /* 0x000f620000000800 */
[----:B------:R-:W-:-:S07]  /*27f0*/  SHF.R.W.U32 R16, R16, 0x10, R16 ;  /* 0x0000001010107819 */ /* 0x000fce0000001e10 */
[----:B------:R-:W5:Y:S01]  /*2800*/  LDC R6, c[0x3][R6+0x68] ;  /* 0x00c01a0006067b82 */ /* 0x000f620000000800 */
[----:B------:R-:W-:-:S07]  /*2810*/  SHF.R.W.U32 R2, R13, 0x6, R13 ;  /* 0x000000060d027819 */ /* 0x000fce0000001e0d */
[----:B------:R-:W5:Y:S01]  /*2820*/  LDC R21, c[0x3][R21+0x68] ;  /* 0x00c01a0015157b82 */ /* 0x000f620000000800 */
[----:B------:R-:W-:-:S07]  /*2830*/  LOP3.LUT R13, R16, UR8, R25, 0x96, !PT ;  /* 0x00000008100d7c12 */ /* 0x000fce000f8e9619 */
[----:B------:R-:W5:Y:S08]  /*2840*/  LDC R22, c[0x3][R22+0x68] ;  /* 0x00c01a0016167b82 */ /* 0x000f700000000800 */
[----:B------:R-:W5:Y:S08]  /*2850*/  LDC R10, c[0x3][R10] ;  /* 0x00c000000a0a7b82 */ /* 0x000f700000000800 */
[----:B------:R-:W5:Y:S08]  /*2860*/  LDC R18, c[0x3][R18+0x68] ;  /* 0x00c01a0012127b82 */ /* 0x000f700000000800 */
[----:B------:R-:W5:Y:S01]  /*2870*/  LDC R17, c[0x3][R17+0x68] ;  /* 0x00c01a0011117b82 */ /* 0x000f620000000800 */
[----:B------:R-:W-:-:S07]  /*2880*/  LOP3.LUT R13, R13, R2, RZ, 0x3c, !PT ;  /* 0x000000020d0d7212 */ /* 0x000fce00078e3cff */
[----:B------:R-:W5:Y:S08]  /*2890*/  LDC R23, c[0x3][R23] ;  /* 0x00c0000017177b82 */ /* 0x000f700000000800 */
[----:B------:R-:W5:Y:S08]  /*28a0*/  LDC R20, c[0x3][R20+0x68] ;  /* 0x00c01a0014147b82 */ /* 0x000f700000000800 */
[----:B------:R-:W5:Y:S01]  /*28b0*/  LDC R15, c[0x3][R15] ;  /* 0x00c000000f0f7b82 */ /* 0x000f620000000800 */
[----:B-1----:R-:W-:-:S07]  /*28c0*/  SHF.R.U32.HI R24, RZ, 0x6, R13 ;  /* 0x00000006ff187819 */ /* 0x002fce000001160d */
[----:B------:R-:W1:Y:S01]  /*28d0*/  LDC R14, c[0x3][R14+0x68] ;  /* 0x00c01a000e0e7b82 */ /* 0x000e620000000800 */
[----:B------:R-:W-:Y:S02]  /*28e0*/  SHF.R.U32.HI R25, RZ, 0xe, R13 ;  /* 0x0000000eff197819 */ /* 0x000fe4000001160d */
[----:B------:R-:W-:Y:S01]  /*28f0*/  LOP3.LUT R26, R24, 0x3fc, RZ, 0xc0, !PT ;  /* 0x000003fc181a7812 */ /* 0x000fe200078ec0ff */
[----:B------:R-:W-:Y:S01]  /*2900*/  IMAD.SHL.U32 R24, R13, 0x4, RZ ;  /* 0x000000040d187824 */ /* 0x000fe200078e00ff */
[----:B------:R-:W-:-:S04]  /*2910*/  LOP3.LUT R25, R25, 0x3fc, RZ, 0xc0, !PT ;  /* 0x000003fc19197812 */ /* 0x000fc800078ec0ff */
[----:B------:R-:W-:Y:S01]  /*2920*/  LOP3.LUT R24, R24, 0x3fc, RZ, 0xc0, !PT ;  /* 0x000003fc18187812 */ /* 0x000fe200078ec0ff */
[----:B------:R-:W1:Y:S08]  /*2930*/  LDC R26, c[0x3][R26+0x68] ;  /* 0x00c01a001a1a7b82 */ /* 0x000e700000000800 */
[----:B------:R-:W1:Y:S08]  /*2940*/  LDC R25, c[0x3][R25+0x68] ;  /* 0x00c01a0019197b82 */ /* 0x000e700000000800 */
[----:B------:R-:W1:Y:S01]  /*2950*/  LDC R24, c[0x3][R24+0x68] ;  /* 0x00c01a0018187b82 */ /* 0x000e620000000800 */
[----:B--2---:R-:W-:-:S02]  /*2960*/  IMAD.SHL.U32 R4, R4, 0x100, RZ ;  /* 0x0000010004047824 */ /* 0x004fc400078e00ff */
[----:B0-----:R-:W-:Y:S02]  /*2970*/  IMAD.U32 R5, R5, 0x10000, RZ ;  /* 0x0001000005057824 */ /* 0x001fe400078e00ff */
[----:B---3--:R-:W-:Y:S02]  /*2980*/  IMAD.SHL.U32 R7, R7, 0x100, RZ ;  /* 0x0000010007077824 */ /* 0x008fe400078e00ff */
[----:B----4-:R-:W-:Y:S01]  /*2990*/  IMAD.U32 R11, R11, 0x10000, RZ ;  /* 0x000100000b0b7824 */ /* 0x010fe200078e00ff */
[----:B-----5:R-:W-:Y:S01]  /*29a0*/  LOP3.LUT R4, R5, R4, R9, 0x96, !PT ;  /* 0x0000000405047212 */ /* 0x020fe200078e9609 */
[----:B------:R-:W-:Y:S02]  /*29b0*/  IMAD.SHL.U32 R5, R12, 0x1000000, RZ ;  /* 0x010000000c057824 */ /* 0x000fe400078e00ff */
[----:B------:R-:W-:Y:S01]  /*29c0*/  IMAD.SHL.U32 R19, R19, 0x1000000, RZ ;  /* 0x0100000013137824 */ /* 0x000fe200078e00ff */
[----:B------:R-:W-:Y:S01]  /*29d0*/  LOP3.LUT R6, R11, R7, R6, 0x96, !PT ;  /* 0x000000070b067212 */ /* 0x000fe200078e9606 */
[----:B------:R-:W-:-:S02]  /*29e0*/  IMAD.SHL.U32 R21, R21, 0x100, RZ ;  /* 0x0000010015157824 */ /* 0x000fc400078e00ff */
[----:B------:R-:W-:Y:S01]  /*29f0*/  IMAD.U32 R22, R22, 0x10000, RZ ;  /* 0x0001000016167824 */ /* 0x000fe200078e00ff */
[----:B------:R-:W-:Y:S01]  /*2a00*/  LOP3.LUT R4, R4, R5, RZ, 0x3c, !PT ;  /* 0x0000000504047212 */ /* 0x000fe200078e3cff */
[----:B------:R-:W-:Y:S01]  /*2a10*/  IMAD.SHL.U32 R10, R10, 0x1000000, RZ ;  /* 0x010000000a0a7824 */ /* 0x000fe200078e00ff */
[----:B------:R-:W-:Y:S01]  /*2a20*/  LOP3.LUT R6, R6, R19, RZ, 0x3c, !PT ;  /* 0x0000001306067212 */ /* 0x000fe200078e3cff */
[----:B------:R-:W-:Y:S02]  /*2a30*/  IMAD.SHL.U32 R5, R18, 0x100, RZ ;  /* 0x0000010012057824 */ /* 0x000fe400078e00ff */
[----:B------:R-:W-:Y:S01]  /*2a40*/  IMAD.U32 R17, R17, 0x10000, RZ ;  /* 0x0001000011117824 */ /* 0x000fe200078e00ff */
[----:B------:R-:W-:Y:S01]  /*2a50*/  LOP3.LUT R20, R22, R21, R20, 0x96, !PT ;  /* 0x0000001516147212 */ /* 0x000fe200078e9614 */
[----:B------:R-:W-:Y:S01]  /*2a60*/  IMAD.SHL.U32 R23, R23, 0x1000000, RZ ;  /* 0x0100000017177824 */ /* 0x000fe200078e00ff */
[----:B------:R-:W-:Y:S01]  /*2a70*/  LOP3.LUT R3, R3, R10, RZ, 0x3c, !PT ;  /* 0x0000000a03037212 */ /* 0x000fe200078e3cff */
[----:B------:R-:W-:Y:S01]  /*2a80*/  IMAD.SHL.U32 R10, R15, 0x1000000, RZ ;  /* 0x010000000f0a7824 */ /* 0x000fe200078e00ff */
[----:B------:R-:W-:-:S02]  /*2a90*/  SHF.R.W.U32 R6, R6, 0x1b, R6 ;  /* 0x0000001b06067819 */ /* 0x000fc40000001e06 */
[----:B-1----:R-:W-:Y:S02]  /*2aa0*/  LOP3.LUT R5, R17, R5, R14, 0x96, !PT ;  /* 0x0000000511057212 */ /* 0x002fe400078e960e */
[----:B------:R-:W-:Y:S01]  /*2ab0*/  LOP3.LUT R20, R20, R23, RZ, 0x3c, !PT ;  /* 0x0000001714147212 */ /* 0x000fe200078e3cff */
[----:B------:R-:W-:Y:S01]  /*2ac0*/  IMAD.SHL.U32 R9, R6, 0x2, RZ ;  /* 0x0000000206097824 */ /* 0x000fe200078e00ff */
[----:B------:R-:W-:Y:S02]  /*2ad0*/  LOP3.LUT R10, R5, R10, RZ, 0x3c, !PT ;  /* 0x0000000a050a7212 */ /* 0x000fe400078e3cff */
[----:B------:R-:W-:Y:S02]  /*2ae0*/  SHF.R.W.U32 R4, R4, 0x2, R4 ;  /* 0x0000000204047819 */ /* 0x000fe40000001e04 */
[----:B------:R-:W-:Y:S02]  /*2af0*/  SHF.R.W.U32 R5, R20, 0x14, R20 ;  /* 0x0000001414057819 */ /* 0x000fe40000001e14 */
[----:B------:R-:W-:Y:S01]  /*2b00*/  LOP3.LUT R11, R16, UR12, R9, 0x96, !PT ;  /* 0x0000000c100b7c12 */ /* 0x000fe2000f8e9609 */
[----:B------:R-:W-:Y:S01]  /*2b10*/  IMAD.SHL.U32 R12, R4, 0x2, RZ ;  /* 0x00000002040c7824 */ /* 0x000fe200078e00ff */
[----:B------:R-:W-:Y:S01]  /*2b20*/  SHF.R.W.U32 R7, R3, 0x17, R3 ;  /* 0x0000001703077819 */ /* 0x000fe20000001e03 */
[----:B------:R-:W-:Y:S01]  /*2b30*/  IMAD.SHL.U32 R9, R5, 0x2, RZ ;  /* 0x0000000205097824 */ /* 0x000fe200078e00ff */
[----:B------:R-:W-:Y:S01]  /*2b40*/  SHF.R.W.U32 R3, R10, 0xd, R10 ;  /* 0x0000000d0a037819 */ /* 0x000fe20000001e0a */
[----:B------:R-:W-:Y:S01]  /*2b50*/  IMAD.SHL.U32 R16, R16, 0x2, RZ ;  /* 0x0000000210107824 */ /* 0x000fe200078e00ff */
[----:B------:R-:W-:-:S02]  /*2b60*/  LOP3.LUT R21, R7, UR9, R12, 0x96, !PT ;  /* 0x0000000907157c12 */ /* 0x000fc4000f8e960c */
[----:B------:R-:W-:Y:S02]  /*2b70*/  LOP3.LUT R9, R8, UR13, R9, 0x96, !PT ;  /* 0x0000000d08097c12 */ /* 0x000fe4000f8e9609 */
[----:B------:R-:W-:Y:S01]  /*2b80*/  LOP3.LUT R16, R3, UR11, R16, 0x96, !PT ;  /* 0x0000000b03107c12 */ /* 0x000fe2000f8e9610 */
[----:B------:R-:W-:Y:S01]  /*2b90*/  IMAD.SHL.U32 R19, R26, 0x100, RZ ;  /* 0x000001001a137824 */ /* 0x000fe200078e00ff */
[----:B------:R-:W-:Y:S01]  /*2ba0*/  LOP3.LUT R21, R21, R8, RZ, 0x3c, !PT ;  /* 0x0000000815157212 */ /* 0x000fe200078e3cff */
[----:B------:R-:W-:Y:S01]  /*2bb0*/  IMAD.U32 R25, R25, 0x10000, RZ ;  /* 0x0001000019197824 */ /* 0x000fe200078e00ff */
[----:B------:R-:W-:Y:S02]  /*2bc0*/  LOP3.LUT R9, R9, R6, RZ, 0x3c, !PT ;  /* 0x0000000609097212 */ /* 0x000fe400078e3cff */
[----:B------:R-:W-:Y:S02]  /*2bd0*/  LOP3.LUT R8, R16, R7, RZ, 0x3c, !PT ;  /* 0x0000000710087212 */ /* 0x000fe400078e3cff */
[----:B------:R-:W-:Y:S01]  /*2be0*/  LOP3.LUT R19, R25, R19, R24, 0x96, !PT ;  /* 0x0000001319137212 */ /* 0x000fe200078e9618 */
[----:B------:R-:W-:Y:S01]  /*2bf0*/  IMAD.SHL.U32 R26, R9, 0x4, RZ ;  /* 0x00000004091a7824 */ /* 0x000fe200078e00ff */
[----:B------:R-:W-:Y:S01]  /*2c00*/  LOP3.LUT R11, R11, R4, RZ, 0x3c, !PT ;  /* 0x000000040b0b7212 */ /* 0x000fe200078e3cff */
[----:B------:R-:W-:Y:S01]  /*2c10*/  IMAD.SHL.U32 R12, R8, 0x4, RZ ;  /* 0x00000004080c7824 */ /* 0x000fe200078e00ff */
[----:B------:R-:W-:-:S02]  /*2c20*/  SHF.R.U32.HI R24, RZ, 0x6, R9 ;  /* 0x00000006ff187819 */ /* 0x000fc40000011609 */
[--C-:B------:R-:W-:Y:S02]  /*2c30*/  SHF.R.U32.HI R18, RZ, 0xe, R9.reuse ;  /* 0x0000000eff127819 */ /* 0x100fe40000011609 */
[----:B------:R-:W-:Y:S02]  /*2c40*/  SHF.R.U32.HI R10, RZ, 0x18, R9 ;  /* 0x00000018ff0a7819 */ /* 0x000fe40000011609 */
[--C-:B------:R-:W-:Y:S02]  /*2c50*/  SHF.R.U32.HI R17, RZ, 0x6, R8.reuse ;  /* 0x00000006ff117819 */ /* 0x100fe40000011608 */
[--C-:B------:R-:W-:Y:S02]  /*2c60*/  SHF.R.U32.HI R16, RZ, 0xe, R8.reuse ;  /* 0x0000000eff107819 */ /* 0x100fe40000011608 */
[----:B------:R-:W-:Y:S02]  /*2c70*/  SHF.R.U32.HI R9, RZ, 0x18, R8 ;  /* 0x00000018ff097819 */ /* 0x000fe40000011608 */
[----:B------:R-:W-:-:S02]  /*2c80*/  SHF.R.U32.HI R8, RZ, 0x18, R13 ;  /* 0x00000018ff087819 */ /* 0x000fc4000001160d */
[--C-:B------:R-:W-:Y:S02]  /*2c90*/  SHF.R.U32.HI R23, RZ, 0x6, R21.reuse ;  /* 0x00000006ff177819 */ /* 0x100fe40000011615 */
[----:B------:R-:W-:Y:S01]  /*2ca0*/  SHF.R.U32.HI R20, RZ, 0xe, R21 ;  /* 0x0000000eff147819 */ /* 0x000fe20000011615 */
[----:B------:R-:W-:Y:S01]  /*2cb0*/  IMAD.SHL.U32 R14, R11, 0x4, RZ ;  /* 0x000000040b0e7824 */ /* 0x000fe200078e00ff */
[--C-:B------:R-:W-:Y:S01]  /*2cc0*/  SHF.R.U32.HI R22, RZ, 0x6, R11.reuse ;  /* 0x00000006ff167819 */ /* 0x100fe2000001160b */
[----:B------:R-:W-:Y:S01]  /*2cd0*/  IMAD.SHL.U32 R15, R21, 0x4, RZ ;  /* 0x00000004150f7824 */ /* 0x000fe200078e00ff */
[--C-:B------:R-:W-:Y:S02]  /*2ce0*/  SHF.R.U32.HI R25, RZ, 0xe, R11.reuse ;  /* 0x0000000eff197819 */ /* 0x100fe4000001160b */
[----:B------:R-:W-:Y:S02]  /*2cf0*/  SHF.R.U32.HI R11, RZ, 0x18, R11 ;  /* 0x00000018ff0b7819 */ /* 0x000fe4000001160b */
[----:B------:R-:W-:-:S02]  /*2d00*/  SHF.R.U32.HI R21, RZ, 0x18, R21 ;  /* 0x00000018ff157819 */ /* 0x000fc40000011615 */
[----:B------:R-:W-:Y:S02]  /*2d10*/  LEA R8, R8, UR6, 0x2 ;  /* 0x0000000608087c11 */ /* 0x000fe4000f8e10ff */
[----:B------:R-:W-:Y:S02]  /*2d20*/  LOP3.LUT R23, R23, 0x3fc, RZ, 0xc0, !PT ;  /* 0x000003fc17177812 */ /* 0x000fe400078ec0ff */
[----:B------:R-:W-:Y:S02]  /*2d30*/  LOP3.LUT R20, R20, 0x3fc, RZ, 0xc0, !PT ;  /* 0x000003fc14147812 */ /* 0x000fe400078ec0ff */
[----:B------:R-:W-:Y:S02]  /*2d40*/  LOP3.LUT R24, R24, 0x3fc, RZ, 0xc0, !PT ;  /* 0x000003fc18187812 */ /* 0x000fe400078ec0ff */
[----:B------:R-:W-:Y:S02]  /*2d50*/  LOP3.LUT R18, R18, 0x3fc, RZ, 0xc0, !PT ;  /* 0x000003fc12127812 */ /* 0x000fe400078ec0ff */
[----:B------:R-:W-:-:S02]  /*2d60*/  LOP3.LUT R17, R17, 0x3fc, RZ, 0xc0, !PT ;  /* 0x000003fc11117812 */ /* 0x000fc400078ec0ff */
[----:B------:R-:W-:Y:S02]  /*2d70*/  LOP3.LUT R16, R16, 0x3fc, RZ, 0xc0, !PT ;  /* 0x000003fc10107812 */ /* 0x000fe400078ec0ff */
[----:B------:R-:W-:Y:S02]  /*2d80*/  LOP3.LUT R22, R22, 0x3fc, RZ, 0xc0, !PT ;  /* 0x000003fc16167812 */ /* 0x000fe400078ec0ff */
[----:B------:R-:W-:Y:S02]  /*2d90*/  LOP3.LUT R25, R25, 0x3fc, RZ, 0xc0, !PT ;  /* 0x000003fc19197812 */ /* 0x000fe400078ec0ff */
[----:B------:R-:W-:Y:S02]  /*2da0*/  LEA R11, R11, UR6, 0x2 ;  /* 0x000000060b0b7c11 */ /* 0x000fe4000f8e10ff */
[----:B------:R-:W-:Y:S01]  /*2db0*/  LEA R21, R21, UR6, 0x2 ;  /* 0x0000000615157c11 */ /* 0x000fe2000f8e10ff */
[----:B------:R-:W0:Y:S01]  /*2dc0*/  LDC R8, c[0x3][R8] ;  /* 0x00c0000008087b82 */ /* 0x000e220000000800 */
[----:B------:R-:W-:-:S02]  /*2dd0*/  LEA R10, R10, UR6, 0x2 ;  /* 0x000000060a0a7c11 */ /* 0x000fc4000f8e10ff */
[----:B------:R-:W-:Y:S02]  /*2de0*/  LEA R9, R9, UR6, 0x2 ;  /* 0x0000000609097c11 */ /* 0x000fe4000f8e10ff */
[----:B------:R-:W-:Y:S02]  /*2df0*/  LOP3.LUT R15, R15, 0x3fc, RZ, 0xc0, !PT ;  /* 0x000003fc0f0f7812 */ /* 0x000fe400078ec0ff */
[----:B------:R-:W-:Y:S01]  /*2e00*/  LOP3.LUT R13, R26, 0x3fc, RZ, 0xc0, !PT ;  /* 0x000003fc1a0d7812 */ /* 0x000fe200078ec0ff */
[----:B------:R-:W1:Y:S01]  /*2e10*/  LDC R23, c[0x3][R23+0x68] ;  /* 0x00c01a0017177b82 */ /* 0x000e620000000800 */
[----:B------:R-:W-:Y:S02]  /*2e20*/  LOP3.LUT R12, R12, 0x3fc, RZ, 0xc0, !PT ;  /* 0x000003fc0c0c7812 */ /* 0x000fe400078ec0ff */
[----:B------:R-:W-:-:S05]  /*2e30*/  LOP3.LUT R14, R14, 0x3fc, RZ, 0xc0, !PT ;  /* 0x000003fc0e0e7812 */ /* 0x000fca00078ec0ff */
[----:B------:R-:W2:Y:S08]  /*2e40*/  LDC R20, c[0x3][R20+0x68] ;  /* 0x00c01a0014147b82 */ /* 0x000eb00000000800 */
        /* <DEDUP_REMOVED lines=14> */
[----:B------:R-:W-:-:S05]  /*2f30*/  IMAD.SHL.U32 R27, R3, 0x2, RZ ;  /* 0x00000002031b7824 */ /* 0x000fca00078e00ff */
[----:B------:R-:W-:Y:S01]  /*2f40*/  LOP3.LUT R26, R4, UR14, R27, 0x96, !PT ;  /* 0x0000000e041a7c12 */ /* 0x000fe2000f8e961b */
[----:B------:R-:W-:Y:S02]  /*2f50*/  IMAD.SHL.U32 R4, R7, 0x2, RZ ;  /* 0x0000000207047824 */ /* 0x000fe400078e00ff */
[----:B------:R-:W-:-:S05]  /*2f60*/  IMAD.SHL.U32 R7, R2, 0x2, RZ ;  /* 0x0000000202077824 */ /* 0x000fca00078e00ff */
[----:B------:R-:W-:Y:S02]  /*2f70*/  LOP3.LUT R6, R6, UR15, R7, 0x96, !PT ;  /* 0x0000000f06067c12 */ /* 0x000fe4000f8e9607 */
[----:B------:R-:W-:Y:S01]  /*2f80*/  LOP3.LUT R7, R5, UR10, R4, 0x96, !PT ;  /* 0x0000000a05077c12 */ /* 0x000fe2000f8e9604 */
[----:B0-----:R-:W-:Y:S02]  /*2f90*/  IMAD.SHL.U32 R8, R8, 0x1000000, RZ ;  /* 0x0100000008087824 */ /* 0x001fe400078e00ff */
[----:B-1----:R-:W-:Y:S01]  /*2fa0*/  IMAD.SHL.U32 R4, R23, 0x100, RZ ;  /* 0x0000010017047824 */ /* 0x002fe200078e00ff */
[----:B------:R-:W-:Y:S01]  /*2fb0*/  LOP3.LUT R2, R7, R2, RZ, 0x3c, !PT ;  /* 0x0000000207027212 */ /* 0x000fe200078e3cff */
[----:B--2---:R-:W-:Y:S02]  /*2fc0*/  IMAD.U32 R20, R20, 0x10000, RZ ;  /* 0x0001000014147824 */ /* 0x004fe400078e00ff */
[----:B---3--:R-:W-:Y:S02]  /*2fd0*/  IMAD.SHL.U32 R24, R24, 0x100, RZ ;  /* 0x0000010018187824 */ /* 0x008fe400078e00ff */
[----:B----4-:R-:W-:-:S02]  /*2fe0*/  IMAD.U32 R18, R18, 0x10000, RZ ;  /* 0x0001000012127824 */ /* 0x010fc400078e00ff */
[----:B-----5:R-:W-:Y:S02]  /*2ff0*/  IMAD.SHL.U32 R17, R17, 0x100, RZ ;  /* 0x0000010011117824 */ /* 0x020fe400078e00ff */
[----:B------:R-:W-:Y:S01]  /*3000*/  IMAD.U32 R16, R16, 0x10000, RZ ;  /* 0x0001000010107824 */ /* 0x000fe200078e00ff */
[----:B------:R-:W-:Y:S01]  /*3010*/  LOP3.LUT R3, R6, R3, RZ, 0x3c, !PT ;  /* 0x0000000306037212 */ /* 0x000fe200078e3cff */
[----:B------:R-:W-:Y:S02]  /*3020*/  IMAD.SHL.U32 R7, R22, 0x100, RZ ;  /* 0x0000010016077824 */ /* 0x000fe400078e00ff */
[----:B------:R-:W-:Y:S01]  /*3030*/  IMAD.U32 R25, R25, 0x10000, RZ ;  /* 0x0001000019197824 */ /* 0x000fe200078e00ff */
[----:B------:R-:W-:Y:S01]  /*3040*/  LOP3.LUT R19, R19, R8, RZ, 0x3c, !PT ;  /* 0x0000000813137212 */ /* 0x000fe200078e3cff */
[----:B------:R-:W-:Y:S01]  /*3050*/  IMAD.SHL.U32 R21, R21, 0x1000000, RZ ;  /* 0x0100000015157824 */ /* 0x000fe200078e00ff */
[----:B------:R-:W-:Y:S01]  /*3060*/  LOP3.LUT R4, R20, R4, R15, 0x96, !PT ;  /* 0x0000000414047212 */ /* 0x000fe200078e960f */
[----:B------:R-:W-:Y:S01]  /*3070*/  IMAD.SHL.U32 R6, R11, 0x1000000, RZ ;  /* 0x010000000b067824 */ /* 0x000fe200078e00ff */
[----:B------:R-:W-:Y:S01]  /*3080*/  LOP3.LUT R13, R18, R24, R13, 0x96, !PT ;  /* 0x00000018120d7212 */ /* 0x000fe200078e960d */
[----:B------:R-:W-:Y:S01]  /*3090*/  IMAD.SHL.U32 R10, R10, 0x1000000, RZ ;  /* 0x010000000a0a7824 */ /* 0x000fe200078e00ff */
[----:B------:R-:W-:Y:S01]  /*30a0*/  LOP3.LUT R8, R16, R17, R12, 0x96, !PT ;  /* 0x0000001110087212 */ /* 0x000fe200078e960c */
[----:B------:R-:W-:Y:S01]  /*30b0*/  IMAD.SHL.U32 R11, R9, 0x1000000, RZ ;  /* 0x01000000090b7824 */ /* 0x000fe200078e00ff */
[----:B------:R-:W-:-:S02]  /*30c0*/  LOP3.LUT R5, R26, R5, RZ, 0x3c, !PT ;  /* 0x000000051a057212 */ /* 0x000fc400078e3cff */
[----:B------:R-:W-:Y:S02]  /*30d0*/  LOP3.LUT R9, R4, R21, RZ, 0x3c, !PT ;  /* 0x0000001504097212 */ /* 0x000fe400078e3cff */
[----:B------:R-:W-:Y:S02]  /*30e0*/  LOP3.LUT R7, R25, R7, R14, 0x96, !PT ;  /* 0x0000000719077212 */ /* 0x000fe400078e960e */
[----:B------:R-:W-:Y:S02]  /*30f0*/  LOP3.LUT R4, R13, R10, RZ, 0x3c, !PT ;  /* 0x0000000a0d047212 */ /* 0x000fe400078e3cff */
[----:B------:R-:W-:Y:S02]  /*3100*/  LOP3.LUT R8, R8, R11, RZ, 0x3c, !PT ;  /* 0x0000000b08087212 */ /* 0x000fe400078e3cff */
[----:B------:R-:W-:Y:S01]  /*3110*/  LOP3.LUT R7, R7, R6, RZ, 0x3c, !PT ;  /* 0x0000000607077212 */ /* 0x000fe200078e3cff */
[----:B------:R-:W-:Y:S01]  /*3120*/  IMAD.SHL.U32 R6, R5, 0x4, RZ ;  /* 0x0000000405067824 */ /* 0x000fe200078e00ff */
[----:B------:R-:W-:-:S02]  /*3130*/  SHF.R.U32.HI R10, RZ, 0x6, R5 ;  /* 0x00000006ff0a7819 */ /* 0x000fc40000011605 */
[--C-:B------:R-:W-:Y:S01]  /*3140*/  SHF.R.U32.HI R11, RZ, 0xe, R5.reuse ;  /* 0x0000000eff0b7819 */ /* 0x100fe20000011605 */
[----:B------:R-:W-:Y:S01]  /*3150*/  IMAD.SHL.U32 R12, R3, 0x4, RZ ;  /* 0x00000004030c7824 */ /* 0x000fe200078e00ff */
[----:B------:R-:W-:Y:S02]  /*3160*/  SHF.R.U32.HI R5, RZ, 0x18, R5 ;  /* 0x00000018ff057819 */ /* 0x000fe40000011605 */
[--C-:B------:R-:W-:Y:S02]  /*3170*/  SHF.R.U32.HI R18, RZ, 0x6, R2.reuse ;  /* 0x00000006ff127819 */ /* 0x100fe40000011602 */
[----:B------:R-:W-:Y:S02]  /*3180*/  SHF.R.U32.HI R21, RZ, 0xe, R2 ;  /* 0x0000000eff157819 */ /* 0x000fe40000011602 */
[----:B------:R-:W-:Y:S02]  /*3190*/  LOP3.LUT R29, R10, 0x3fc, RZ, 0xc0, !PT ;  /* 0x000003fc0a1d7812 */ /* 0x000fe400078ec0ff */
[----:B------:R-:W-:-:S02]  /*31a0*/  LOP3.LUT R23, R11, 0x3fc, RZ, 0xc0, !PT ;  /* 0x000003fc0b177812 */ /* 0x000fc400078ec0ff */
[--C-:B------:R-:W-:Y:S02]  /*31b0*/  SHF.R.U32.HI R14, RZ, 0x6, R3.reuse ;  /* 0x00000006ff0e7819 */ /* 0x100fe40000011603 */
[--C-:B------:R-:W-:Y:S01]  /*31c0*/  SHF.R.U32.HI R15, RZ, 0xe, R3.reuse ;  /* 0x0000000eff0f7819 */ /* 0x100fe20000011603 */
[----:B------:R-:W-:Y:S01]  /*31d0*/  IMAD.SHL.U32 R16, R2, 0x4, RZ ;  /* 0x0000000402107824 */ /* 0x000fe200078e00ff */
[----:B------:R-:W-:Y:S01]  /*31e0*/  LEA R13, R5, UR6, 0x2 ;  /* 0x00000006050d7c11 */ /* 0x000fe2000f8e10ff */
[----:B------:R-:W0:Y:S01]  /*31f0*/  LDC R11, c[0x3][R29+0x68] ;  /* 0x00c01a001d0b7b82 */ /* 0x000e220000000800 */
[----:B------:R-:W-:Y:S02]  /*3200*/  SHF.R.U32.HI R3, RZ, 0x18, R3 ;  /* 0x00000018ff037819 */ /* 0x000fe40000011603 */
[----:B------:R-:W-:Y:S02]  /*3210*/  LOP3.LUT R28, R12, 0x3fc, RZ, 0xc0, !PT ;  /* 0x000003fc0c1c7812 */ /* 0x000fe400078ec0ff */
[----:B------:R-:W-:-:S02]  /*3220*/  SHF.R.U32.HI R26, RZ, 0x18, R2 ;  /* 0x00000018ff1a7819 */ /* 0x000fc40000011602 */
[----:B------:R-:W-:Y:S01]  /*3230*/  LOP3.LUT R20, R18, 0x3fc, RZ, 0xc0, !PT ;  /* 0x000003fc12147812 */ /* 0x000fe200078ec0ff */
[----:B------:R-:W1:Y:S01]  /*3240*/  LDC R12, c[0x3][R23+0x68] ;  /* 0x00c01a00170c7b82 */ /* 0x000e620000000800 */
[----:B------:R-:W-:Y:S02]  /*3250*/  LOP3.LUT R21, R21, 0x3fc, RZ, 0xc0, !PT ;  /* 0x000003fc15157812 */ /* 0x000fe400078ec0ff */
[----:B------:R-:W-:Y:S02]  /*3260*/  LOP3.LUT R6, R6, 0x3fc, RZ, 0xc0, !PT ;  /* 0x000003fc06067812 */ /* 0x000fe400078ec0ff */
[----:B------:R-:W-:Y:S02]  /*3270*/  LOP3.LUT R24, R14, 0x3fc, RZ, 0xc0, !PT ;  /* 0x000003fc0e187812 */ /* 0x000fe400078ec0ff */
[----:B------:R-:W-:Y:S02]  /*3280*/  LOP3.LUT R27, R15, 0x3fc, RZ, 0xc0, !PT ;  /* 0x000003fc0f1b7812 */ /* 0x000fe400078ec0ff */
[----:B------:R-:W-:Y:S01]  /*3290*/  SHF.R.W.U32 R7, R7, 0x6, R7 ;  /* 0x0000000607077819 */ /* 0x000fe20000001e07 */
[----:B------:R-:W2:Y:S01]  /*32a0*/  LDC R13, c[0x3][R13] ;  /* 0x00c000000d0d7b82 */ /* 0x000ea20000000800 */
[----:B------:R-:W-:-:S02]  /*32b0*/  LEA R17, R3, UR6, 0x2 ;  /* 0x0000000603117c11 */ /* 0x000fc4000f8e10ff */
[----:B------:R-:W-:Y:S02]  /*32c0*/  LOP3.LUT R25, R16, 0x3fc, RZ, 0xc0, !PT ;  /* 0x000003fc10197812 */ /* 0x000fe400078ec0ff */
[----:B------:R-:W-:Y:S01]  /*32d0*/  LEA R26, R26, UR6, 0x2 ;  /* 0x000000061a1a7c11 */ /* 0x000fe2000f8e10ff */
[----:B------:R-:W-:Y:S01]  /*32e0*/  IMAD.SHL.U32 R2, R7, 0x2, RZ ;  /* 0x0000000207027824 */ /* 0x000fe200078e00ff */
[----:B------:R-:W-:Y:S01]  /*32f0*/  SHF.R.W.U32 R4, R4, 0x1f, R4 ;  /* 0x0000001f04047819 */ /* 0x000fe20000001e04 */
[----:B------:R3:W4:Y:S01]  /*3300*/  LDC R10, c[0x3][R6+0x68] ;  /* 0x00c01a00060a7b82 */ /* 0x0007220000000800 */
[----:B------:R-:W-:-:S07]  /*3310*/  SHF.R.W.U32 R9, R9, 0xd, R9 ;  /* 0x0000000d09097819 */ /* 0x000fce0000001e09 */
[----:B------:R5:W4:Y:S01]  /*3320*/  LDC R15, c[0x3][R24+0x68] ;  /* 0x00c01a00180f7b82 */ /* 0x000b220000000800 */
[----:B------:R-:W-:Y:S01]  /*3330*/  IMAD.SHL.U32 R3, R4, 0x2, RZ ;  /* 0x0000000204037824 */ /* 0x000fe200078e00ff */
[----:B------:R-:W-:-:S06]  /*3340*/  SHF.R.W.U32 R5, R8, 0x3, R8 ;  /* 0x0000000308057819 */ /* 0x000fcc0000001e08 */
[----:B------:R-:W4:Y:S01]  /*3350*/  LDC R16, c[0x3][R27+0x68] ;  /* 0x00c01a001b107b82 */ /* 0x000f220000000800 */
[----:B------:R-:W-:-:S07]  /*3360*/  LOP3.LUT R2, R9, UR8, R2, 0x96, !PT ;  /* 0x0000000809027c12 */ /* 0x000fce000f8e9602 */
[----:B------:R-:W4:Y:S01]  /*3370*/  LDC R20, c[0x3][R20+0x68] ;  /* 0x00c01a0014147b82 */ /* 0x000f220000000800 */
[----:B---3--:R-:W-:-:S07]  /*3380*/  SHF.R.W.U32 R6, R19, 0x14, R19 ;  /* 0x0000001413067819 */ /* 0x008fce0000001e13 */
[----:B------:R-:W3:Y:S01]  /*3390*/  LDC R21, c[0x3][R21+0x68] ;  /* 0x00c01a0015157b82 */ /* 0x000ee20000000800 */
[----:B------:R-:W-:-:S07]  /*33a0*/  LOP3.LUT R2, R2, R5, RZ, 0x3c, !PT ;  /* 0x0000000502027212 */ /* 0x000fce00078e3cff */
[----:B------:R-:W3:Y:S01]  /*33b0*/  LDC R17, c[0x3][R17] ;  /* 0x00c0000011117b82 */ /* 0x000ee20000000800 */
[----:B------:R-:W-:-:S07]  /*33c0*/  LOP3.LUT R22, R6, UR9, R3, 0x96, !PT ;  /* 0x0000000906167c12 */ /* 0x000fce000f8e9603 */
[----:B------:R-:W3:Y:S08]  /*33d0*/  LDC R14, c[0x3][R28+0x68] ;  /* 0x00c01a001c0e7b82 */ /* 0x000ef00000000800 */
[----:B------:R-:W3:Y:S08]  /*33e0*/  LDC R26, c[0x3][R26] ;  /* 0x00c000001a1a7b82 */ /* 0x000ef00000000800 */
[----:B------:R5:W3:Y:S01]  /*33f0*/  LDC R18, c[0x3][R25+0x68] ;  /* 0x00c01a0019127b82 */ /* 0x000ae20000000800 */
[----:B------:R-:W-:-:S02]  /*3400*/  SHF.R.U32.HI R19, RZ, 0x6, R2 ;  /* 0x00000006ff137819 */ /* 0x000fc40000011602 */
[----:B------:R-:W-:Y:S02]  /*3410*/  LOP3.LUT R3, R22, R7, RZ, 0x3c, !PT ;  /* 0x0000000716037212 */ /* 0x000fe400078e3cff */
[----:B-----5:R-:W-:Y:S02]  /*3420*/  LOP3.LUT R25, R19, 0x3fc, RZ, 0xc0, !PT ;  /* 0x000003fc13197812 */ /* 0x020fe400078ec0ff */
[----:B------:R-:W-:Y:S02]  /*3430*/  SHF.R.U32.HI R19, RZ, 0xe, R3 ;  /* 0x0000000eff137819 */ /* 0x000fe40000011603 */
[----:B------:R-:W-:Y:S02]  /*3440*/  SHF.R.U32.HI R24, RZ, 0xe, R2 ;  /* 0x0000000eff187819 */ /* 0x000fe40000011602 */
[----:B------:R-:W-:Y:S02]  /*3450*/  LOP3.LUT R19, R19, 0x3fc, RZ, 0xc0, !PT ;  /* 0x000003fc13137812 */ /* 0x000fe400078ec0ff */
[----:B------:R-:W-:-:S04]  /*3460*/  LOP3.LUT R24, R24, 0x3fc, RZ, 0xc0, !PT ;  /* 0x000003fc18187812 */ /* 0x000fc800078ec0ff */
[----:B------:R-:W5:Y:S08]  /*3470*/  LDC R19, c[0x3][R19+0x68] ;  /* 0x00c01a0013137b82 */ /* 0x000f700000000800 */
[----:B------:R-:W5:Y:S01]  /*3480*/  LDC R24, c[0x3][R24+0x68] ;  /* 0x00c01a0018187b82 */ /* 0x000f620000000800 */
[----:B0-----:R-:W-:Y:S02]  /*3490*/  IMAD.SHL.U32 R11, R11, 0x100, RZ ;  /* 0x000001000b0b7824 */ /* 0x001fe400078e00ff */
[----:B-1----:R-:W-:Y:S01]  /*34a0*/  IMAD.U32 R12, R12, 0x10000, RZ ;  /* 0x000100000c0c7824 */ /* 0x002fe200078e00ff */
[----:B------:R-:W-:Y:S01]  /*34b0*/  SHF.R.U32.HI R23, RZ, 0x6, R3 ;  /* 0x00000006ff177819 */ /* 0x000fe20000011603 */
[----:B--2---:R-:W-:-:S02]  /*34c0*/  IMAD.SHL.U32 R13, R13, 0x1000000, RZ ;  /* 0x010000000d0d7824 */ /* 0x004fc400078e00ff */
[----:B----4-:R-:W-:Y:S01]  /*34d0*/  IMAD.SHL.U32 R15, R15, 0x100, RZ ;  /* 0x000001000f0f7824 */ /* 0x010fe200078e00ff */
[----:B------:R-:W-:Y:S01]  /*34e0*/  LOP3.LUT R10, R12, R11, R10, 0x96, !PT ;  /* 0x0000000b0c0a7212 */ /* 0x000fe200078e960a */
[----:B------:R-:W-:Y:S01]  /*34f0*/  IMAD.U32 R16, R16, 0x10000, RZ ;  /* 0x0001000010107824 */ /* 0x000fe200078e00ff */
[----:B------:R-:W-:Y:S01]  /*3500*/  LOP3.LUT R23, R23, 0x3fc, RZ, 0xc0, !PT ;  /* 0x000003fc17177812 */ /* 0x000fe200078ec0ff */
[----:B------:R-:W-:Y:S02]  /*3510*/  IMAD.SHL.U32 R8, R3, 0x4, RZ ;  /* 0x0000000403087824 */ /* 0x000fe400078e00ff */
[----:B------:R-:W-:Y:S02]  /*3520*/  IMAD.SHL.U32 R11, R20, 0x100, RZ ;  /* 0x00000100140b7824 */ /* 0x000fe400078e00ff */
[----:B---3--:R-:W-:Y:S01]  /*3530*/  IMAD.U32 R21, R21, 0x10000, RZ ;  /* 0x0001000015157824 */ /* 0x008fe200078e00ff */
[----:B------:R-:W-:Y:S01]  /*3540*/  LOP3.LUT R10, R10, R13, RZ, 0x3c, !PT ;  /* 0x0000000d0a0a7212 */ /* 0x000fe200078e3cff */
[----:B------:R-:W-:Y:S01]  /*3550*/  IMAD.SHL.U32 R22, R2, 0x4, RZ ;  /* 0x0000000402167824 */ /* 0x000fe200078e00ff */
[----:B------:R-:W-:Y:S01]  /*3560*/  LOP3.LUT R14, R16, R15, R14, 0x96, !PT ;  /* 0x0000000f100e7212 */ /* 0x000fe200078e960e */
[----:B------:R-:W-:Y:S01]  /*3570*/  IMAD.SHL.U32 R17, R17, 0x1000000, RZ ;  /* 0x0100000011117824 */ /* 0x000fe200078e00ff */
[----:B------:R-:W-:Y:S01]  /*3580*/  LOP3.LUT R8, R8, 0x3fc, RZ, 0xc0, !PT ;  /* 0x000003fc08087812 */ /* 0x000fe200078ec0ff */
[----:B------:R-:W-:Y:S01]  /*3590*/  IMAD.SHL.U32 R13, R26, 0x1000000, RZ ;  /* 0x010000001a0d7824 */ /* 0x000fe200078e00ff */
[----:B------:R-:W-:Y:S01]  /*35a0*/  LOP3.LUT R18, R21, R11, R18, 0x96, !PT ;  /* 0x0000000b15127212 */ /* 0x000fe200078e9612 */
[----:B------:R-:W0:Y:S01]  /*35b0*/  LDC R23, c[0x3][R23+0x68] ;  /* 0x00c01a0017177b82 */ /* 0x000e220000000800 */
[----:B------:R-:W-:-:S02]  /*35c0*/  LOP3.LUT R22, R22, 0x3fc, RZ, 0xc0, !PT ;  /* 0x000003fc16167812 */ /* 0x000fc400078ec0ff */
[----:B------:R-:W-:Y:S02]  /*35d0*/  LOP3.LUT R17, R14, R17, RZ, 0x3c, !PT ;  /* 0x000000110e117212 */ /* 0x000fe400078e3cff */
[----:B------:R-:W-:Y:S02]  /*35e0*/  SHF.R.W.U32 R11, R10, 0x18, R10 ;  /* 0x000000180a0b7819 */ /* 0x000fe40000001e0a */
[----:B------:R-:W-:Y:S01]  /*35f0*/  LOP3.LUT R13, R18, R13, RZ, 0x3c, !PT ;  /* 0x0000000d120d7212 */ /* 0x000fe200078e3cff */
[----:B------:R-:W1:Y:S01]  /*3600*/  LDC R25, c[0x3][R25+0x68] ;  /* 0x00c01a0019197b82 */ /* 0x000e620000000800 */
[----:B------:R-:W-:Y:S01]  /*3610*/  SHF.R.W.U32 R17, R17, 0x11, R17 ;  /* 0x0000001111117819 */ /* 0x000fe20000001e11 */
[----:B------:R-:W-:Y:S01]  /*3620*/  IMAD.SHL.U32 R12, R11, 0x2, RZ ;  /* 0x000000020b0c7824 */ /* 0x000fe200078e00ff */
[----:B------:R-:W-:-:S05]  /*3630*/  SHF.R.W.U32 R10, R13, 0xa, R13 ;  /* 0x0000000a0d0a7819 */ /* 0x000fca0000001e0d */
[----:B------:R-:W2:Y:S01]  /*3640*/  LDC R8, c[0x3][R8+0x68] ;  /* 0x00c01a0008087b82 */ /* 0x000ea20000000800 */
[----:B------:R-:W-:Y:S01]  /*3650*/  IMAD.SHL.U32 R14, R17, 0x2, RZ ;  /* 0x00000002110e7824 */ /* 0x000fe200078e00ff */
[----:B------:R-:W-:Y:S01]  /*3660*/  LOP3.LUT R15, R9, UR12, R12, 0x96, !PT ;  /* 0x0000000c090f7c12 */ /* 0x000fe2000f8e960c */
[----:B------:R-:W-:-:S05]  /*3670*/  IMAD.SHL.U32 R13, R10, 0x2, RZ ;  /* 0x000000020a0d7824 */ /* 0x000fca00078e00ff */
[----:B------:R-:W3:Y:S01]  /*3680*/  LDC R22, c[0x3][R22+0x68] ;  /* 0x00c01a0016167b82 */ /* 0x000ee20000000800 */
[----:B------:R-:W-:Y:S01]  /*3690*/  LOP3.LUT R14, R7, UR13, R14, 0x96, !PT ;  /* 0x0000000d070e7c12 */ /* 0x000fe2000f8e960e */
[----:B------:R-:W-:Y:S01]  /*36a0*/  IMAD.SHL.U32 R9, R9, 0x2, RZ ;  /* 0x0000000209097824 */ /* 0x000fe200078e00ff */
[----:B------:R-:W-:Y:S02]  /*36b0*/  LOP3.LUT R7, R15, R4, RZ, 0x3c, !PT ;  /* 0x000000040f077212 */ /* 0x000fe400078e3cff */
[----:B------:R-:W-:Y:S01]  /*36c0*/  LOP3.LUT R20, R4, UR14, R13, 0x96, !PT ;  /* 0x0000000e04147c12 */ /* 0x000fe2000f8e960d */
[----:B------:R-:W-:Y:S01]  /*36d0*/  IMAD.SHL.U32 R4, R5, 0x2, RZ ;  /* 0x0000000205047824 */ /* 0x000fe200078e00ff */
[----:B------:R-:W-:Y:S01]  /*36e0*/  LOP3.LUT R9, R10, UR11, R9, 0x96, !PT ;  /* 0x0000000b0a097c12 */ /* 0x000fe2000f8e9609 */
[----:B-----5:R-:W-:Y:S01]  /*36f0*/  IMAD.U32 R12, R19, 0x10000, RZ ;  /* 0x00010000130c7824 */ /* 0x020fe200078e00ff */
[----:B------:R-:W-:Y:S02]  /*3700*/  LOP3.LUT R18, R14, R11, RZ, 0x3c, !PT ;  /* 0x0000000b0e127212 */ /* 0x000fe400078e3cff */
[----:B------:R-:W-:Y:S01]  /*3710*/  LOP3.LUT R19, R11, UR15, R4, 0x96, !PT ;  /* 0x0000000f0b137c12 */ /* 0x000fe2000f8e9604 */
[----:B------:R-:W-:Y:S01]  /*3720*/  IMAD.U32 R16, R24, 0x10000, RZ ;  /* 0x0001000018107824 */ /* 0x000fe200078e00ff */
[----:B------:R-:W-:-:S02]  /*3730*/  SHF.R.U32.HI R11, RZ, 0x18, R3 ;  /* 0x00000018ff0b7819 */ /* 0x000fc40000011603 */
[----:B------:R-:W-:Y:S02]  /*3740*/  LOP3.LUT R24, R9, R6, RZ, 0x3c, !PT ;  /* 0x0000000609187212 */ /* 0x000fe400078e3cff */
[----:B------:R-:W-:Y:S02]  /*3750*/  SHF.R.U32.HI R9, RZ, 0x18, R2 ;  /* 0x00000018ff097819 */ /* 0x000fe40000011602 */
[----:B------:R-:W-:-:S06]  /*3760*/  LEA R2, R11, UR6, 0x2 ;  /* 0x000000060b027c11 */ /* 0x000fcc000f8e10ff */
[----:B------:R-:W4:Y:S01]  /*3770*/  LDC R2, c[0x3][R2] ;  /* 0x00c0000002027b82 */ /* 0x000f220000000800 */
[----:B0-----:R-:W-:Y:S01]  /*3780*/  IMAD.SHL.U32 R23, R23, 0x100, RZ ;  /* 0x0000010017177824 */ /* 0x001fe200078e00ff */
[----:B------:R-:W-:Y:S02]  /*3790*/  LOP3.LUT R21, R20, R17, RZ, 0x3c, !PT ;  /* 0x0000001114157212 */ /* 0x000fe400078e3cff */
[--C-:B------:R-:W-:Y:S01]  /*37a0*/  SHF.R.U32.HI R3, RZ, 0x6, R7.reuse ;  /* 0x00000006ff037819 */ /* 0x100fe20000011607 */
[----:B-1----:R-:W-:Y:S01]  /*37b0*/  IMAD.SHL.U32 R25, R25, 0x100, RZ ;  /* 0x0000010019197824 */ /* 0x002fe200078e00ff */
[----:B------:R-:W-:Y:S02]  /*37c0*/  SHF.R.U32.HI R4, RZ, 0xe, R7 ;  /* 0x0000000eff047819 */ /* 0x000fe40000011607 */
[----:B------:R-:W-:Y:S01]  /*37d0*/  SHF.R.U32.HI R13, RZ, 0x6, R21 ;  /* 0x00000006ff0d7819 */ /* 0x000fe20000011615 */
[----:B------:R-:W-:Y:S01]  /*37e0*/  IMAD.SHL.U32 R20, R7, 0x4, RZ ;  /* 0x0000000407147824 */ /* 0x000fe200078e00ff */
[----:B--2---:R-:W-:-:S02]  /*37f0*/  LOP3.LUT R8, R12, R23, R8, 0x96, !PT ;  /* 0x000000170c087212 */ /* 0x004fc400078e9608 */
[----:B------:R-:W-:Y:S01]  /*3800*/  SHF.R.U32.HI R12, RZ, 0xe, R21 ;  /* 0x0000000eff0c7819 */ /* 0x000fe20000011615 */
[----:B------:R-:W-:Y:S01]  /*3810*/  IMAD.SHL.U32 R23, R21, 0x4, RZ ;  /* 0x0000000415177824 */ /* 0x000fe200078e00ff */
[--C-:B------:R-:W-:Y:S02]  /*3820*/  SHF.R.U32.HI R15, RZ, 0x6, R18.reuse ;  /* 0x00000006ff0f7819 */ /* 0x100fe40000011612 */
[----:B------:R-:W-:Y:S02]  /*3830*/  SHF.R.U32.HI R14, RZ, 0xe, R18 ;  /* 0x0000000eff0e7819 */ /* 0x000fe40000011612 */
[----:B---3--:R-:W-:Y:S02]  /*3840*/  LOP3.LUT R16, R16, R25, R22, 0x96, !PT ;  /* 0x0000001910107212 */ /* 0x008fe400078e9616 */
[----:B------:R-:W-:Y:S02]  /*3850*/  SHF.R.U32.HI R25, RZ, 0x18, R7 ;  /* 0x00000018ff197819 */ /* 0x000fe40000011607 */
[----:B------:R-:W-:-:S02]  /*3860*/  SHF.R.U32.HI R7, RZ, 0x18, R21 ;  /* 0x00000018ff077819 */ /* 0x000fc40000011615 */
[----:B------:R-:W-:Y:S02]  /*3870*/  LOP3.LUT R3, R3, 0x3fc, RZ, 0xc0, !PT ;  /* 0x000003fc03037812 */ /* 0x000fe400078ec0ff */
[----:B------:R-:W-:Y:S02]  /*3880*/  LOP3.LUT R4, R4, 0x3fc, RZ, 0xc0, !PT ;  /* 0x000003fc04047812 */ /* 0x000fe400078ec0ff */
[----:B------:R-:W-:Y:S02]  /*3890*/  LOP3.LUT R13, R13, 0x3fc, RZ, 0xc0, !PT ;  /* 0x000003fc0d0d7812 */ /* 0x000fe400078ec0ff */
[----:B------:R-:W-:Y:S01]  /*38a0*/  LOP3.LUT R12, R12, 0x3fc, RZ, 0xc0, !PT ;  /* 0x000003fc0c0c7812 */ /* 0x000fe200078ec0ff */
[----:B------:R-:W-:Y:S01]  /*38b0*/  IMAD.SHL.U32 R22, R18, 0x4, RZ ;  /* 0x0000000412167824 */ /* 0x000fe200078e00ff */
[----:B------:R-:W-:Y:S02]  /*38c0*/  LOP3.LUT R15, R15, 0x3fc, RZ, 0xc0, !PT ;  /* 0x000003fc0f0f7812 */ /* 0x000fe400078ec0ff */
[----:B------:R-:W-:-:S02]  /*38d0*/  LOP3.LUT R14, R14, 0x3fc, RZ, 0xc0, !PT ;  /* 0x000003fc0e0e7812 */ /* 0x000fc400078ec0ff */
[----:B------:R-:W-:Y:S02]  /*38e0*/  SHF.R.U32.HI R18, RZ, 0x18, R18 ;  /* 0x00000018ff127819 */ /* 0x000fe40000011612 */
[----:B------:R-:W-:Y:S02]  /*38f0*/  LEA R25, R25, UR6, 0x2 ;  /* 0x0000000619197c11 */ /* 0x000fe4000f8e10ff */
[----:B------:R-:W-:Y:S01]  /*3900*/  LEA R7, R7, UR6, 0x2 ;  /* 0x0000000607077c11 */ /* 0x000fe2000f8e10ff */
[----:B------:R-:W0:Y:S01]  /*3910*/  LDC R3, c[0x3][R3+0x68] ;  /* 0x00c01a0003037b82 */ /* 0x000e220000000800 */
[----:B------:R-:W-:Y:S02]  /*3920*/  LOP3.LUT R11, R20, 0x3fc, RZ, 0xc0, !PT ;  /* 0x000003fc140b7812 */ /* 0x000fe400078ec0ff */
[----:B------:R-:W-:Y:S02]  /*3930*/  LOP3.LUT R23, R23, 0x3fc, RZ, 0xc0, !PT ;  /* 0x000003fc17177812 */ /* 0x000fe400078ec0ff */
[----:B------:R-:W-:-:S03]  /*3940*/  LEA R9, R9, UR6, 0x2 ;  /* 0x0000000609097c11 */ /* 0x000fc6000f8e10ff */
[----:B------:R-:W1:Y:S01]  /*3950*/  LDC R4, c[0x3][R4+0x68] ;  /* 0x00c01a0004047b82 */ /* 0x000e620000000800 */
[----:B------:R-:W-:Y:S02]  /*3960*/  LOP3.LUT R22, R22, 0x3fc, RZ, 0xc0, !PT ;  /* 0x000003fc16167812 */ /* 0x000fe400078ec0ff */
[----:B------:R-:W-:-:S05]  /*3970*/  LEA R18, R18, UR6, 0x2 ;  /* 0x0000000612127c11 */ /* 0x000fca000f8e10ff */
[----:B------:R-:W2:Y:S08]  /*3980*/  LDC R13, c[0x3][R13+0x68] ;  /* 0x00c01a000d0d7b82 */ /* 0x000eb00000000800 */
[----:B------:R-:W3:Y:S01]  /*3990*/  LDC R12, c[0x3][R12+0x68] ;  /* 0x00c01a000c0c7b82 */ /* 0x000ee20000000800 */
[----:B------:R-:W-:-:S07]  /*39a0*/  IMAD.SHL.U32 R6, R6, 0x2, RZ ;  /* 0x0000000206067824 */ /* 0x000fce00078e00ff */
[----:B------:R-:W5:Y:S08]  /*39b0*/  LDC R15, c[0x3][R15+0x68] ;  /* 0x00c01a000f0f7b82 */ /* 0x000f700000000800 */
[----:B------:R-:W5:Y:S01]  /*39c0*/  LDC R14, c[0x3][R14+0x68] ;  /* 0x00c01a000e0e7b82 */ /* 0x000f620000000800 */
[----:B------:R-:W-:-:S07]  /*39d0*/  LOP3.LUT R19, R19, R10, RZ, 0x3c, !PT ;  /* 0x0000000a13137212 */ /* 0x000fce00078e3cff */
[----:B------:R-:W5:Y:S08]  /*39e0*/  LDC R25, c[0x3][R25] ;  /* 0x00c0000019197b82 */ /* 0x000f700000000800 */
[----:B------:R-:W5:Y:S01]  /*39f0*/  LDC R7, c[0x3][R7] ;  /* 0x00c0000007077b82 */ /* 0x000f620000000800 */
[----:B------:R-:W-:-:S07]  /*3a00*/  SHF.R.U32.HI R21, RZ, 0x6, R24 ;  /* 0x00000006ff157819 */ /* 0x000fce0000011618 */
[----:B------:R-:W5:Y:S08]  /*3a10*/  LDC R11, c[0x3][R11+0x68] ;  /* 0x00c01a000b0b7b82 */ /* 0x000f700000000800 */
[----:B------:R-:W5:Y:S01]  /*3a20*/  LDC R23, c[0x3][R23+0x68] ;  /* 0x00c01a0017177b82 */ /* 0x000f620000000800 */
[----:B------:R-:W-:-:S07]  /*3a30*/  LOP3.LUT R10, R17, UR10, R6, 0x96, !PT ;  /* 0x0000000a110a7c12 */ /* 0x000fce000f8e9606 */
[----:B------:R-:W5:Y:S01]  /*3a40*/  LDC R9, c[0x3][R9] ;  /* 0x00c0000009097b82 */ /* 0x000f620000000800 */
[----:B------:R-:W-:-:S07]  /*3a50*/  SHF.R.U32.HI R26, RZ, 0xe, R24 ;  /* 0x0000000eff1a7819 */ /* 0x000fce0000011618 */
[----:B------:R-:W5:Y:S01]  /*3a60*/  LDC R22, c[0x3][R22+0x68] ;  /* 0x00c01a0016167b82 */ /* 0x000f620000000800 */
[----:B------:R-:W-:-:S07]  /*3a70*/  SHF.R.U32.HI R6, RZ, 0x6, R19 ;  /* 0x00000006ff067819 */ /* 0x000fce0000011613 */
[----:B------:R-:W5:Y:S01]  /*3a80*/  LDC R18, c[0x3][R18] ;  /* 0x00c0000012127b82 */ /* 0x000f620000000800 */
[----:B------:R-:W-:Y:S01]  /*3a90*/  IMAD.SHL.U32 R20, R24, 0x4, RZ ;  /* 0x0000000418147824 */ /* 0x000fe200078e00ff */
[----:B------:R-:W-:Y:S02]  /*3aa0*/  LOP3.LUT R21, R21, 0x3fc, RZ, 0xc0, !PT ;  /* 0x000003fc15157812 */ /* 0x000fe400078ec0ff */
[----:B------:R-:W-:Y:S02]  /*3ab0*/  SHF.R.U32.HI R24, RZ, 0x18, R24 ;  /* 0x00000018ff187819 */ /* 0x000fe40000011618 */
[----:B------:R-:W-:Y:S01]  /*3ac0*/  LOP3.LUT R10, R10, R5, RZ, 0x3c, !PT ;  /* 0x000000050a0a7212 */ /* 0x000fe200078e3cff */
[----:B----4-:R-:W-:Y:S01]  /*3ad0*/  IMAD.SHL.U32 R5, R2, 0x1000000, RZ ;  /* 0x0100000002057824 */ /* 0x010fe200078e00ff */
[----:B------:R-:W-:Y:S02]  /*3ae0*/  LOP3.LUT R28, R26, 0x3fc, RZ, 0xc0, !PT ;  /* 0x000003fc1a1c7812 */ /* 0x000fe400078ec0ff */
[----:B------:R-:W-:-:S02]  /*3af0*/  LOP3.LUT R17, R6, 0x3fc, RZ, 0xc0, !PT ;  /* 0x000003fc06117812 */ /* 0x000fc400078ec0ff */
[----:B------:R-:W-:Y:S01]  /*3b00*/  SHF.R.U32.HI R6, RZ, 0xe, R19 ;  /* 0x0000000eff067819 */ /* 0x000fe20000011613 */
[----:B------:R-:W4:Y:S01]  /*3b10*/  LDC R21, c[0x3][R21+0x68] ;  /* 0x00c01a0015157b82 */ /* 0x000f220000000800 */
[----:B------:R-:W-:Y:S02]  /*3b20*/  LOP3.LUT R27, R20, 0x3fc, RZ, 0xc0, !PT ;  /* 0x000003fc141b7812 */ /* 0x000fe400078ec0ff */
[----:B------:R-:W-:Y:S02]  /*3b30*/  LEA R26, R24, UR6, 0x2 ;  /* 0x00000006181a7c11 */ /* 0x000fe4000f8e10ff */
[----:B------:R-:W-:Y:S01]  /*3b40*/  LOP3.LUT R8, R8, R5, RZ, 0x3c, !PT ;  /* 0x0000000508087212 */ /* 0x000fe200078e3cff */
[----:B------:R-:W-:Y:S02]  /*3b50*/  IMAD.SHL.U32 R5, R19, 0x4, RZ ;  /* 0x0000000413057824 */ /* 0x000fe400078e00ff */
[----:B------:R0:W4:Y:S01]  /*3b60*/  LDC R20, c[0x3][R28+0x68] ;  /* 0x00c01a001c147b82 */ /* 0x0001220000000800 */
[----:B------:R-:W-:-:S02]  /*3b70*/  LOP3.LUT R6, R6, 0x3fc, RZ, 0xc0, !PT ;  /* 0x000003fc06067812 */ /* 0x000fc400078ec0ff */
[----:B------:R-:W-:-:S05]  /*3b80*/  LOP3.LUT R5, R5, 0x3fc, RZ, 0xc0, !PT ;  /* 0x000003fc05057812 */ /* 0x000fca00078ec0ff */
[----:B------:R-:W4:Y:S08]  /*3b90*/  LDC R24, c[0x3][R27+0x68] ;  /* 0x00c01a001b187b82 */ /* 0x000f300000000800 */
[----:B------:R-:W4:Y:S08]  /*3ba0*/  LDC R26, c[0x3][R26] ;  /* 0x00c000001a1a7b82 */ /* 0x000f300000000800 */
[----:B------:R5:W4:Y:S08]  /*3bb0*/  LDC R2, c[0x3][R17+0x68] ;  /* 0x00c01a0011027b82 */ /* 0x000b300000000800 */
[----:B------:R-:W4:Y:S08]  /*3bc0*/  LDC R6, c[0x3][R6+0x68] ;  /* 0x00c01a0006067b82 */ /* 0x000f300000000800 */
[----:B------:R-:W4:Y:S01]  /*3bd0*/  LDC R5, c[0x3][R5+0x68] ;  /* 0x00c01a0005057b82 */ /* 0x000f220000000800 */
[----:B0-----:R-:W-:-:S02]  /*3be0*/  IMAD.SHL.U32 R28, R3, 0x100, RZ ;  /* 0x00000100031c7824 */ /* 0x001fc400078e00ff */
[----:B-1----:R-:W-:Y:S02]  /*3bf0*/  IMAD.U32 R4, R4, 0x10000, RZ ;  /* 0x0001000004047824 */ /* 0x002fe400078e00ff */
[----:B--2---:R-:W-:Y:S02]  /*3c00*/  IMAD.SHL.U32 R13, R13, 0x100, RZ ;  /* 0x000001000d0d7824 */ /* 0x004fe400078e00ff */
[----:B---3--:R-:W-:Y:S02]  /*3c10*/  IMAD.U32 R12, R12, 0x10000, RZ ;  /* 0x000100000c0c7824 */ /* 0x008fe400078e00ff */
[----:B-----5:R-:W-:Y:S02]  /*3c20*/  IMAD.SHL.U32 R15, R15, 0x100, RZ ;  /* 0x000001000f0f7824 */ /* 0x020fe400078e00ff */
[----:B------:R-:W-:Y:S01]  /*3c30*/  IMAD.U32 R14, R14, 0x10000, RZ ;  /* 0x000100000e0e7824 */ /* 0x000fe200078e00ff */
[----:B------:R-:W-:Y:S01]  /*3c40*/  LOP3.LUT R4, R4, R28, R11, 0x96, !PT ;  /* 0x0000001c04047212 */ /* 0x000fe200078e960b */
[----:B------:R-:W-:Y:S01]  /*3c50*/  IMAD.SHL.U32 R25, R25, 0x1000000, RZ ;  /* 0x0100000019197824 */ /* 0x000fe200078e00ff */
[----:B------:R-:W-:Y:S01]  /*3c60*/  LOP3.LUT R12, R12, R13, R23, 0x96, !PT ;  /* 0x0000000d0c0c7212 */ /* 0x000fe200078e9617 */
[----:B------:R-:W-:Y:S01]  /*3c70*/  IMAD.SHL.U32 R7, R7, 0x1000000, RZ ;  /* 0x0100000007077824 */ /* 0x000fe200078e00ff */
[----:B------:R-:W-:Y:S01]  /*3c80*/  LOP3.LUT R14, R14, R15, R22, 0x96, !PT ;  /* 0x0000000f0e0e7212 */ /* 0x000fe200078e9616 */
[----:B------:R-:W-:-:S02]  /*3c90*/  IMAD.SHL.U32 R9, R9, 0x1000000, RZ ;  /* 0x0100000009097824 */ /* 0x000fc400078e00ff */
[----:B------:R-:W-:Y:S01]  /*3ca0*/  IMAD.SHL.U32 R17, R18, 0x1000000, RZ ;  /* 0x0100000012117824 */ /* 0x000fe200078e00ff */
[----:B------:R-:W-:Y:S02]  /*3cb0*/  LOP3.LUT R18, R4, R25, RZ, 0x3c, !PT ;  /* 0x0000001904127212 */ /* 0x000fe400078e3cff */
[----:B------:R-:W-:Y:S02]  /*3cc0*/  LOP3.LUT R15, R12, R7, RZ, 0x3c, !PT ;  /* 0x000000070c0f7212 */ /* 0x000fe400078e3cff */
[--C-:B------:R-:W-:Y:S02]  /*3cd0*/  SHF.R.U32.HI R4, RZ, 0x6, R10.reuse ;  /* 0x00000006ff047819 */ /* 0x100fe4000001160a */
[----:B------:R-:W-:Y:S02]  /*3ce0*/  SHF.R.U32.HI R7, RZ, 0xe, R10 ;  /* 0x0000000eff077819 */ /* 0x000fe4000001160a */
[----:B------:R-:W-:Y:S01]  /*3cf0*/  SHF.R.U32.HI R19, RZ, 0x18, R19 ;  /* 0x00000018ff137819 */ /* 0x000fe20000011613 */
[----:B------:R-:W-:Y:S01]  /*3d00*/  IMAD.SHL.U32 R3, R10, 0x4, RZ ;  /* 0x000000040a037824 */ /* 0x000fe200078e00ff */
[----:B------:R-:W-:-:S02]  /*3d10*/  LOP3.LUT R16, R16, R9, RZ, 0x3c, !PT ;  /* 0x0000000910107212 */ /* 0x000fc400078e3cff */
[----:B------:R-:W-:Y:S02]  /*3d20*/  LOP3.LUT R17, R14, R17, RZ, 0x3c, !PT ;  /* 0x000000110e117212 */ /* 0x000fe400078e3cff */
[----:B------:R-:W-:Y:S02]  /*3d30*/  SHF.R.U32.HI R9, RZ, 0x18, R10 ;  /* 0x00000018ff097819 */ /* 0x000fe4000001160a */
[----:B------:R-:W-:Y:S02]  /*3d40*/  LOP3.LUT R12, R4, 0x3fc, RZ, 0xc0, !PT ;  /* 0x000003fc040c7812 */ /* 0x000fe400078ec0ff */
[----:B------:R-:W-:Y:S02]  /*3d50*/  LOP3.LUT R14, R7, 0x3fc, RZ, 0xc0, !PT ;  /* 0x000003fc070e7812 */ /* 0x000fe400078ec0ff */
[----:B------:R-:W-:Y:S02]  /*3d60*/  LEA R10, R19, UR6, 0x2 ;  /* 0x00000006130a7c11 */ /* 0x000fe4000f8e10ff */
[----:B------:R-:W-:Y:S01]  /*3d70*/  LEA R9, R9, UR6, 0x2 ;  /* 0x0000000609097c11 */ /* 0x000fe2000f8e10ff */
[----:B------:R-:W0:Y:S01]  /*3d80*/  LDC R12, c[0x3][R12+0x68] ;  /* 0x00c01a000c0c7b82 */ /* 0x000e220000000800 */
[----:B------:R-:W-:Y:S01]  /*3d90*/  LOP3.LUT R13, R3, 0x3fc, RZ, 0xc0, !PT ;  /* 0x000003fc030d7812 */ /* 0x000fe200078ec0ff */
[----:B----4-:R-:W-:Y:S01]  /*3da0*/  IMAD.SHL.U32 R21, R21, 0x100, RZ ;  /* 0x0000010015157824 */ /* 0x010fe200078e00ff */
[----:B------:R-:W-:Y:S01]  /*3db0*/  SHF.R.W.U32 R18, R18, 0x3, R18 ;  /* 0x0000000312127819 */ /* 0x000fe20000001e12 */
[----:B------:R-:W-:-:S04]  /*3dc0*/  IMAD.U32 R20, R20, 0x10000, RZ ;  /* 0x0001000014147824 */ /* 0x000fc800078e00ff */
[----:B------:R-:W1:Y:S01]  /*3dd0*/  LDC R14, c[0x3][R14+0x68] ;  /* 0x00c01a000e0e7b82 */ /* 0x000e620000000800 */
[----:B------:R-:W-:Y:S01]  /*3de0*/  SHF.R.W.U32 R17, R17, 0x1c, R17 ;  /* 0x0000001c11117819 */ /* 0x000fe20000001e11 */
[----:B------:R-:W-:Y:S01]  /*3df0*/  IMAD.SHL.U32 R26, R26, 0x1000000, RZ ;  /* 0x010000001a1a7824 */ /* 0x000fe200078e00ff */
[----:B------:R-:W-:-:S05]  /*3e00*/  SHF.R.W.U32 R15, R15, 0x15, R15 ;  /* 0x000000150f0f7819 */ /* 0x000fca0000001e0f */
[----:B------:R-:W2:Y:S01]  /*3e10*/  LDC R10, c[0x3][R10] ;  /* 0x00c000000a0a7b82 */ /* 0x000ea20000000800 */
[----:B------:R-:W-:Y:S01]  /*3e20*/  LOP3.LUT R11, R20, R21, R24, 0x96, !PT ;  /* 0x00000015140b7212 */ /* 0x000fe200078e9618 */
[----:B------:R-:W-:Y:S01]  /*3e30*/  IMAD.SHL.U32 R3, R18, 0x2, RZ ;  /* 0x0000000212037824 */ /* 0x000fe200078e00ff */
[----:B------:R-:W-:-:S05]  /*3e40*/  SHF.R.W.U32 R24, R8, 0xa, R8 ;  /* 0x0000000a08187819 */ /* 0x000fca0000001e08 */
[----:B------:R-:W3:Y:S01]  /*3e50*/  LDC R9, c[0x3][R9] ;  /* 0x00c0000009097b82 */ /* 0x000ee20000000800 */
[----:B------:R-:W-:Y:S01]  /*3e60*/  IMAD.SHL.U32 R2, R2, 0x100, RZ ;  /* 0x0000010002027824 */ /* 0x000fe200078e00ff */
[----:B------:R-:W-:Y:S01]  /*3e70*/  SHF.R.W.U32 R16, R16, 0x11, R16 ;  /* 0x0000001110107819 */ /* 0x000fe20000001e10 */
[----:B------:R-:W-:-:S05]  /*3e80*/  IMAD.SHL.U32 R7, R17, 0x2, RZ ;  /* 0x0000000211077824 */ /* 0x000fca00078e00ff */
[----:B------:R-:W4:Y:S01]  /*3e90*/  LDC R13, c[0x3][R13+0x68] ;  /* 0x00c01a000d0d7b82 */ /* 0x000f220000000800 */
[----:B------:R-:W-:Y:S01]  /*3ea0*/  IMAD.U32 R6, R6, 0x10000, RZ ;  /* 0x0001000006067824 */ /* 0x000fe200078e00ff */
[----:B------:R-:W-:Y:S01]  /*3eb0*/  LOP3.LUT R11, R11, R26, RZ, 0x3c, !PT ;  /* 0x0000001a0b0b7212 */ /* 0x000fe200078e3cff */
[----:B------:R-:W-:Y:S01]  /*3ec0*/  IMAD.SHL.U32 R19, R15, 0x2, RZ ;  /* 0x000000020f137824 */ /* 0x000fe200078e00ff */
[----:B------:R-:W-:Y:S02]  /*3ed0*/  LOP3.LUT R8, R24, UR8, R3, 0x96, !PT ;  /* 0x0000000818087c12 */ /* 0x000fe4000f8e9603 */
[----:B------:R-:W-:Y:S02]  /*3ee0*/  LOP3.LUT R7, R16, UR9, R7, 0x96, !PT ;  /* 0x0000000910077c12 */ /* 0x000fe4000f8e9607 */
[----:B------:R-:W-:Y:S02]  /*3ef0*/  LOP3.LUT R25, R6, R2, R5, 0x96, !PT ;  /* 0x0000000206197212 */ /* 0x000fe400078e9605 */
[----:B------:R-:W-:-:S02]  /*3f00*/  LOP3.LUT R20, R24, UR12, R19, 0x96, !PT ;  /* 0x0000000c18147c12 */ /* 0x000fc4000f8e9613 */
[----:B------:R-:W-:Y:S02]  /*3f10*/  LOP3.LUT R2, R8, R11, RZ, 0x3c, !PT ;  /* 0x0000000b08027212 */ /* 0x000fe400078e3cff */
[----:B------:R-:W-:Y:S02]  /*3f20*/  LOP3.LUT R4, R7, R18, RZ, 0x3c, !PT ;  /* 0x0000001207047212 */ /* 0x000fe400078e3cff */
[----:B------:R-:W-:Y:S02]  /*3f30*/  LOP3.LUT R7, R20, R17, RZ, 0x3c, !PT ;  /* 0x0000001114077212 */ /* 0x000fe400078e3cff */
[--C-:B------:R-:W-:Y:S02]  /*3f40*/  SHF.R.U32.HI R8, RZ, 0x6, R2.reuse ;  /* 0x00000006ff087819 */ /* 0x100fe40000011602 */
[----:B------:R-:W-:Y:S01]  /*3f50*/  SHF.R.U32.HI R19, RZ, 0xe, R2 ;  /* 0x0000000eff137819 */ /* 0x000fe20000011602 */
[----:B------:R-:W-:Y:S01]  /*3f60*/  IMAD.SHL.U32 R26, R2, 0x4, RZ ;  /* 0x00000004021a7824 */ /* 0x000fe200078e00ff */
[----:B------:R-:W-:-:S02]  /*3f70*/  SHF.R.U32.HI R5, RZ, 0xe, R7 ;  /* 0x0000000eff057819 */ /* 0x000fc40000011607 */
[----:B------:R-:W-:Y:S02]  /*3f80*/  LOP3.LUT R8, R8, 0x3fc, RZ, 0xc0, !PT ;  /* 0x000003fc08087812 */ /* 0x000fe400078ec0ff */
[----:B------:R-:W-:Y:S02]  /*3f90*/  LOP3.LUT R19, R19, 0x3fc, RZ, 0xc0, !PT ;  /* 0x000003fc13137812 */ /* 0x000fe400078ec0ff */
[----:B------:R-:W-:Y:S02]  /*3fa0*/  LOP3.LUT R23, R5, 0x3fc, RZ, 0xc0, !PT ;  /* 0x000003fc05177812 */ /* 0x000fe400078ec0ff */
[----:B------:R-:W-:Y:S01]  /*3fb0*/  LOP3.LUT R5, R26, 0x3fc, RZ, 0xc0, !PT ;  /* 0x000003fc1a057812 */ /* 0x000fe200078ec0ff */
[----:B------:R-:W5:Y:S01]  /*3fc0*/  LDC R8, c[0x3][R8+0x68] ;  /* 0x00c01a0008087b82 */ /* 0x000f620000000800 */
[----:B------:R-:W-:-:S07]  /*3fd0*/  SHF.R.U32.HI R22, RZ, 0x6, R7 ;  /* 0x00000006ff167819 */ /* 0x000fce0000011607 */
[----:B------:R-:W5:Y:S01]  /*3fe0*/  LDC R19, c[0x3][R19+0x68] ;  /* 0x00c01a0013137b82 */ /* 0x000f620000000800 */
[----:B------:R-:W-:Y:S01]  /*3ff0*/  IMAD.SHL.U32 R3, R7, 0x4, RZ ;  /* 0x0000000407037824 */ /* 0x000fe200078e00ff */
[----:B------:R-:W-:-:S06]  /*4000*/  LOP3.LUT R22, R22, 0x3fc, RZ, 0xc0, !PT ;  /* 0x000003fc16167812 */ /* 0x000fcc00078ec0ff */
[----:B------:R-:W5:Y:S01]  /*4010*/  LDC R5, c[0x3][R5+0x68] ;  /* 0x00c01a0005057b82 */ /* 0x000f620000000800 */
[----:B------:R-:W-:Y:S02]  /*4020*/  LOP3.LUT R3, R3, 0x3fc, RZ, 0xc0, !PT ;  /* 0x000003fc03037812 */ /* 0x000fe400078ec0ff */
[--C-:B------:R-:W-:Y:S02]  /*4030*/  SHF.R.U32.HI R20, RZ, 0x6, R4.reuse ;  /* 0x00000006ff147819 */ /* 0x100fe40000011604 */
[----:B------:R-:W-:-:S03]  /*4040*/  SHF.R.U32.HI R21, RZ, 0xe, R4 ;  /* 0x0000000eff157819 */ /* 0x000fc60000011604 */
[----:B------:R-:W5:Y:S01]  /*4050*/  LDC R22, c[0x3][R22+0x68] ;  /* 0x00c01a0016167b82 */ /* 0x000f620000000800 */
[----:B0-----:R-:W-:Y:S01]  /*4060*/  IMAD.SHL.U32 R12, R12, 0x100, RZ ;  /* 0x000001000c0c7824 */ /* 0x001fe200078e00ff */
[----:B------:R-:W-:Y:S01]  /*4070*/  LOP3.LUT R20, R20, 0x3fc, RZ, 0xc0, !PT ;  /* 0x000003fc14147812 */ /* 0x000fe200078ec0ff */
[----:B-1----:R-:W-:-:S05]  /*4080*/  IMAD.U32 R14, R14, 0x10000, RZ ;  /* 0x000100000e0e7824 */ /* 0x002fca00078e00ff */
[----:B------:R-:W0:Y:S01]  /*4090*/  LDC R23, c[0x3][R23+0x68] ;  /* 0x00c01a0017177b82 */ /* 0x000e220000000800 */
[----:B------:R-:W-:Y:S01]  /*40a0*/  IMAD.SHL.U32 R6, R4, 0x4, RZ ;  /* 0x0000000404067824 */ /* 0x000fe200078e00ff */
[----:B------:R-:W-:Y:S01]  /*40b0*/  LOP3.LUT R21, R21, 0x3fc, RZ, 0xc0, !PT ;  /* 0x000003fc15157812 */ /* 0x000fe200078ec0ff */
[----:B--2---:R-:W-:-:S05]  /*40c0*/  IMAD.SHL.U32 R10, R10, 0x1000000, RZ ;  /* 0x010000000a0a7824 */ /* 0x004fca00078e00ff */
[----:B------:R-:W1:Y:S01]  /*40d0*/  LDC R3, c[0x3][R3+0x68] ;  /* 0x00c01a0003037b82 */ /* 0x000e620000000800 */
[----:B---3--:R-:W-:Y:S01]  /*40e0*/  IMAD.SHL.U32 R9, R9, 0x1000000, RZ ;  /* 0x0100000009097824 */ /* 0x008fe200078e00ff */
[----:B----4-:R-:W-:Y:S02]  /*40f0*/  LOP3.LUT R12, R14, R12, R13, 0x96, !PT ;  /* 0x0000000c0e0c7212 */ /* 0x010fe400078e960d */
[----:B------:R-:W-:Y:S02]  /*4100*/  LOP3.LUT R6, R6, 0x3fc, RZ, 0xc0, !PT ;  /* 0x000003fc06067812 */ /* 0x000fe400078ec0ff */
[----:B------:R-:W-:Y:S02]  /*4110*/  LOP3.LUT R10, R25, R10, RZ, 0x3c, !PT ;  /* 0x0000000a190a7212 */ /* 0x000fe400078e3cff */
[----:B------:R-:W2:Y:S01]  /*4120*/  LDC R20, c[0x3][R20+0x68] ;  /* 0x00c01a0014147b82 */ /* 0x000ea20000000800 */
[----:B------:R-:W-:Y:S02]  /*4130*/  LOP3.LUT R9, R12, R9, RZ, 0x3c, !PT ;  /* 0x000000090c097212 */ /* 0x000fe400078e3cff */
[----:B------:R-:W-:-:S05]  /*4140*/  SHF.R.W.U32 R14, R10, 0xe, R10 ;  /* 0x0000000e0a0e7819 */ /* 0x000fca0000001e0a */
[----:B------:R-:W3:Y:S01]  /*4150*/  LDC R21, c[0x3][R21+0x68] ;  /* 0x00c01a0015157b82 */ /* 0x000ee20000000800 */
[----:B------:R-:W-:Y:S01]  /*4160*/  SHF.R.W.U32 R10, R9, 0x7, R9 ;  /* 0x00000007090a7819 */ /* 0x000fe20000001e09 */
[----:B------:R-:W-:-:S06]  /*4170*/  IMAD.SHL.U32 R9, R14, 0x2, RZ ;  /* 0x000000020e097824 */ /* 0x000fcc00078e00ff */
[----:B------:R-:W4:Y:S01]  /*4180*/  LDC R6, c[0x3][R6+0x68] ;  /* 0x00c01a0006067b82 */ /* 0x000f220000000800 */
[----:B------:R-:W-:Y:S01]  /*4190*/  IMAD.SHL.U32 R12, R10, 0x2, RZ ;  /* 0x000000020a0c7824 */ /* 0x000fe200078e00ff */
[----:B------:R-:W-:Y:S01]  /*41a0*/  LOP3.LUT R18, R18, UR13, R9, 0x96, !PT ;  /* 0x0000000d12127c12 */ /* 0x000fe2000f8e9609 */
[----:B------:R-:W-:-:S03]  /*41b0*/  IMAD.SHL.U32 R9, R24, 0x2, RZ ;  /* 0x0000000218097824 */ /* 0x000fc600078e00ff */
[----:B------:R-:W-:Y:S01]  /*41c0*/  LOP3.LUT R17, R17, UR14, R12, 0x96, !PT ;  /* 0x0000000e11117c12 */ /* 0x000fe2000f8e960c */
[----:B------:R-:W-:Y:S01]  /*41d0*/  IMAD.SHL.U32 R12, R11, 0x2, RZ ;  /* 0x000000020b0c7824 */ /* 0x000fe200078e00ff */
[----:B------:R-:W-:Y:S02]  /*41e0*/  LOP3.LUT R25, R10, UR11, R9, 0x96, !PT ;  /* 0x0000000b0a197c12 */ /* 0x000fe4000f8e9609 */
[----:B------:R-:W-:Y:S01]  /*41f0*/  LOP3.LUT R9, R18, R15, RZ, 0x3c, !PT ;  /* 0x0000000f12097212 */ /* 0x000fe200078e3cff */
[----:B-----5:R-:W-:Y:S01]  /*4200*/  IMAD.SHL.U32 R8, R8, 0x100, RZ ;  /* 0x0000010008087824 */ /* 0x020fe200078e00ff */
[----:B------:R-:W-:Y:S01]  /*4210*/  LOP3.LUT R15, R15, UR15, R12, 0x96, !PT ;  /* 0x0000000f0f0f7c12 */ /* 0x000fe2000f8e960c */
[----:B------:R-:W-:Y:S01]  /*4220*/  IMAD.U32 R19, R19, 0x10000, RZ ;  /* 0x0001000013137824 */ /* 0x000fe200078e00ff */
[----:B------:R-:W-:Y:S02]  /*4230*/  SHF.R.U32.HI R2, RZ, 0x18, R2 ;  /* 0x00000018ff027819 */ /* 0x000fe40000011602 */
[----:B------:R-:W-:-:S02]  /*4240*/  LOP3.LUT R18, R15, R10, RZ, 0x3c, !PT ;  /* 0x0000000a0f127212 */ /* 0x000fc400078e3cff */
[----:B------:R-:W-:Y:S02]  /*4250*/  LEA R10, R2, UR6, 0x2 ;  /* 0x00000006020a7c11 */ /* 0x000fe4000f8e10ff */
[----:B------:R-:W-:Y:S02]  /*4260*/  LOP3.LUT R5, R19, R8, R5, 0x96, !PT ;  /* 0x0000000813057212 */ /* 0x000fe400078e9605 */
[----:B------:R-:W-:Y:S02]  /*4270*/  SHF.R.U32.HI R8, RZ, 0x18, R4 ;  /* 0x00000018ff087819 */ /* 0x000fe40000011604 */
[----:B------:R-:W5:Y:S02]  /*4280*/  LDC R10, c[0x3][R10] ;  /* 0x00c000000a0a7b82 */ /* 0x000f640000000800 */
[----:B------:R-:W-:Y:S01]  /*4290*/  LEA R8, R8, UR6, 0x2 ;  /* 0x0000000608087c11 */ /* 0x000fe2000f8e10ff */
[----:B------:R-:W-:Y:S02]  /*42a0*/  IMAD.SHL.U32 R22, R22, 0x100, RZ ;  /* 0x0000010016167824 */ /* 0x000fe400078e00ff */
[----:B0-----:R-:W-:-:S02]  /*42b0*/  IMAD.U32 R23, R23, 0x10000, RZ ;  /* 0x0001000017177824 */ /* 0x001fc400078e00ff */
[----:B------:R-:W-:Y:S01]  /*42c0*/  IMAD.SHL.U32 R13, R16, 0x2, RZ ;  /* 0x00000002100d7824 */ /* 0x000fe200078e00ff */
[----:B------:R-:W0:Y:S02]  /*42d0*/  LDC R8, c[0x3][R8] ;  /* 0x00c0000008087b82 */ /* 0x000e240000000800 */
[----:B-1----:R-:W-:Y:S02]  /*42e0*/  LOP3.LUT R3, R23, R22, R3, 0x96, !PT ;  /* 0x0000001617037212 */ /* 0x002fe400078e9603 */
[--C-:B------:R-:W-:Y:S02]  /*42f0*/  SHF.R.U32.HI R23, RZ, 0x6, R9.reuse ;  /* 0x00000006ff177819 */ /* 0x100fe40000011609 */
[----:B------:R-:W-:Y:S02]  /*4300*/  SHF.R.U32.HI R22, RZ, 0xe, R9 ;  /* 0x0000000eff167819 */ /* 0x000fe40000011609 */
[----:B------:R-:W-:Y:S02]  /*4310*/  LOP3.LUT R24, R14, UR10, R13, 0x96, !PT ;  /* 0x0000000a0e187c12 */ /* 0x000fe4000f8e960d */
[----:B------:R-:W-:Y:S01]  /*4320*/  LOP3.LUT R12, R25, R16, RZ, 0x3c, !PT ;  /* 0x00000010190c7212 */ /* 0x000fe200078e3cff */
[----:B------:R-:W-:Y:S01]  /*4330*/  IMAD.SHL.U32 R25, R9, 0x4, RZ ;  /* 0x0000000409197824 */ /* 0x000fe200078e00ff */
[----:B------:R-:W-:-:S02]  /*4340*/  LOP3.LUT R14, R17, R14, RZ, 0x3c, !PT ;  /* 0x0000000e110e7212 */ /* 0x000fc400078e3cff */
[----:B------:R-:W-:Y:S02]  /*4350*/  SHF.R.U32.HI R9, RZ, 0x18, R9 ;  /* 0x00000018ff097819 */ /* 0x000fe40000011609 */
[----:B------:R-:W-:Y:S02]  /*4360*/  LOP3.LUT R23, R23, 0x3fc, RZ, 0xc0, !PT ;  /* 0x000003fc17177812 */ /* 0x000fe400078ec0ff */
[----:B------:R-:W-:Y:S01]  /*4370*/  LOP3.LUT R22, R22, 0x3fc, RZ, 0xc0, !PT ;  /* 0x000003fc16167812 */ /* 0x000fe200078ec0ff */
[----:B--2---:R-:W-:Y:S01]  /*4380*/  IMAD.SHL.U32 R13, R20, 0x100, RZ ;  /* 0x00000100140d7824 */ /* 0x004fe200078e00ff */
[----:B------:R-:W-:Y:S01]  /*4390*/  LOP3.LUT R11, R24, R11, RZ, 0x3c, !PT ;  /* 0x0000000b180b7212 */ /* 0x000fe200078e3cff */
[----:B---3--:R-:W-:Y:S01]  /*43a0*/  IMAD.U32 R21, R21, 0x10000, RZ ;  /* 0x0001000015157824 */ /* 0x008fe200078e00ff */
[----:B------:R-:W-:Y:S02]  /*43b0*/  SHF.R.U32.HI R24, RZ, 0x18, R7 ;  /* 0x00000018ff187819 */ /* 0x000fe40000011607 */
[----:B------:R-:W-:-:S02]  /*43c0*/  SHF.R.U32.HI R7, RZ, 0x6, R14 ;  /* 0x00000006ff077819 */ /* 0x000fc4000001160e */
[----:B------:R-:W-:Y:S01]  /*43d0*/  LEA R9, R9, UR6, 0x2 ;  /* 0x0000000609097c11 */ /* 0x000fe2000f8e10ff */
[----:B------:R-:W1:Y:S01]  /*43e0*/  LDC R23, c[0x3][R23+0x68] ;  /* 0x00c01a0017177b82 */ /* 0x000e620000000800 */
[----:B------:R-:W-:Y:S02]  /*43f0*/  LOP3.LUT R2, R25, 0x3fc, RZ, 0xc0, !PT ;  /* 0x000003fc19027812 */ /* 0x000fe400078ec0ff */
[----:B----4-:R-:W-:Y:S02]  /*4400*/  LOP3.LUT R6, R21, R13, R6, 0x96, !PT ;  /* 0x0000000d15067212 */ /* 0x010fe400078e9606 */
[----:B------:R-:W-:-:S03]  /*4410*/  SHF.R.U32.HI R13, RZ, 0xe, R14 ;  /* 0x0000000eff0d7819 */ /* 0x000fc6000001160e */
[----:B------:R-:W2:Y:S01]  /*4420*/  LDC R22, c[0x3][R22+0x68] ;  /* 0x00c01a0016167b82 */ /* 0x000ea20000000800 */
[----:B------:R-:W-:Y:S01]  /*4430*/  LOP3.LUT R7, R7, 0x3fc, RZ, 0xc0, !PT ;  /* 0x000003fc07077812 */ /* 0x000fe200078ec0ff */
[----:B------:R-:W-:Y:S01]  /*4440*/  IMAD.SHL.U32 R17, R14, 0x4, RZ ;  /* 0x000000040e117824 */ /* 0x000fe200078e00ff */
[--C-:B------:R-:W-:Y:S02]  /*4450*/  SHF.R.U32.HI R20, RZ, 0x6, R18.reuse ;  /* 0x00000006ff147819 */ /* 0x100fe40000011612 */
[----:B------:R-:W-:-:S03]  /*4460*/  SHF.R.U32.HI R21, RZ, 0xe, R18 ;  /* 0x0000000eff157819 */ /* 0x000fc60000011612 */
[----:B------:R-:W3:Y:S01]  /*4470*/  LDC R9, c[0x3][R9] ;  /* 0x00c0000009097b82 */ /* 0x000ee20000000800 */
[----:B------:R-:W-:Y:S01]  /*4480*/  SHF.R.U32.HI R14, RZ, 0x18, R14 ;  /* 0x00000018ff0e7819 */ /* 0x000fe2000001160e */
[----:B------:R-:W-:Y:S01]  /*4490*/  IMAD.SHL.U32 R19, R18, 0x4, RZ ;  /* 0x0000000412137824 */ /* 0x000fe200078e00ff */
[----:B------:R-:W-:Y:S02]  /*44a0*/  LOP3.LUT R13, R13, 0x3fc, RZ, 0xc0, !PT ;  /* 0x000003fc0d0d7812 */ /* 0x000fe400078ec0ff */
[----:B------:R-:W-:-:S03]  /*44b0*/  SHF.R.U32.HI R16, RZ, 0x6, R12 ;  /* 0x00000006ff107819 */ /* 0x000fc6000001160c */
[----:B------:R-:W4:Y:S01]  /*44c0*/  LDC R2, c[0x3][R2+0x68] ;  /* 0x00c01a0002027b82 */ /* 0x000f220000000800 */
[----:B------:R-:W-:Y:S01]  /*44d0*/  SHF.R.U32.HI R15, RZ, 0xe, R12 ;  /* 0x0000000eff0f7819 */ /* 0x000fe2000001160c */
[----:B------:R-:W-:Y:S01]  /*44e0*/  IMAD.SHL.U32 R4, R12, 0x4, RZ ;  /* 0x000000040c047824 */ /* 0x000fe200078e00ff */
[----:B------:R-:W-:Y:S02]  /*44f0*/  SHF.R.U32.HI R18, RZ, 0x18, R18 ;  /* 0x00000018ff127819 */ /* 0x000fe40000011612 */
[----:B------:R-:W-:Y:S02]  /*4500*/  LOP3.LUT R20, R20, 0x3fc, RZ, 0xc0, !PT ;  /* 0x000003fc14147812 */ /* 0x000fe400078ec0ff */
[----:B------:R-:W-:Y:S01]  /*4510*/  LOP3.LUT R21, R21, 0x3fc, RZ, 0xc0, !PT ;  /* 0x000003fc15157812 */ /* 0x000fe200078ec0ff */
[----:B------:R-:W4:Y:S01]  /*4520*/  LDC R7, c[0x3][R7+0x68] ;  /* 0x00c01a0007077b82 */ /* 0x000f220000000800 */
[----:B------:R-:W-:Y:S02]  /*4530*/  SHF.R.U32.HI R12, RZ, 0x18, R12 ;  /* 0x00000018ff0c7819 */ /* 0x000fe4000001160c */
[----:B------:R-:W-:-:S02]  /*4540*/  LEA R14, R14, UR6, 0x2 ;  /* 0x000000060e0e7c11 */ /* 0x000fc4000f8e10ff */
[----:B------:R-:W-:Y:S02]  /*4550*/  LOP3.LUT R17, R17, 0x3fc, RZ, 0xc0, !PT ;  /* 0x000003fc11117812 */ /* 0x000fe400078ec0ff */
[----:B------:R-:W-:Y:S01]  /*4560*/  LOP3.LUT R16, R16, 0x3fc, RZ, 0xc0, !PT ;  /* 0x000003fc10107812 */ /* 0x000fe200078ec0ff */
[----:B------:R-:W4:Y:S01]  /*4570*/  LDC R13, c[0x3][R13+0x68] ;  /* 0x00c01a000d0d7b82 */ /* 0x000f220000000800 */
[----:B------:R-:W-:Y:S02]  /*4580*/  LOP3.LUT R15, R15, 0x3fc, RZ, 0xc0, !PT ;  /* 0x000003fc0f0f7812 */ /* 0x000fe400078ec0ff */
[----:B------:R-:W-:Y:S02]  /*4590*/  LEA R18, R18, UR6, 0x2 ;  /* 0x0000000612127c11 */ /* 0x000fe4000f8e10ff */
[----:B------:R-:W-:Y:S02]  /*45a0*/  LEA R24, R24, UR6, 0x2 ;  /* 0x0000000618187c11 */ /* 0x000fe4000f8e10ff */
[----:B------:R-:W-:Y:S01]  /*45b0*/  LOP3.LUT R19, R19, 0x3fc, RZ, 0xc0, !PT ;  /* 0x000003fc13137812 */ /* 0x000fe200078ec0ff */
[----:B------:R-:W4:Y:S01]  /*45c0*/  LDC R20, c[0x3][R20+0x68] ;  /* 0x00c01a0014147b82 */ /* 0x000f220000000800 */
[----:B------:R-:W-:-:S02]  /*45d0*/  LEA R12, R12, UR6, 0x2 ;  /* 0x000000060c0c7c11 */ /* 0x000fc4000f8e10ff */
[----:B------:R-:W-:-:S05]  /*45e0*/  LOP3.LUT R4, R4, 0x3fc, RZ, 0xc0, !PT ;  /* 0x000003fc04047812 */ /* 0x000fca00078ec0ff */
[----:B------:R-:W4:Y:S08]  /*45f0*/  LDC R21, c[0x3][R21+0x68] ;  /* 0x00c01a0015157b82 */ /* 0x000f300000000800 */
[----:B------:R-:W4:Y:S08]  /*4600*/  LDC R14, c[0x3][R14] ;  /* 0x00c000000e0e7b82 */ /* 0x000f300000000800 */
[----:B------:R-:W4:Y:S08]  /*4610*/  LDC R17, c[0x3][R17+0x68] ;  /* 0x00c01a0011117b82 */ /* 0x000f300000000800 */
[----:B------:R-:W4:Y:S08]  /*4620*/  LDC R16, c[0x3][R16+0x68] ;  /* 0x00c01a0010107b82 */ /* 0x000f300000000800 */
[----:B------:R-:W4:Y:S01]  /*4630*/  LDC R15, c[0x3][R15+0x68] ;  /* 0x00c01a000f0f7b82 */ /* 0x000f220000000800 */
[----:B------:R-:W-:-:S07]  /*4640*/  SHF.R.U32.HI R25, RZ, 0x6, R11 ;  /* 0x00000006ff197819 */ /* 0x000fce000001160b */
[----:B------:R-:W4:Y:S01]  /*4650*/  LDC R18, c[0x3][R18] ;  /* 0x00c0000012127b82 */ /* 0x000f220000000800 */
[----:B------:R-:W-:-:S07]  /*4660*/  SHF.R.U32.HI R26, RZ, 0xe, R11 ;  /* 0x0000000eff1a7819 */ /* 0x000fce000001160b */
[----:B------:R-:W4:Y:S08]  /*4670*/  LDC R24, c[0x3][R24] ;  /* 0x00c0000018187b82 */ /* 0x000f300000000800 */
[----:B------:R-:W4:Y:S08]  /*4680*/  LDC R19, c[0x3][R19+0x68] ;  /* 0x00c01a0013137b82 */ /* 0x000f300000000800 */
[----:B------:R-:W4:Y:S01]  /*4690*/  LDC R12, c[0x3][R12] ;  /* 0x00c000000c0c7b82 */ /* 0x000f220000000800 */
[----:B------:R-:W-:-:S07]  /*46a0*/  LOP3.LUT R25, R25, 0x3fc, RZ, 0xc0, !PT ;  /* 0x000003fc19197812 */ /* 0x000fce00078ec0ff */
[----:B------:R-:W4:Y:S01]  /*46b0*/  LDC R4, c[0x3][R4+0x68] ;  /* 0x00c01a0004047b82 */ /* 0x000f220000000800 */
[----:B-----5:R-:W-:Y:S01]  /*46c0*/  IMAD.SHL.U32 R10, R10, 0x1000000, RZ ;  /* 0x010000000a0a7824 */ /* 0x020fe200078e00ff */
[----:B------:R-:W-:Y:S01]  /*46d0*/  LOP3.LUT R26, R26, 0x3fc, RZ, 0xc0, !PT ;  /* 0x000003fc1a1a7812 */ /* 0x000fe200078ec0ff */
[----:B------:R-:W-:-:S03]  /*46e0*/  IMAD.SHL.U32 R27, R11, 0x4, RZ ;  /* 0x000000040b1b7824 */ /* 0x000fc600078e00ff */
[----:B------:R-:W-:Y:S01]  /*46f0*/  LOP3.LUT R10, R5, R10, RZ, 0x3c, !PT ;  /* 0x0000000a050a7212 */ /* 0x000fe200078e3cff */
[----:B0-----:R-:W-:Y:S01]  /*4700*/  IMAD.SHL.U32 R5, R8, 0x1000000, RZ ;  /* 0x0100000008057824 */ /* 0x001fe200078e00ff */
[----:B------:R-:W0:Y:S01]  /*4710*/  LDC R25, c[0x3][R25+0x68] ;  /* 0x00c01a0019197b82 */ /* 0x000e220000000800 */
[----:B------:R-:W-:-:S03]  /*4720*/  LOP3.LUT R27, R27, 0x3fc, RZ, 0xc0, !PT ;  /* 0x000003fc1b1b7812 */ /* 0x000fc600078ec0ff */
[----:B------:R-:W-:-:S04]  /*4730*/  LOP3.LUT R6, R6, R5, RZ, 0x3c, !PT ;  /* 0x0000000506067212 */ /* 0x000fc800078e3cff */
[----:B------:R-:W5:Y:S01]  /*4740*/  LDC R26, c[0x3][R26+0x68] ;  /* 0x00c01a001a1a7b82 */ /* 0x000f620000000800 */
[----:B-1----:R-:W-:-:S07]  /*4750*/  IMAD.SHL.U32 R23, R23, 0x100, RZ ;  /* 0x0000010017177824 */ /* 0x002fce00078e00ff */
[----:B------:R-:W1:Y:S01]  /*4760*/  LDC R5, c[0x3][R27+0x68] ;  /* 0x00c01a001b057b82 */ /* 0x000e620000000800 */
[----:B--2---:R-:W-:Y:S02]  /*4770*/  IMAD.U32 R22, R22, 0x10000, RZ ;  /* 0x0001000016167824 */ /* 0x004fe400078e00ff */
[----:B---3--:R-:W-:Y:S01]  /*4780*/  IMAD.SHL.U32 R9, R9, 0x1000000, RZ ;  /* 0x0100000009097824 */ /* 0x008fe200078e00ff */
[----:B------:R-:W-:Y:S02]  /*4790*/  SHF.R.U32.HI R11, RZ, 0x18, R11 ;  /* 0x00000018ff0b7819 */ /* 0x000fe4000001160b */
[----:B----4-:R-:W-:Y:S01]  /*47a0*/  LOP3.LUT R2, R22, R23, R2, 0x96, !PT ;  /* 0x0000001716027212 */ /* 0x010fe200078e9602 */
[----:B------:R-:W-:-:S03]  /*47b0*/  IMAD.SHL.U32 R8, R7, 0x100, RZ ;  /* 0x0000010007087824 */ /* 0x000fc600078e00ff */
[----:B------:R-:W-:Y:S02]  /*47c0*/  LOP3.LUT R7, R2, R9, RZ, 0x3c, !PT ;  /* 0x0000000902077212 */ /* 0x000fe400078e3cff */
[----:B------:R-:W-:Y:S01]  /*47d0*/  LEA R2, R11, UR6, 0x2 ;  /* 0x000000060b027c11 */ /* 0x000fe2000f8e10ff */
[----:B------:R-:W-:Y:S02]  /*47e0*/  IMAD.U32 R13, R13, 0x10000, RZ ;  /* 0x000100000d0d7824 */ /* 0x000fe400078e00ff */
[----:B------:R-:W-:Y:S02]  /*47f0*/  IMAD.SHL.U32 R20, R20, 0x100, RZ ;  /* 0x0000010014147824 */ /* 0x000fe400078e00ff */
[----:B------:R-:W-:Y:S01]  /*4800*/  IMAD.U32 R21, R21, 0x10000, RZ ;  /* 0x0001000015157824 */ /* 0x000fe200078e00ff */
[----:B------:R-:W2:Y:S01]  /*4810*/  LDC R2, c[0x3][R2] ;  /* 0x00c0000002027b82 */ /* 0x000ea20000000800 */
[----:B------:R-:W-:Y:S01]  /*4820*/  IMAD.SHL.U32 R9, R14, 0x1000000, RZ ;  /* 0x010000000e097824 */ /* 0x000fe200078e00ff */
[----:B------:R-:W-:Y:S01]  /*4830*/  LOP3.LUT R8, R13, R8, R17, 0x96, !PT ;  /* 0x000000080d087212 */ /* 0x000fe200078e9611 */
[----:B------:R-:W-:-:S02]  /*4840*/  IMAD.SHL.U32 R23, R16, 0x100, RZ ;  /* 0x0000010010177824 */ /* 0x000fc400078e00ff */
[----:B------:R-:W-:Y:S01]  /*4850*/  IMAD.U32 R15, R15, 0x10000, RZ ;  /* 0x000100000f0f7824 */ /* 0x000fe200078e00ff */
[----:B------:R-:W-:Y:S01]  /*4860*/  LOP3.LUT R19, R21, R20, R19, 0x96, !PT ;  /* 0x0000001415137212 */ /* 0x000fe200078e9613 */
[----:B------:R-:W-:Y:S02]  /*4870*/  IMAD.SHL.U32 R18, R18, 0x1000000, RZ ;  /* 0x0100000012127824 */ /* 0x000fe400078e00ff */
[----:B------:R-:W-:Y:S01]  /*4880*/  IMAD.SHL.U32 R24, R24, 0x1000000, RZ ;  /* 0x0100000018187824 */ /* 0x000fe200078e00ff */
[----:B------:R-:W-:Y:S01]  /*4890*/  LOP3.LUT R8, R8, R9, RZ, 0x3c, !PT ;  /* 0x0000000908087212 */ /* 0x000fe200078e3cff */
[----:B------:R-:W-:Y:S01]  /*48a0*/  IMAD.SHL.U32 R13, R12, 0x1000000, RZ ;  /* 0x010000000c0d7824 */ /* 0x000fe200078e00ff */
[----:B------:R-:W-:Y:S02]  /*48b0*/  SHF.R.W.U32 R12, R7, 0x19, R7 ;  /* 0x00000019070c7819 */ /* 0x000fe40000001e07 */
[----:B------:R-:W-:Y:S02]  /*48c0*/  LOP3.LUT R4, R15, R23, R4, 0x96, !PT ;  /* 0x000000170f047212 */ /* 0x000fe400078e9604 */
[----:B------:R-:W-:-:S02]  /*48d0*/  LOP3.LUT R18, R19, R18, RZ, 0x3c, !PT ;  /* 0x0000001213127212 */ /* 0x000fc400078e3cff */
[----:B------:R-:W-:Y:S02]  /*48e0*/  LOP3.LUT R3, R3, R24, RZ, 0x3c, !PT ;  /* 0x0000001803037212 */ /* 0x000fe400078e3cff */
[----:B------:R-:W-:Y:S01]  /*48f0*/  SHF.R.W.U32 R14, R8, 0x12, R8 ;  /* 0x00000012080e7819 */ /* 0x000fe20000001e08 */
[----:B------:R-:W-:Y:S01]  /*4900*/  IMAD.SHL.U32 R8, R12, 0x2, RZ ;  /* 0x000000020c087824 */ /* 0x000fe200078e00ff */
[----:B------:R-:W-:Y:S02]  /*4910*/  LOP3.LUT R4, R4, R13, RZ, 0x3c, !PT ;  /* 0x0000000d04047212 */ /* 0x000fe400078e3cff */
[----:B------:R-:W-:Y:S02]  /*4920*/  SHF.R.W.U32 R11, R10, 0xe, R10 ;  /* 0x0000000e0a0b7819 */ /* 0x000fe40000001e0a */
[----:B------:R-:W-:Y:S02]  /*4930*/  SHF.R.W.U32 R13, R18, 0xb, R18 ;  /* 0x0000000b120d7819 */ /* 0x000fe40000001e12 */
[----:B------:R-:W-:Y:S01]  /*4940*/  SHF.R.W.U32 R15, R6, 0x7, R6 ;  /* 0x00000007060f7819 */ /* 0x000fe20000001e06 */
[----:B------:R-:W-:Y:S01]  /*4950*/  IMAD.SHL.U32 R6, R3, 0x2, RZ ;  /* 0x0000000203067824 */ /* 0x000fe200078e00ff */
[----:B------:R-:W-:Y:S01]  /*4960*/  SHF.R.W.U32 R7, R4, 0x1d, R4 ;  /* 0x0000001d04077819 */ /* 0x000fe20000001e04 */
[----:B------:R-:W-:Y:S01]  /*4970*/  IMAD.SHL.U32 R4, R14, 0x2, RZ ;  /* 0x000000020e047824 */ /* 0x000fe200078e00ff */
[----:B------:R-:W-:Y:S01]  /*4980*/  LOP3.LUT R10, R11, UR9, R8, 0x96, !PT ;  /* 0x000000090b0a7c12 */ /* 0x000fe2000f8e9608 */
[----:B------:R-:W-:Y:S01]  /*4990*/  IMAD.SHL.U32 R8, R13, 0x2, RZ ;  /* 0x000000020d087824 */ /* 0x000fe200078e00ff */
[----:B------:R-:W-:Y:S01]  /*49a0*/  LOP3.LUT R6, R15, UR8, R6, 0x96, !PT ;  /* 0x000000080f067c12 */ /* 0x000fe2000f8e9606 */
[----:B0-----:R-:W-:Y:S01]  /*49b0*/  IMAD.SHL.U32 R16, R25, 0x100, RZ ;  /* 0x0000010019107824 */ /* 0x001fe200078e00ff */
[----:B------:R-:W-:Y:S01]  /*49c0*/  LOP3.LUT R9, R15, UR12, R4, 0x96, !PT ;  /* 0x0000000c0f097c12 */ /* 0x000fe2000f8e9604 */
[----:B-----5:R-:W-:Y:S01]  /*49d0*/  IMAD.U32 R25, R26, 0x10000, RZ ;  /* 0x000100001a197824 */ /* 0x020fe200078e00ff */
[----:B------:R-:W-:-:S02]  /*49e0*/  LOP3.LUT R4, R10, R3, RZ, 0x3c, !PT ;  /* 0x000000030a047212 */ /* 0x000fc400078e3cff */
[----:B------:R-:W-:Y:S02]  /*49f0*/  LOP3.LUT R17, R3, UR13, R8, 0x96, !PT ;  /* 0x0000000d03117c12 */ /* 0x000fe4000f8e9608 */
[----:B------:R-:W-:Y:S02]  /*4a00*/  LOP3.LUT R3, R6, R7, RZ, 0x3c, !PT ;  /* 0x0000000706037212 */ /* 0x000fe400078e3cff */
[----:B-1----:R-:W-:Y:S02]  /*4a10*/  LOP3.LUT R25, R25, R16, R5, 0x96, !PT ;  /* 0x0000001019197212 */ /* 0x002fe400078e9605 */
[----:B------:R-:W-:Y:S02]  /*4a20*/  LOP3.LUT R6, R17, R14, RZ, 0x3c, !PT ;  /* 0x0000000e11067212 */ /* 0x000fe400078e3cff */
[--C-:B------:R-:W-:Y:S02]  /*4a30*/  SHF.R.U32.HI R18, RZ, 0x6, R4.reuse ;  /* 0x00000006ff127819 */ /* 0x100fe40000011604 */
[----:B------:R-:W-:-:S02]  /*4a40*/  SHF.R.U32.HI R19, RZ, 0xe, R4 ;  /* 0x0000000eff137819 */ /* 0x000fc40000011604 */
[--C-:B------:R-:W-:Y:S02]  /*4a50*/  SHF.R.U32.HI R16, RZ, 0x6, R3.reuse ;  /* 0x00000006ff107819 */ /* 0x100fe40000011603 */
[----:B------:R-:W-:Y:S01]  /*4a60*/  SHF.R.U32.HI R17, RZ, 0xe, R3 ;  /* 0x0000000eff117819 */ /* 0x000fe20000011603 */
[----:B------:R-:W-:Y:S01]  /*4a70*/  IMAD.SHL.U32 R8, R4, 0x4, RZ ;  /* 0x0000000404087824 */ /* 0x000fe200078e00ff */
[----:B------:R-:W-:Y:S01]  /*4a80*/  LOP3.LUT R5, R9, R12, RZ, 0x3c, !PT ;  /* 0x0000000c09057212 */ /* 0x000fe200078e3cff */
[----:B------:R-:W-:Y:S01]  /*4a90*/  IMAD.SHL.U32 R24, R3, 0x4, RZ ;  /* 0x0000000403187824 */ /* 0x000fe200078e00ff */
[----:B------:R-:W-:Y:S02]  /*4aa0*/  LOP3.LUT R18, R18, 0x3fc, RZ, 0xc0, !PT ;  /* 0x000003fc12127812 */ /* 0x000fe400078ec0ff */
[----:B------:R-:W-:Y:S02]  /*4ab0*/  LOP3.LUT R19, R19, 0x3fc, RZ, 0xc0, !PT ;  /* 0x000003fc13137812 */ /* 0x000fe400078ec0ff */
[----:B------:R-:W-:-:S02]  /*4ac0*/  LOP3.LUT R16, R16, 0x3fc, RZ, 0xc0, !PT ;  /* 0x000003fc10107812 */ /* 0x000fc400078ec0ff */
[----:B------:R-:W-:Y:S02]  /*4ad0*/  LOP3.LUT R17, R17, 0x3fc, RZ, 0xc0, !PT ;  /* 0x000003fc11117812 */ /* 0x000fe400078ec0ff */
[--C-:B------:R-:W-:Y:S02]  /*4ae0*/  SHF.R.U32.HI R20, RZ, 0x6, R5.reuse ;  /* 0x00000006ff147819 */ /* 0x100fe40000011605 */
[----:B------:R-:W-:Y:S02]  /*4af0*/  SHF.R.U32.HI R21, RZ, 0xe, R5 ;  /* 0x0000000eff157819 */ /* 0x000fe40000011605 */
[--C-:B------:R-:W-:Y:S02]  /*4b00*/  SHF.R.U32.HI R22, RZ, 0x6, R6.reuse ;  /* 0x00000006ff167819 */ /* 0x100fe40000011606 */
[----:B------:R-:W-:Y:S01]  /*4b10*/  SHF.R.U32.HI R23, RZ, 0xe, R6 ;  /* 0x0000000eff177819 */ /* 0x000fe20000011606 */
[----:B------:R-:W0:Y:S01]  /*4b20*/  LDC R18, c[0x3][R18+0x68] ;  /* 0x00c01a0012127b82 */ /* 0x000e220000000800 */
[----:B------:R-:W-:Y:S01]  /*4b30*/  LOP3.LUT R8, R8, 0x3fc, RZ, 0xc0, !PT ;  /* 0x000003fc08087812 */ /* 0x000fe200078ec0ff */
[----:B------:R-:W-:Y:S01]  /*4b40*/  IMAD.SHL.U32 R9, R5, 0x4, RZ ;  /* 0x0000000405097824 */ /* 0x000fe200078e00ff */
[----:B------:R-:W-:Y:S01]  /*4b50*/  LOP3.LUT R24, R24, 0x3fc, RZ, 0xc0, !PT ;  /* 0x000003fc18187812 */ /* 0x000fe200078ec0ff */
[----:B------:R-:W-:Y:S01]  /*4b60*/  IMAD.SHL.U32 R10, R6, 0x4, RZ ;  /* 0x00000004060a7824 */ /* 0x000fe200078e00ff */
[----:B------:R-:W-:-:S02]  /*4b70*/  LOP3.LUT R20, R20, 0x3fc, RZ, 0xc0, !PT ;  /* 0x000003fc14147812 */ /* 0x000fc400078ec0ff */
[----:B------:R-:W-:Y:S01]  /*4b80*/  LOP3.LUT R21, R21, 0x3fc, RZ, 0xc0, !PT ;  /* 0x000003fc15157812 */ /* 0x000fe200078ec0ff */
[----:B------:R-:W1:Y:S01]  /*4b90*/  LDC R19, c[0x3][R19+0x68] ;  /* 0x00c01a0013137b82 */ /* 0x000e620000000800 */
[----:B------:R-:W-:Y:S02]  /*4ba0*/  LOP3.LUT R22, R22, 0x3fc, RZ, 0xc0, !PT ;  /* 0x000003fc16167812 */ /* 0x000fe400078ec0ff */
[----:B------:R-:W-:-:S05]  /*4bb0*/  LOP3.LUT R23, R23, 0x3fc, RZ, 0xc0, !PT ;  /* 0x000003fc17177812 */ /* 0x000fca00078ec0ff */
[----:B------:R-:W3:Y:S01]  /*4bc0*/  LDC R16, c[0x3][R16+0x68] ;  /* 0x00c01a0010107b82 */ /* 0x000ee20000000800 */
[----:B------:R-:W-:Y:S02]  /*4bd0*/  LOP3.LUT R9, R9, 0x3fc, RZ, 0xc0, !PT ;  /* 0x000003fc09097812 */ /* 0x000fe400078ec0ff */
[----:B------:R-:W-:-:S05]  /*4be0*/  LOP3.LUT R10, R10, 0x3fc, RZ, 0xc0, !PT ;  /* 0x000003fc0a0a7812 */ /* 0x000fca00078ec0ff */
[----:B------:R-:W4:Y:S08]  /*4bf0*/  LDC R17, c[0x3][R17+0x68] ;  /* 0x00c01a0011117b82 */ /* 0x000f300000000800 */
[----:B------:R-:W5:Y:S01]  /*4c00*/  LDC R8, c[0x3][R8+0x68] ;  /* 0x00c01a0008087b82 */ /* 0x000f620000000800 */
[----:B--2---:R-:W-:-:S07]  /*4c10*/  IMAD.SHL.U32 R2, R2, 0x1000000, RZ ;  /* 0x0100000002027824 */ /* 0x004fce00078e00ff */
[----:B------:R-:W2:Y:S08]  /*4c20*/  LDC R24, c[0x3][R24+0x68] ;  /* 0x00c01a0018187b82 */ /* 0x000eb00000000800 */
[----:B------:R-:W2:Y:S08]  /*4c30*/  LDC R20, c[0x3][R20+0x68] ;  /* 0x00c01a0014147b82 */ /* 0x000eb00000000800 */
[----:B------:R-:W2:Y:S08]  /*4c40*/  LDC R21, c[0x3][R21+0x68] ;  /* 0x00c01a0015157b82 */ /* 0x000eb00000000800 */
[----:B------:R-:W2:Y:S08]  /*4c50*/  LDC R22, c[0x3][R22+0x68] ;  /* 0x00c01a0016167b82 */ /* 0x000eb00000000800 */
[----:B------:R-:W2:Y:S01]  /*4c60*/  LDC R23, c[0x3][R23+0x68] ;  /* 0x00c01a0017177b82 */ /* 0x000ea20000000800 */
[----:B------:R-:W-:-:S07]  /*4c70*/  LOP3.LUT R2, R25, R2, RZ, 0x3c, !PT ;  /* 0x0000000219027212 */ /* 0x000fce00078e3cff */
[----:B------:R-:W2:Y:S08]  /*4c80*/  LDC R9, c[0x3][R9+0x68] ;  /* 0x00c01a0009097b82 */ /* 0x000eb00000000800 */
[----:B------:R-:W2:Y:S01]  /*4c90*/  LDC R10, c[0x3][R10+0x68] ;  /* 0x00c01a000a0a7b82 */ /* 0x000ea20000000800 */
[----:B------:R-:W-:-:S05]  /*4ca0*/  SHF.R.W.U32 R2, R2, 0x4, R2 ;  /* 0x0000000402027819 */ /* 0x000fca0000001e02 */
[----:B------:R-:W-:-:S05]  /*4cb0*/  IMAD.SHL.U32 R25, R2, 0x2, RZ ;  /* 0x0000000202197824 */ /* 0x000fca00078e00ff */
[----:B------:R-:W-:Y:S01]  /*4cc0*/  LOP3.LUT R12, R12, UR14, R25, 0x96, !PT ;  /* 0x0000000e0c0c7c12 */ /* 0x000fe2000f8e9619 */
[----:B------:R-:W-:-:S05]  /*4cd0*/  IMAD.SHL.U32 R25, R7, 0x2, RZ ;  /* 0x0000000207197824 */ /* 0x000fca00078e00ff */
[----:B------:R-:W-:Y:S01]  /*4ce0*/  LOP3.LUT R25, R14, UR15, R25, 0x96, !PT ;  /* 0x0000000f0e197c12 */ /* 0x000fe2000f8e9619 */
[----:B------:R-:W-:Y:S02]  /*4cf0*/  IMAD.SHL.U32 R14, R11, 0x2, RZ ;  /* 0x000000020b0e7824 */ /* 0x000fe400078e00ff */
[----:B------:R-:W-:-:S03]  /*4d00*/  IMAD.SHL.U32 R15, R15, 0x2, RZ ;  /* 0x000000020f0f7824 */ /* 0x000fc600078e00ff */
[----:B------:R-:W-:Y:S01]  /*4d10*/  LOP3.LUT R14, R13, UR10, R14, 0x96, !PT ;  /* 0x0000000a0d0e7c12 */ /* 0x000fe2000f8e960e */
[----:B-1----:R-:W-:Y:S01]  /*4d20*/  IMAD.U32 R19, R19, 0x10000, RZ ;  /* 0x0001000013137824 */ /* 0x002fe200078e00ff */
[----:B------:R-:W-:Y:S01]  /*4d30*/  LOP3.LUT R26, R2, UR11, R15, 0x96, !PT ;  /* 0x0000000b021a7c12 */ /* 0x000fe2000f8e960f */
[----:B0-----:R-:W-:Y:S01]  /*4d40*/  IMAD.SHL.U32 R15, R18, 0x100, RZ ;  /* 0x00000100120f7824 */ /* 0x001fe200078e00ff */
[----:B------:R-:W-:Y:S01]  /*4d50*/  LOP3.LUT R13, R12, R13, RZ, 0x3c, !PT ;  /* 0x0000000d0c0d7212 */ /* 0x000fe200078e3cff */
[----:B----4-:R-:W-:Y:S01]  /*4d60*/  IMAD.U32 R17, R17, 0x10000, RZ ;  /* 0x0001000011117824 */ /* 0x010fe200078e00ff */
[----:B------:R-:W-:Y:S01]  /*4d70*/  LOP3.LUT R12, R14, R7, RZ, 0x3c, !PT ;  /* 0x000000070e0c7212 */ /* 0x000fe200078e3cff */
[----:B---3--:R-:W-:Y:S01]  /*4d80*/  IMAD.SHL.U32 R7, R16, 0x100, RZ ;  /* 0x0000010010077824 */ /* 0x008fe200078e00ff */
[----:B-----5:R-:W-:Y:S01]  /*4d90*/  LOP3.LUT R8, R19, R15, R8, 0x96, !PT ;  /* 0x0000000f13087212 */ /* 0x020fe200078e9608 */
[----:B--2---:R-:W-:Y:S01]  /*4da0*/  IMAD.SHL.U32 R20, R20, 0x100, RZ ;  /* 0x0000010014147824 */ /* 0x004fe200078e00ff */
[----:B------:R-:W-:Y:S01]  /*4db0*/  LOP3.LUT R2, R25, R2, RZ, 0x3c, !PT ;  /* 0x0000000219027212 */ /* 0x000fe200078e3cff */
[----:B------:R-:W-:Y:S01]  /*4dc0*/  IMAD.U32 R21, R21, 0x10000, RZ ;  /* 0x0001000015157824 */ /* 0x000fe200078e00ff */
[----:B------:R-:W-:Y:S01]  /*4dd0*/  LOP3.LUT R7, R17, R7, R24, 0x96, !PT ;  /* 0x0000000711077212 */ /* 0x000fe200078e9618 */
[----:B------:R-:W-:Y:S01]  /*4de0*/  IMAD.SHL.U32 R25, R22, 0x100, RZ ;  /* 0x0000010016197824 */ /* 0x000fe200078e00ff */
[----:B------:R-:W-:Y:S01]  /*4df0*/  SHF.R.U32.HI R15, RZ, 0x18, R3 ;  /* 0x00000018ff0f7819 */ /* 0x000fe20000011603 */
[----:B------:R-:W-:Y:S01]  /*4e00*/  IMAD.U32 R23, R23, 0x10000, RZ ;  /* 0x0001000017177824 */ /* 0x000fe200078e00ff */
[----:B------:R-:W-:-:S02]  /*4e10*/  SHF.R.U32.HI R24, RZ, 0x18, R4 ;  /* 0x00000018ff187819 */ /* 0x000fc40000011604 */
[----:B------:R-:W-:Y:S02]  /*4e20*/  LOP3.LUT R11, R26, R11, RZ, 0x3c, !PT ;  /* 0x0000000b1a0b7212 */ /* 0x000fe400078e3cff */
[----:B------:R-:W-:Y:S02]  /*4e30*/  SHF.R.U32.HI R16, RZ, 0x18, R6 ;  /* 0x00000018ff107819 */ /* 0x000fe40000011606 */
[----:B------:R-:W-:Y:S02]  /*4e40*/  LEA R6, R15, UR6, 0x2 ;  /* 0x000000060f067c11 */ /* 0x000fe4000f8e10ff */
[----:B------:R-:W-:Y:S02]  /*4e50*/  LEA R24, R24, UR6, 0x2 ;  /* 0x0000000618187c11 */ /* 0x000fe4000f8e10ff */
[----:B------:R-:W-:Y:S02]  /*4e60*/  LOP3.LUT R9, R21, R20, R9, 0x96, !PT ;  /* 0x0000001415097212 */ /* 0x000fe400078e9609 */
[----:B------:R-:W-:Y:S01]  /*4e70*/  LOP3.LUT R10, R23, R25, R10, 0x96, !PT ;  /* 0x00000019170a7212 */ /* 0x000fe200078e960a */
[----:B------:R-:W-:Y:S01]  /*4e80*/  IMAD.SHL.U32 R25, R11, 0x4, RZ ;  /* 0x000000040b197824 */ /* 0x000fe200078e00ff */
[----:B------:R-:W-:-:S02]  /*4e90*/  SHF.R.U32.HI R22, RZ, 0x6, R13 ;  /* 0x00000006ff167819 */ /* 0x000fc4000001160d */
[--C-:B------:R-:W-:Y:S02]  /*4ea0*/  SHF.R.U32.HI R21, RZ, 0xe, R13.reuse ;  /* 0x0000000eff157819 */ /* 0x100fe4000001160d */
[--C-:B------:R-:W-:Y:S02]  /*4eb0*/  SHF.R.U32.HI R17, RZ, 0x6, R12.reuse ;  /* 0x00000006ff117819 */ /* 0x100fe4000001160c */
[----:B------:R-:W-:Y:S01]  /*4ec0*/  SHF.R.U32.HI R18, RZ, 0xe, R12 ;  /* 0x0000000eff127819 */ /* 0x000fe2000001160c */
[----:B------:R-:W-:Y:S01]  /*4ed0*/  IMAD.SHL.U32 R19, R13, 0x4, RZ ;  /* 0x000000040d137824 */ /* 0x000fe200078e00ff */
[----:B------:R-:W-:Y:S01]  /*4ee0*/  SHF.R.U32.HI R14, RZ, 0x18, R13 ;  /* 0x00000018ff0e7819 */ /* 0x000fe2000001160d */
[----:B------:R-:W0:Y:S01]  /*4ef0*/  LDC R6, c[0x3][R6] ;  /* 0x00c0000006067b82 */ /* 0x000e220000000800 */
[----:B------:R-:W-:Y:S01]  /*4f00*/  SHF.R.U32.HI R20, RZ, 0x18, R5 ;  /* 0x00000018ff147819 */ /* 0x000fe20000011605 */
[----:B------:R-:W-:Y:S01]  /*4f10*/  IMAD.SHL.U32 R23, R12, 0x4, RZ ;  /* 0x000000040c177824 */ /* 0x000fe200078e00ff */
[----:B------:R-:W-:-:S02]  /*4f20*/  SHF.R.U32.HI R13, RZ, 0x6, R11 ;  /* 0x00000006ff0d7819 */ /* 0x000fc4000001160b */
[--C-:B------:R-:W-:Y:S02]  /*4f30*/  SHF.R.U32.HI R4, RZ, 0xe, R11.reuse ;  /* 0x0000000eff047819 */ /* 0x100fe4000001160b */
[----:B------:R-:W-:Y:S01]  /*4f40*/  SHF.R.U32.HI R3, RZ, 0x18, R11 ;  /* 0x00000018ff037819 */ /* 0x000fe2000001160b */
[----:B------:R-:W1:Y:S01]  /*4f50*/  LDC R24, c[0x3][R24] ;  /* 0x00c0000018187b82 */ /* 0x000e620000000800 */
[----:B------:R-:W-:Y:S02]  /*4f60*/  LOP3.LUT R22, R22, 0x3fc, RZ, 0xc0, !PT ;  /* 0x000003fc16167812 */ /* 0x000fe400078ec0ff */
[----:B------:R-:W-:Y:S02]  /*4f70*/  LOP3.LUT R21, R21, 0x3fc, RZ, 0xc0, !PT ;  /* 0x000003fc15157812 */ /* 0x000fe400078ec0ff */
[----:B------:R-:W-:Y:S02]  /*4f80*/  LOP3.LUT R17, R17, 0x3fc, RZ, 0xc0, !PT ;  /* 0x000003fc11117812 */ /* 0x000fe400078ec0ff */
[----:B------:R-:W-:-:S02]  /*4f90*/  LOP3.LUT R18, R18, 0x3fc, RZ, 0xc0, !PT ;  /* 0x000003fc12127812 */ /* 0x000fc400078ec0ff */
[----:B------:R-:W-:Y:S02]  /*4fa0*/  LOP3.LUT R11, R25, 0x3fc, RZ, 0xc0, !PT ;  /* 0x000003fc190b7812 */ /* 0x000fe400078ec0ff */
[--C-:B------:R-:W-:Y:S02]  /*4fb0*/  SHF.R.U32.HI R25, RZ, 0xe, R2.reuse ;  /* 0x0000000eff197819 */ /* 0x100fe40000011602 */
[----:B------:R-:W-:Y:S02]  /*4fc0*/  SHF.R.U32.HI R15, RZ, 0x6, R2 ;  /* 0x00000006ff0f7819 */ /* 0x000fe40000011602 */
[----:B------:R-:W-:Y:S02]  /*4fd0*/  LEA R20, R20, UR6, 0x2 ;  /* 0x0000000614147c11 */ /* 0x000fe4000f8e10ff */
[----:B------:R-:W-:Y:S01]  /*4fe0*/  LEA R14, R14, UR6, 0x2 ;  /* 0x000000060e0e7c11 */ /* 0x000fe2000f8e10ff */
[----:B------:R-:W-:Y:S01]  /*4ff0*/  IMAD.SHL.U32 R5, R2, 0x4, RZ ;  /* 0x0000000402057824 */ /* 0x000fe200078e00ff */
[----:B------:R-:W-:Y:S01]  /*5000*/  LOP3.LUT R19, R19, 0x3fc, RZ, 0xc0, !PT ;  /* 0x000003fc13137812 */ /* 0x000fe200078ec0ff */
[----:B------:R-:W2:Y:S01]  /*5010*/  LDC R22, c[0x3][R22+0x68] ;  /* 0x00c01a0016167b82 */ /* 0x000ea20000000800 */
[----:B------:R-:W-:-:S02]  /*5020*/  LOP3.LUT R23, R23, 0x3fc, RZ, 0xc0, !PT ;  /* 0x000003fc17177812 */ /* 0x000fc400078ec0ff */
[----:B------:R-:W-:Y:S02]  /*5030*/  SHF.R.U32.HI R12, RZ, 0x18, R12 ;  /* 0x00000018ff0c7819 */ /* 0x000fe4000001160c */
[----:B------:R-:W-:Y:S02]  /*5040*/  LOP3.LUT R25, R25, 0x3fc, RZ, 0xc0, !PT ;  /* 0x000003fc19197812 */ /* 0x000fe400078ec0ff */
[----:B------:R-:W-:Y:S01]  /*5050*/  LOP3.LUT R13, R13, 0x3fc, RZ, 0xc0, !PT ;  /* 0x000003fc0d0d7812 */ /* 0x000fe200078ec0ff */
[----:B------:R-:W3:Y:S01]  /*5060*/  LDC R21, c[0x3][R21+0x68] ;  /* 0x00c01a0015157b82 */ /* 0x000ee20000000800 */
[----:B------:R-:W-:Y:S02]  /*5070*/  LOP3.LUT R4, R4, 0x3fc, RZ, 0xc0, !PT ;  /* 0x000003fc04047812 */ /* 0x000fe400078ec0ff */
[----:B------:R-:W-:Y:S02]  /*5080*/  LOP3.LUT R26, R15, 0x3fc, RZ, 0xc0, !PT ;  /* 0x000003fc0f1a7812 */ /* 0x000fe400078ec0ff */
[----:B------:R-:W-:-:S03]  /*5090*/  LEA R16, R16, UR6, 0x2 ;  /* 0x0000000610107c11 */ /* 0x000fc6000f8e10ff */
[----:B------:R-:W4:Y:S01]  /*50a0*/  LDC R17, c[0x3][R17+0x68] ;  /* 0x00c01a0011117b82 */ /* 0x000f220000000800 */
[----:B------:R-:W-:Y:S02]  /*50b0*/  LOP3.LUT R5, R5, 0x3fc, RZ, 0xc0, !PT ;  /* 0x000003fc05057812 */ /* 0x000fe400078ec0ff */
[----:B------:R-:W-:-:S05]  /*50c0*/  LEA R15, R12, UR6, 0x2 ;  /* 0x000000060c0f7c11 */ /* 0x000fca000f8e10ff */
[----:B------:R-:W5:Y:S01]  /*50d0*/  LDC R18, c[0x3][R18+0x68] ;  /* 0x00c01a0012127b82 */ /* 0x000f620000000800 */
[----:B------:R-:W-:-:S07]  /*50e0*/  LEA R3, R3, UR6, 0x2 ;  /* 0x0000000603037c11 */ /* 0x000fce000f8e10ff */
        /* <DEDUP_REMOVED lines=14> */
[----:B-1----:R-:W-:-:S03]  /*51d0*/  IMAD.SHL.U32 R27, R24, 0x1000000, RZ ;  /* 0x01000000181b7824 */ /* 0x002fc600078e00ff */
[----:B------:R-:W-:Y:S01]  /*51e0*/  LOP3.LUT R7, R7, R6, RZ, 0x3c, !PT ;  /* 0x0000000607077212 */ /* 0x000fe200078e3cff */
[----:B--2---:R-:W-:Y:S01]  /*51f0*/  IMAD.SHL.U32 R22, R22, 0x100, RZ ;  /* 0x0000010016167824 */ /* 0x004fe200078e00ff */
[----:B------:R-:W-:Y:S01]  /*5200*/  LOP3.LUT R6, R8, R27, RZ, 0x3c, !PT ;  /* 0x0000001b08067212 */ /* 0x000fe200078e3cff */
[----:B---3--:R-:W-:Y:S02]  /*5210*/  IMAD.U32 R21, R21, 0x10000, RZ ;  /* 0x0001000015157824 */ /* 0x008fe400078e00ff */
[----:B----4-:R-:W-:Y:S02]  /*5220*/  IMAD.SHL.U32 R8, R17, 0x100, RZ ;  /* 0x0000010011087824 */ /* 0x010fe400078e00ff */
[----:B-----5:R-:W-:Y:S01]  /*5230*/  IMAD.U32 R18, R18, 0x10000, RZ ;  /* 0x0001000012127824 */ /* 0x020fe200078e00ff */
[----:B------:R-:W-:Y:S01]  /*5240*/  LOP3.LUT R21, R21, R22, R19, 0x96, !PT ;  /* 0x0000001615157212 */ /* 0x000fe200078e9613 */
[----:B------:R-:W-:Y:S02]  /*5250*/  IMAD.SHL.U32 R20, R20, 0x1000000, RZ ;  /* 0x0100000014147824 */ /* 0x000fe400078e00ff */
[----:B------:R-:W-:Y:S01]  /*5260*/  IMAD.SHL.U32 R14, R14, 0x1000000, RZ ;  /* 0x010000000e0e7824 */ /* 0x000fe200078e00ff */
[----:B------:R-:W-:Y:S01]  /*5270*/  LOP3.LUT R18, R18, R8, R23, 0x96, !PT ;  /* 0x0000000812127212 */ /* 0x000fe200078e9617 */
[----:B------:R-:W-:-:S02]  /*5280*/  IMAD.SHL.U32 R8, R12, 0x100, RZ ;  /* 0x000001000c087824 */ /* 0x000fc400078e00ff */
[----:B------:R-:W-:Y:S01]  /*5290*/  IMAD.U32 R25, R25, 0x10000, RZ ;  /* 0x0001000019197824 */ /* 0x000fe200078e00ff */
[----:B------:R-:W-:Y:S01]  /*52a0*/  SHF.R.U32.HI R2, RZ, 0x18, R2 ;  /* 0x00000018ff027819 */ /* 0x000fe20000011602 */
[----:B------:R-:W-:Y:S02]  /*52b0*/  IMAD.SHL.U32 R12, R13, 0x100, RZ ;  /* 0x000001000d0c7824 */ /* 0x000fe400078e00ff */
[----:B------:R-:W-:Y:S01]  /*52c0*/  IMAD.U32 R4, R4, 0x10000, RZ ;  /* 0x0001000004047824 */ /* 0x000fe200078e00ff */
[----:B------:R-:W-:Y:S01]  /*52d0*/  LOP3.LUT R9, R9, R20, RZ, 0x3c, !PT ;  /* 0x0000001409097212 */ /* 0x000fe200078e3cff */
[----:B------:R-:W-:Y:S01]  /*52e0*/  IMAD.SHL.U32 R19, R16, 0x1000000, RZ ;  /* 0x0100000010137824 */ /* 0x000fe200078e00ff */
[----:B------:R-:W-:Y:S02]  /*52f0*/  LOP3.LUT R14, R21, R14, RZ, 0x3c, !PT ;  /* 0x0000000e150e7212 */ /* 0x000fe400078e3cff */
[----:B------:R-:W-:Y:S02]  /*5300*/  LOP3.LUT R8, R25, R8, R5, 0x96, !PT ;  /* 0x0000000819087212 */ /* 0x000fe400078e9605 */
[----:B------:R-:W-:-:S02]  /*5310*/  LOP3.LUT R12, R4, R12, R11, 0x96, !PT ;  /* 0x0000000c040c7212 */ /* 0x000fc400078e960b */
[----:B------:R-:W-:Y:S02]  /*5320*/  LEA R5, R2, UR6, 0x2 ;  /* 0x0000000602057c11 */ /* 0x000fe4000f8e10ff */
[----:B------:R-:W-:Y:S02]  /*5330*/  SHF.R.W.U32 R11, R14, 0xf, R14 ;  /* 0x0000000f0e0b7819 */ /* 0x000fe40000001e0e */
[----:B------:R-:W-:Y:S01]  /*5340*/  LOP3.LUT R10, R10, R19, RZ, 0x3c, !PT ;  /* 0x000000130a0a7212 */ /* 0x000fe200078e3cff */
[----:B------:R-:W-:Y:S01]  /*5350*/  IMAD.SHL.U32 R13, R3, 0x1000000, RZ ;  /* 0x01000000030d7824 */ /* 0x000fe200078e00ff */
[----:B------:R-:W-:Y:S01]  /*5360*/  SHF.R.W.U32 R3, R9, 0x1d, R9 ;  /* 0x0000001d09037819 */ /* 0x000fe20000001e09 */
[----:B------:R-:W-:Y:S01]  /*5370*/  IMAD.SHL.U32 R17, R11, 0x2, RZ ;  /* 0x000000020b117824 */ /* 0x000fe200078e00ff */
[----:B------:R-:W-:Y:S01]  /*5380*/  SHF.R.W.U32 R10, R10, 0x16, R10 ;  /* 0x000000160a0a7819 */ /* 0x000fe20000001e0a */
[----:B------:R-:W-:Y:S01]  /*5390*/  IMAD.SHL.U32 R15, R15, 0x1000000, RZ ;  /* 0x010000000f0f7824 */ /* 0x000fe200078e00ff */
[----:B------:R-:W0:Y:S01]  /*53a0*/  LDC R5, c[0x3][R5] ;  /* 0x00c0000005057b82 */ /* 0x000e220000000800 */
[----:B------:R-:W-:Y:S01]  /*53b0*/  IMAD.SHL.U32 R9, R3, 0x2, RZ ;  /* 0x0000000203097824 */ /* 0x000fe200078e00ff */
[----:B------:R-:W-:-:S02]  /*53c0*/  SHF.R.W.U32 R6, R6, 0x4, R6 ;  /* 0x0000000406067819 */ /* 0x000fc40000001e06 */
[----:B------:R-:W-:Y:S02]  /*53d0*/  LOP3.LUT R15, R18, R15, RZ, 0x3c, !PT ;  /* 0x0000000f120f7212 */ /* 0x000fe400078e3cff */
[----:B------:R-:W-:Y:S02]  /*53e0*/  SHF.R.W.U32 R4, R7, 0xb, R7 ;  /* 0x0000000b07047819 */ /* 0x000fe40000001e07 */
[----:B------:R-:W-:Y:S01]  /*53f0*/  SHF.R.W.U32 R7, R15, 0x1, R15 ;  /* 0x000000010f077819 */ /* 0x000fe20000001e0f */
[----:B------:R-:W-:Y:S01]  /*5400*/  IMAD.SHL.U32 R15, R10, 0x2, RZ ;  /* 0x000000020a0f7824 */ /* 0x000fe200078e00ff */
[C---:B------:R-:W-:Y:S02]  /*5410*/  LOP3.LUT R2, R6.reuse, UR8, R9, 0x96, !PT ;  /* 0x0000000806027c12 */ /* 0x040fe4000f8e9609 */
[C---:B------:R-:W-:Y:S01]  /*5420*/  LOP3.LUT R17, R6.reuse, UR12, R17, 0x96, !PT ;  /* 0x0000000c06117c12 */ /* 0x040fe2000f8e9611 */
[----:B------:R-:W-:Y:S01]  /*5430*/  IMAD.SHL.U32 R6, R6, 0x2, RZ ;  /* 0x0000000206067824 */ /* 0x000fe200078e00ff */
[----:B------:R-:W-:-:S02]  /*5440*/  LOP3.LUT R12, R12, R13, RZ, 0x3c, !PT ;  /* 0x0000000d0c0c7212 */ /* 0x000fc400078e3cff */
[----:B------:R-:W-:Y:S02]  /*5450*/  LOP3.LUT R14, R4, UR9, R15, 0x96, !PT ;  /* 0x00000009040e7c12 */ /* 0x000fe4000f8e960f */
[----:B------:R-:W-:Y:S02]  /*5460*/  LOP3.LUT R13, R7, UR11, R6, 0x96, !PT ;  /* 0x0000000b070d7c12 */ /* 0x000fe4000f8e9606 */
[----:B------:R-:W-:Y:S02]  /*5470*/  SHF.R.W.U32 R9, R12, 0x1a, R12 ;  /* 0x0000001a0c097819 */ /* 0x000fe40000001e0c */
[----:B------:R-:W-:Y:S02]  /*5480*/  LOP3.LUT R12, R17, R10, RZ, 0x3c, !PT ;  /* 0x0000000a110c7212 */ /* 0x000fe400078e3cff */
[----:B------:R-:W-:Y:S02]  /*5490*/  LOP3.LUT R14, R14, R3, RZ, 0x3c, !PT ;  /* 0x000000030e0e7212 */ /* 0x000fe400078e3cff */
[----:B------:R-:W-:-:S02]  /*54a0*/  LOP3.LUT R13, R13, R4, RZ, 0x3c, !PT ;  /* 0x000000040d0d7212 */ /* 0x000fc400078e3cff */
[--C-:B------:R-:W-:Y:S02]  /*54b0*/  SHF.R.U32.HI R18, RZ, 0x6, R12.reuse ;  /* 0x00000006ff127819 */ /* 0x100fe4000001160c */
[----:B------:R-:W-:Y:S02]  /*54c0*/  SHF.R.U32.HI R19, RZ, 0xe, R12 ;  /* 0x0000000eff137819 */ /* 0x000fe4000001160c */
[--C-:B------:R-:W-:Y:S02]  /*54d0*/  SHF.R.U32.HI R16, RZ, 0x6, R14.reuse ;  /* 0x00000006ff107819 */ /* 0x100fe4000001160e */
[----:B------:R-:W-:Y:S01]  /*54e0*/  SHF.R.U32.HI R17, RZ, 0xe, R14 ;  /* 0x0000000eff117819 */ /* 0x000fe2000001160e */
[----:B------:R-:W-:Y:S01]  /*54f0*/  IMAD.SHL.U32 R24, R12, 0x4, RZ ;  /* 0x000000040c187824 */ /* 0x000fe200078e00ff */
[--C-:B------:R-:W-:Y:S02]  /*5500*/  SHF.R.U32.HI R20, RZ, 0x6, R13.reuse ;  /* 0x00000006ff147819 */ /* 0x100fe4000001160d */
[----:B------:R-:W-:-:S02]  /*5510*/  SHF.R.U32.HI R21, RZ, 0xe, R13 ;  /* 0x0000000eff157819 */ /* 0x000fc4000001160d */
[----:B------:R-:W-:Y:S02]  /*5520*/  LOP3.LUT R2, R2, R9, RZ, 0x3c, !PT ;  /* 0x0000000902027212 */ /* 0x000fe400078e3cff */
[----:B------:R-:W-:Y:S02]  /*5530*/  LOP3.LUT R18, R18, 0x3fc, RZ, 0xc0, !PT ;  /* 0x000003fc12127812 */ /* 0x000fe400078ec0ff */
[----:B------:R-:W-:Y:S01]  /*5540*/  LOP3.LUT R19, R19, 0x3fc, RZ, 0xc0, !PT ;  /* 0x000003fc13137812 */ /* 0x000fe200078ec0ff */
[----:B------:R-:W-:Y:S01]  /*5550*/  IMAD.SHL.U32 R22, R14, 0x4, RZ ;  /* 0x000000040e167824 */ /* 0x000fe200078e00ff */
[----:B------:R-:W-:Y:S01]  /*5560*/  SHF.R.U32.HI R6, RZ, 0x18, R14 ;  /* 0x00000018ff067819 */ /* 0x000fe2000001160e */
[----:B------:R-:W-:Y:S01]  /*5570*/  IMAD.SHL.U32 R23, R13, 0x4, RZ ;  /* 0x000000040d177824 */ /* 0x000fe200078e00ff */
[----:B------:R-:W-:Y:S02]  /*5580*/  SHF.R.U32.HI R12, RZ, 0x18, R12 ;  /* 0x00000018ff0c7819 */ /* 0x000fe4000001160c */
[----:B------:R-:W-:-:S02]  /*5590*/  LOP3.LUT R16, R16, 0x3fc, RZ, 0xc0, !PT ;  /* 0x000003fc10107812 */ /* 0x000fc400078ec0ff */
[----:B------:R-:W-:Y:S02]  /*55a0*/  LOP3.LUT R17, R17, 0x3fc, RZ, 0xc0, !PT ;  /* 0x000003fc11117812 */ /* 0x000fe400078ec0ff */
[----:B------:R-:W-:Y:S02]  /*55b0*/  SHF.R.U32.HI R13, RZ, 0x18, R13 ;  /* 0x00000018ff0d7819 */ /* 0x000fe4000001160d */
[----:B------:R-:W-:Y:S02]  /*55c0*/  LOP3.LUT R20, R20, 0x3fc, RZ, 0xc0, !PT ;  /* 0x000003fc14147812 */ /* 0x000fe400078ec0ff */
[----:B------:R-:W-:Y:S02]  /*55d0*/  LOP3.LUT R21, R21, 0x3fc, RZ, 0xc0, !PT ;  /* 0x000003fc15157812 */ /* 0x000fe400078ec0ff */
[--C-:B------:R-:W-:Y:S02]  /*55e0*/  SHF.R.U32.HI R15, RZ, 0x6, R2.reuse ;  /* 0x00000006ff0f7819 */ /* 0x100fe40000011602 */
[----:B------:R-:W-:Y:S01]  /*55f0*/  SHF.R.U32.HI R25, RZ, 0xe, R2 ;  /* 0x0000000eff197819 */ /* 0x000fe20000011602 */
[----:B------:R-:W1:Y:S01]  /*5600*/  LDC R18, c[0x3][R18+0x68] ;  /* 0x00c01a0012127b82 */ /* 0x000e620000000800 */
[----:B------:R-:W-:-:S02]  /*5610*/  LOP3.LUT R24, R24, 0x3fc, RZ, 0xc0, !PT ;  /* 0x000003fc18187812 */ /* 0x000fc400078ec0ff */
[----:B------:R-:W-:Y:S02]  /*5620*/  LEA R6, R6, UR6, 0x2 ;  /* 0x0000000606067c11 */ /* 0x000fe4000f8e10ff */
[----:B------:R-:W-:Y:S01]  /*5630*/  LEA R12, R12, UR6, 0x2 ;  /* 0x000000060c0c7c11 */ /* 0x000fe2000f8e10ff */
[----:B------:R-:W-:Y:S01]  /*5640*/  IMAD.SHL.U32 R14, R2, 0x4, RZ ;  /* 0x00000004020e7824 */ /* 0x000fe200078e00ff */
[----:B------:R-:W-:Y:S01]  /*5650*/  LOP3.LUT R22, R22, 0x3fc, RZ, 0xc0, !PT ;  /* 0x000003fc16167812 */ /* 0x000fe200078ec0ff */
[----:B------:R-:W2:Y:S01]  /*5660*/  LDC R19, c[0x3][R19+0x68] ;  /* 0x00c01a0013137b82 */ /* 0x000ea20000000800 */
[----:B------:R-:W-:Y:S02]  /*5670*/  LEA R13, R13, UR6, 0x2 ;  /* 0x000000060d0d7c11 */ /* 0x000fe4000f8e10ff */
[----:B------:R-:W-:Y:S02]  /*5680*/  LOP3.LUT R23, R23, 0x3fc, RZ, 0xc0, !PT ;  /* 0x000003fc17177812 */ /* 0x000fe400078ec0ff */
[----:B------:R-:W-:-:S02]  /*5690*/  LOP3.LUT R15, R15, 0x3fc, RZ, 0xc0, !PT ;  /* 0x000003fc0f0f7812 */ /* 0x000fc400078ec0ff */
[----:B------:R-:W-:Y:S01]  /*56a0*/  LOP3.LUT R25, R25, 0x3fc, RZ, 0xc0, !PT ;  /* 0x000003fc19197812 */ /* 0x000fe200078ec0ff */
[----:B------:R-:W3:Y:S01]  /*56b0*/  LDC R16, c[0x3][R16+0x68] ;  /* 0x00c01a0010107b82 */ /* 0x000ee20000000800 */
[----:B------:R-:W-:-:S07]  /*56c0*/  LOP3.LUT R14, R14, 0x3fc, RZ, 0xc0, !PT ;  /* 0x000003fc0e0e7812 */ /* 0x000fce00078ec0ff */
        /* <DEDUP_REMOVED lines=12> */
[----:B0-----:R-:W-:-:S05]  /*5790*/  IMAD.SHL.U32 R5, R5, 0x1000000, RZ ;  /* 0x0100000005057824 */ /* 0x001fca00078e00ff */
[----:B------:R-:W-:-:S04]  /*57a0*/  LOP3.LUT R5, R8, R5, RZ, 0x3c, !PT ;  /* 0x0000000508057212 */ /* 0x000fc800078e3cff */
[----:B------:R-:W-:Y:S01]  /*57b0*/  SHF.R.W.U32 R5, R5, 0x8, R5 ;  /* 0x0000000805057819 */ /* 0x000fe20000001e05 */
[----:B------:R-:W-:-:S04]  /*57c0*/  IMAD.SHL.U32 R27, R7, 0x2, RZ ;  /* 0x00000002071b7824 */ /* 0x000fc800078e00ff */
[----:B------:R-:W-:Y:S01]  /*57d0*/  IMAD.SHL.U32 R8, R5, 0x2, RZ ;  /* 0x0000000205087824 */ /* 0x000fe200078e00ff */
[----:B------:R-:W-:Y:S01]  /*57e0*/  LOP3.LUT R26, R10, UR14, R27, 0x96, !PT ;  /* 0x0000000e0a1a7c12 */ /* 0x000fe2000f8e961b */
[----:B------:R-:W-:-:S03]  /*57f0*/  IMAD.SHL.U32 R4, R4, 0x2, RZ ;  /* 0x0000000204047824 */ /* 0x000fc600078e00ff */
[----:B------:R-:W-:Y:S01]  /*5800*/  LOP3.LUT R10, R3, UR13, R8, 0x96, !PT ;  /* 0x0000000d030a7c12 */ /* 0x000fe2000f8e9608 */
[----:B------:R-:W-:Y:S01]  /*5810*/  IMAD.SHL.U32 R8, R9, 0x2, RZ ;  /* 0x0000000209087824 */ /* 0x000fe200078e00ff */
[----:B------:R-:W-:Y:S02]  /*5820*/  LOP3.LUT R28, R5, UR10, R4, 0x96, !PT ;  /* 0x0000000a051c7c12 */ /* 0x000fe4000f8e9604 */
[----:B------:R-:W-:Y:S01]  /*5830*/  LOP3.LUT R4, R26, R5, RZ, 0x3c, !PT ;  /* 0x000000051a047212 */ /* 0x000fe200078e3cff */
[----:B--2---:R-:W-:Y:S01]  /*5840*/  IMAD.U32 R19, R19, 0x10000, RZ ;  /* 0x0001000013137824 */ /* 0x004fe200078e00ff */
[----:B------:R-:W-:Y:S02]  /*5850*/  LOP3.LUT R5, R10, R11, RZ, 0x3c, !PT ;  /* 0x0000000b0a057212 */ /* 0x000fe400078e3cff */
[----:B------:R-:W-:Y:S01]  /*5860*/  LOP3.LUT R8, R11, UR15, R8, 0x96, !PT ;  /* 0x0000000f0b087c12 */ /* 0x000fe2000f8e9608 */
[----:B-1----:R-:W-:Y:S02]  /*5870*/  IMAD.SHL.U32 R11, R18, 0x100, RZ ;  /* 0x00000100120b7824 */ /* 0x002fe400078e00ff */
[----:B---3--:R-:W-:-:S02]  /*5880*/  IMAD.SHL.U32 R3, R16, 0x100, RZ ;  /* 0x0000010010037824 */ /* 0x008fc400078e00ff */
[----:B----4-:R-:W-:Y:S01]  /*5890*/  IMAD.U32 R17, R17, 0x10000, RZ ;  /* 0x0001000011117824 */ /* 0x010fe200078e00ff */
[----:B------:R-:W-:Y:S01]  /*58a0*/  LOP3.LUT R7, R8, R7, RZ, 0x3c, !PT ;  /* 0x0000000708077212 */ /* 0x000fe200078e3cff */
[----:B-----5:R-:W-:Y:S02]  /*58b0*/  IMAD.SHL.U32 R20, R20, 0x100, RZ ;  /* 0x0000010014147824 */ /* 0x020fe400078e00ff */
[----:B------:R-:W-:Y:S01]  /*58c0*/  IMAD.U32 R21, R21, 0x10000, RZ ;  /* 0x0001000015157824 */ /* 0x000fe200078e00ff */
[----:B------:R-:W-:Y:S01]  /*58d0*/  LOP3.LUT R8, R19, R11, R24, 0x96, !PT ;  /* 0x0000000b13087212 */ /* 0x000fe200078e9618 */
[----:B------:R-:W-:Y:S01]  /*58e0*/  IMAD.SHL.U32 R6, R6, 0x1000000, RZ ;  /* 0x0100000006067824 */ /* 0x000fe200078e00ff */
[----:B------:R-:W-:Y:S01]  /*58f0*/  LOP3.LUT R10, R28, R9, RZ, 0x3c, !PT ;  /* 0x000000091c0a7212 */ /* 0x000fe200078e3cff */
[----:B------:R-:W-:Y:S01]  /*5900*/  IMAD.SHL.U32 R11, R12, 0x1000000, RZ ;  /* 0x010000000c0b7824 */ /* 0x000fe200078e00ff */
[----:B------:R-:W-:Y:S01]  /*5910*/  LOP3.LUT R9, R17, R3, R22, 0x96, !PT ;  /* 0x0000000311097212 */ /* 0x000fe200078e9616 */
[----:B------:R-:W-:Y:S01]  /*5920*/  IMAD.SHL.U32 R12, R13, 0x1000000, RZ ;  /* 0x010000000d0c7824 */ /* 0x000fe200078e00ff */
[----:B------:R-:W-:Y:S01]  /*5930*/  LOP3.LUT R17, R21, R20, R23, 0x96, !PT ;  /* 0x0000001415117212 */ /* 0x000fe200078e9617 */
[----:B------:R-:W-:-:S02]  /*5940*/  IMAD.SHL.U32 R3, R15, 0x100, RZ ;  /* 0x000001000f037824 */ /* 0x000fc400078e00ff */
[----:B------:R-:W-:Y:S01]  /*5950*/  IMAD.U32 R25, R25, 0x10000, RZ ;  /* 0x0001000019197824 */ /* 0x000fe200078e00ff */
[----:B------:R-:W-:Y:S02]  /*5960*/  LOP3.LUT R9, R9, R6, RZ, 0x3c, !PT ;  /* 0x0000000609097212 */ /* 0x000fe400078e3cff */
[----:B------:R-:W-:Y:S02]  /*5970*/  LOP3.LUT R17, R17, R12, RZ, 0x3c, !PT ;  /* 0x0000000c11117212 */ /* 0x000fe400078e3cff */
[----:B------:R-:W-:Y:S01]  /*5980*/  SHF.R.U32.HI R6, RZ, 0x6, R4 ;  /* 0x00000006ff067819 */ /* 0x000fe20000011604 */
[----:B------:R-:W-:Y:S01]  /*5990*/  IMAD.SHL.U32 R16, R5, 0x4, RZ ;  /* 0x0000000405107824 */ /* 0x000fe200078e00ff */
[----:B------:R-:W-:Y:S02]  /*59a0*/  LOP3.LUT R3, R25, R3, R14, 0x96, !PT ;  /* 0x0000000319037212 */ /* 0x000fe400078e960e */
[----:B------:R-:W-:Y:S02]  /*59b0*/  SHF.R.U32.HI R12, RZ, 0xe, R4 ;  /* 0x0000000eff0c7819 */ /* 0x000fe40000011604 */
[----:B------:R-:W-:-:S02]  /*59c0*/  SHF.R.U32.HI R13, RZ, 0x6, R5 ;  /* 0x00000006ff0d7819 */ /* 0x000fc40000011605 */
[--C-:B------:R-:W-:Y:S02]  /*59d0*/  SHF.R.U32.HI R14, RZ, 0xe, R5.reuse ;  /* 0x0000000eff0e7819 */ /* 0x100fe40000011605 */
[----:B------:R-:W-:Y:S01]  /*59e0*/  SHF.R.U32.HI R23, RZ, 0x18, R5 ;  /* 0x00000018ff177819 */ /* 0x000fe20000011605 */
[----:B------:R-:W-:Y:S01]  /*59f0*/  IMAD.SHL.U32 R5, R4, 0x4, RZ ;  /* 0x0000000404057824 */ /* 0x000fe200078e00ff */
[----:B------:R-:W-:Y:S02]  /*5a00*/  SHF.R.U32.HI R15, RZ, 0x18, R4 ;  /* 0x00000018ff0f7819 */ /* 0x000fe40000011604 */
[----:B------:R-:W-:Y:S02]  /*5a10*/  LOP3.LUT R4, R6, 0x3fc, RZ, 0xc0, !PT ;  /* 0x000003fc06047812 */ /* 0x000fe400078ec0ff */
[----:B------:R-:W-:Y:S02]  /*5a20*/  LOP3.LUT R6, R12, 0x3fc, RZ, 0xc0, !PT ;  /* 0x000003fc0c067812 */ /* 0x000fe400078ec0ff */
[----:B------:R-:W-:Y:S01]  /*5a30*/  LOP3.LUT R8, R8, R11, RZ, 0x3c, !PT ;  /* 0x0000000b08087212 */ /* 0x000fe200078e3cff */
[----:B------:R-:W-:Y:S01]  /*5a40*/  IMAD.SHL.U32 R11, R10, 0x4, RZ ;  /* 0x000000040a0b7824 */ /* 0x000fe200078e00ff */
[----:B------:R-:W-:-:S02]  /*5a50*/  SHF.R.U32.HI R18, RZ, 0x6, R10 ;  /* 0x00000006ff127819 */ /* 0x000fc4000001160a */
[----:B------:R-:W-:Y:S01]  /*5a60*/  SHF.R.U32.HI R24, RZ, 0xe, R10 ;  /* 0x0000000eff187819 */ /* 0x000fe2000001160a */
[----:B------:R-:W0:Y:S01]  /*5a70*/  LDC R4, c[0x3][R4+0x68] ;  /* 0x00c01a0004047b82 */ /* 0x000e220000000800 */
[----:B------:R-:W-:Y:S02]  /*5a80*/  SHF.R.U32.HI R2, RZ, 0x18, R2 ;  /* 0x00000018ff027819 */ /* 0x000fe40000011602 */
[--C-:B------:R-:W-:Y:S02]  /*5a90*/  SHF.R.U32.HI R22, RZ, 0x6, R7.reuse ;  /* 0x00000006ff167819 */ /* 0x100fe40000011607 */
[----:B------:R-:W-:Y:S02]  /*5aa0*/  SHF.R.U32.HI R21, RZ, 0xe, R7 ;  /* 0x0000000eff157819 */ /* 0x000fe40000011607 */
[----:B------:R-:W-:Y:S01]  /*5ab0*/  LOP3.LUT R5, R5, 0x3fc, RZ, 0xc0, !PT ;  /* 0x000003fc05057812 */ /* 0x000fe200078ec0ff */
[----:B------:R-:W1:Y:S01]  /*5ac0*/  LDC R6, c[0x3][R6+0x68] ;  /* 0x00c01a0006067b82 */ /* 0x000e620000000800 */
[----:B------:R-:W-:Y:S01]  /*5ad0*/  SHF.R.U32.HI R25, RZ, 0x18, R10 ;  /* 0x00000018ff197819 */ /* 0x000fe2000001160a */
[----:B------:R-:W-:Y:S01]  /*5ae0*/  IMAD.SHL.U32 R19, R7, 0x4, RZ ;  /* 0x0000000407137824 */ /* 0x000fe200078e00ff */
[----:B------:R-:W-:-:S02]  /*5af0*/  LOP3.LUT R13, R13, 0x3fc, RZ, 0xc0, !PT ;  /* 0x000003fc0d0d7812 */ /* 0x000fc400078ec0ff */
[----:B------:R-:W-:Y:S02]  /*5b00*/  LOP3.LUT R14, R14, 0x3fc, RZ, 0xc0, !PT ;  /* 0x000003fc0e0e7812 */ /* 0x000fe400078ec0ff */
[----:B------:R-:W-:Y:S02]  /*5b10*/  LEA R15, R15, UR6, 0x2 ;  /* 0x000000060f0f7c11 */ /* 0x000fe4000f8e10ff */
[----:B------:R-:W-:Y:S02]  /*5b20*/  SHF.R.U32.HI R20, RZ, 0x18, R7 ;  /* 0x00000018ff147819 */ /* 0x000fe40000011607 */
[----:B------:R-:W-:Y:S02]  /*5b30*/  LOP3.LUT R10, R11, 0x3fc, RZ, 0xc0, !PT ;  /* 0x000003fc0b0a7812 */ /* 0x000fe400078ec0ff */
[----:B------:R-:W-:Y:S02]  /*5b40*/  LOP3.LUT R7, R18, 0x3fc, RZ, 0xc0, !PT ;  /* 0x000003fc12077812 */ /* 0x000fe400078ec0ff */
[----:B------:R-:W-:-:S02]  /*5b50*/  LOP3.LUT R11, R24, 0x3fc, RZ, 0xc0, !PT ;  /* 0x000003fc180b7812 */ /* 0x000fc400078ec0ff */
[----:B------:R-:W-:Y:S02]  /*5b60*/  LEA R12, R2, UR6, 0x2 ;  /* 0x00000006020c7c11 */ /* 0x000fe4000f8e10ff */
[----:B------:R-:W-:Y:S02]  /*5b70*/  LOP3.LUT R22, R22, 0x3fc, RZ, 0xc0, !PT ;  /* 0x000003fc16167812 */ /* 0x000fe400078ec0ff */
[----:B------:R-:W-:Y:S01]  /*5b80*/  LOP3.LUT R21, R21, 0x3fc, RZ, 0xc0, !PT ;  /* 0x000003fc15157812 */ /* 0x000fe200078ec0ff */
[----:B------:R-:W2:Y:S01]  /*5b90*/  LDC R5, c[0x3][R5+0x68] ;  /* 0x00c01a0005057b82 */ /* 0x000ea20000000800 */
[----:B------:R-:W-:Y:S02]  /*5ba0*/  LEA R23, R23, UR6, 0x2 ;  /* 0x0000000617177c11 */ /* 0x000fe4000f8e10ff */
[----:B------:R-:W-:Y:S02]  /*5bb0*/  LOP3.LUT R16, R16, 0x3fc, RZ, 0xc0, !PT ;  /* 0x000003fc10107812 */ /* 0x000fe400078ec0ff */
[----:B------:R-:W-:-:S02]  /*5bc0*/  LEA R18, R25, UR6, 0x2 ;  /* 0x0000000619127c11 */ /* 0x000fc4000f8e10ff */
[----:B------:R-:W-:Y:S01]  /*5bd0*/  SHF.R.W.U32 R8, R8, 0x1a, R8 ;  /* 0x0000001a08087819 */ /* 0x000fe20000001e08 */
[----:B------:R-:W3:Y:S01]  /*5be0*/  LDC R13, c[0x3][R13+0x68] ;  /* 0x00c01a000d0d7b82 */ /* 0x000ee20000000800 */
[----:B------:R-:W-:Y:S02]  /*5bf0*/  LEA R20, R20, UR6, 0x2 ;  /* 0x0000000614147c11 */ /* 0x000fe4000f8e10ff */
[----:B------:R-:W-:-:S05]  /*5c00*/  LOP3.LUT R19, R19, 0x3fc, RZ, 0xc0, !PT ;  /* 0x000003fc13137812 */ /* 0x000fca00078ec0ff */
[----:B------:R-:W4:Y:S01]  /*5c10*/  LDC R14, c[0x3][R14+0x68] ;  /* 0x00c01a000e0e7b82 */ /* 0x000f220000000800 */
[----:B------:R-:W-:Y:S01]  /*5c20*/  IMAD.SHL.U32 R24, R8, 0x2, RZ ;  /* 0x0000000208187824 */ /* 0x000fe200078e00ff */
[----:B------:R-:W-:-:S06]  /*5c30*/  SHF.R.W.U32 R9, R9, 0x1, R9 ;  /* 0x0000000109097819 */ /* 0x000fcc0000001e09 */
[----:B------:R-:W5:Y:S01]  /*5c40*/  LDC R15, c[0x3][R15] ;  /* 0x00c000000f0f7b82 */ /* 0x000f620000000800 */
[----:B------:R-:W-:-:S07]  /*5c50*/  SHF.R.W.U32 R2, R17, 0x17, R17 ;  /* 0x0000001711027819 */ /* 0x000fce0000001e11 */
[----:B------:R-:W5:Y:S08]  /*5c60*/  LDC R7, c[0x3][R7+0x68] ;  /* 0x00c01a0007077b82 */ /* 0x000f700000000800 */
[----:B------:R-:W5:Y:S01]  /*5c70*/  LDC R11, c[0x3][R11+0x68] ;  /* 0x00c01a000b0b7b82 */ /* 0x000f620000000800 */
[----:B------:R-:W-:-:S07]  /*5c80*/  LOP3.LUT R17, R9, UR8, R24, 0x96, !PT ;  /* 0x0000000809117c12 */ /* 0x000fce000f8e9618 */
[----:B------:R-:W5:Y:S08]  /*5c90*/  LDC R12, c[0x3][R12] ;  /* 0x00c000000c0c7b82 */ /* 0x000f700000000800 */
[----:B------:R-:W5:Y:S08]  /*5ca0*/  LDC R22, c[0x3][R22+0x68] ;  /* 0x00c01a0016167b82 */ /* 0x000f700000000800 */
        /* <DEDUP_REMOVED lines=8> */
[----:B------:R-:W-:-:S02]  /*5d30*/  SHF.R.U32.HI R24, RZ, 0x6, R17 ;  /* 0x00000006ff187819 */ /* 0x000fc40000011611 */
[----:B------:R-:W-:Y:S02]  /*5d40*/  SHF.R.U32.HI R25, RZ, 0xe, R17 ;  /* 0x0000000eff197819 */ /* 0x000fe40000011611 */
[----:B------:R-:W-:Y:S01]  /*5d50*/  LOP3.LUT R27, R24, 0x3fc, RZ, 0xc0, !PT ;  /* 0x000003fc181b7812 */ /* 0x000fe200078ec0ff */
[----:B------:R-:W-:Y:S01]  /*5d60*/  IMAD.SHL.U32 R24, R17, 0x4, RZ ;  /* 0x0000000411187824 */ /* 0x000fe200078e00ff */
[----:B------:R-:W-:-:S04]  /*5d70*/  LOP3.LUT R25, R25, 0x3fc, RZ, 0xc0, !PT ;  /* 0x000003fc19197812 */ /* 0x000fc800078ec0ff */
[----:B------:R-:W-:Y:S02]  /*5d80*/  LOP3.LUT R26, R24, 0x3fc, RZ, 0xc0, !PT ;  /* 0x000003fc181a7812 */ /* 0x000fe400078ec0ff */
[----:B------:R-:W5:Y:S08]  /*5d90*/  LDC R24, c[0x3][R27+0x68] ;  /* 0x00c01a001b187b82 */ /* 0x000f700000000800 */
[----:B------:R-:W5:Y:S08]  /*5da0*/  LDC R25, c[0x3][R25+0x68] ;  /* 0x00c01a0019197b82 */ /* 0x000f700000000800 */
[----:B------:R-:W5:Y:S01]  /*5db0*/  LDC R26, c[0x3][R26+0x68] ;  /* 0x00c01a001a1a7b82 */ /* 0x000f620000000800 */
[----:B0-----:R-:W-:-:S02]  /*5dc0*/  IMAD.SHL.U32 R4, R4, 0x100, RZ ;  /* 0x0000010004047824 */ /* 0x001fc400078e00ff */
[----:B-1----:R-:W-:Y:S02]  /*5dd0*/  IMAD.U32 R6, R6, 0x10000, RZ ;  /* 0x0001000006067824 */ /* 0x002fe400078e00ff */
[----:B---3--:R-:W-:Y:S02]  /*5de0*/  IMAD.SHL.U32 R13, R13, 0x100, RZ ;  /* 0x000001000d0d7824 */ /* 0x008fe400078e00ff */
[----:B----4-:R-:W-:Y:S01]  /*5df0*/  IMAD.U32 R14, R14, 0x10000, RZ ;  /* 0x000100000e0e7824 */ /* 0x010fe200078e00ff */
[----:B--2---:R-:W-:Y:S01]  /*5e00*/  LOP3.LUT R5, R6, R4, R5, 0x96, !PT ;  /* 0x0000000406057212 */ /* 0x004fe200078e9605 */
[----:B-----5:R-:W-:Y:S02]  /*5e10*/  IMAD.SHL.U32 R4, R15, 0x1000000, RZ ;  /* 0x010000000f047824 */ /* 0x020fe400078e00ff */
[----:B------:R-:W-:Y:S02]  /*5e20*/  IMAD.SHL.U32 R7, R7, 0x100, RZ ;  /* 0x0000010007077824 */ /* 0x000fe400078e00ff */
[----:B------:R-:W-:-:S02]  /*5e30*/  IMAD.U32 R11, R11, 0x10000, RZ ;  /* 0x000100000b0b7824 */ /* 0x000fc400078e00ff */
[----:B------:R-:W-:Y:S02]  /*5e40*/  IMAD.SHL.U32 R6, R12, 0x1000000, RZ ;  /* 0x010000000c067824 */ /* 0x000fe400078e00ff */
[----:B------:R-:W-:Y:S02]  /*5e50*/  IMAD.SHL.U32 R22, R22, 0x100, RZ ;  /* 0x0000010016167824 */ /* 0x000fe400078e00ff */
[----:B------:R-:W-:Y:S01]  /*5e60*/  IMAD.U32 R21, R21, 0x10000, RZ ;  /* 0x0001000015157824 */ /* 0x000fe200078e00ff */
[----:B------:R-:W-:Y:S01]  /*5e70*/  LOP3.LUT R16, R14, R13, R16, 0x96, !PT ;  /* 0x0000000d0e107212 */ /* 0x000fe200078e9610 */
[----:B------:R-:W-:Y:S01]  /*5e80*/  IMAD.SHL.U32 R23, R23, 0x1000000, RZ ;  /* 0x0100000017177824 */ /* 0x000fe200078e00ff */
[----:B------:R-:W-:Y:S01]  /*5e90*/  LOP3.LUT R4, R5, R4, RZ, 0x3c, !PT ;  /* 0x0000000405047212 */ /* 0x000fe200078e3cff */
[----:B------:R-:W-:Y:S01]  /*5ea0*/  IMAD.SHL.U32 R18, R18, 0x1000000, RZ ;  /* 0x0100000012127824 */ /* 0x000fe200078e00ff */
[----:B------:R-:W-:Y:S01]  /*5eb0*/  LOP3.LUT R7, R11, R7, R10, 0x96, !PT ;  /* 0x000000070b077212 */ /* 0x000fe200078e960a */
[----:B------:R-:W-:Y:S01]  /*5ec0*/  IMAD.SHL.U32 R20, R20, 0x1000000, RZ ;  /* 0x0100000014147824 */ /* 0x000fe200078e00ff */
[----:B------:R-:W-:-:S02]  /*5ed0*/  LOP3.LUT R6, R3, R6, RZ, 0x3c, !PT ;  /* 0x0000000603067212 */ /* 0x000fc400078e3cff */
[----:B------:R-:W-:Y:S02]  /*5ee0*/  LOP3.LUT R19, R21, R22, R19, 0x96, !PT ;  /* 0x0000001615137212 */ /* 0x000fe400078e9613 */
[----:B------:R-:W-:Y:S02]  /*5ef0*/  LOP3.LUT R16, R16, R23, RZ, 0x3c, !PT ;  /* 0x0000001710107212 */ /* 0x000fe400078e3cff */
[----:B------:R-:W-:Y:S02]  /*5f00*/  SHF.R.W.U32 R3, R4, 0xc, R4 ;  /* 0x0000000c04037819 */ /* 0x000fe40000001e04 */
[----:B------:R-:W-:Y:S02]  /*5f10*/  LOP3.LUT R7, R7, R18, RZ, 0x3c, !PT ;  /* 0x0000001207077212 */ /* 0x000fe400078e3cff */
[----:B------:R-:W-:Y:S01]  /*5f20*/  LOP3.LUT R19, R19, R20, RZ, 0x3c, !PT ;  /* 0x0000001413137212 */ /* 0x000fe200078e3cff */
[----:B------:R-:W-:Y:S01]  /*5f30*/  IMAD.SHL.U32 R10, R3, 0x2, RZ ;  /* 0x00000002030a7824 */ /* 0x000fe200078e00ff */
[----:B------:R-:W-:-:S02]  /*5f40*/  SHF.R.W.U32 R4, R16, 0x13, R16 ;  /* 0x0000001310047819 */ /* 0x000fc40000001e10 */
[----:B------:R-:W-:Y:S02]  /*5f50*/  SHF.R.W.U32 R5, R7, 0x1e, R7 ;  /* 0x0000001e07057819 */ /* 0x000fe40000001e07 */
[----:B------:R-:W-:Y:S01]  /*5f60*/  SHF.R.W.U32 R7, R19, 0x5, R19 ;  /* 0x0000000513077819 */ /* 0x000fe20000001e13 */
[----:B------:R-:W-:Y:S01]  /*5f70*/  IMAD.SHL.U32 R11, R4, 0x2, RZ ;  /* 0x00000002040b7824 */ /* 0x000fe200078e00ff */
[----:B------:R-:W-:Y:S02]  /*5f80*/  SHF.R.W.U32 R6, R6, 0x8, R6 ;  /* 0x0000000806067819 */ /* 0x000fe40000001e06 */
[C---:B------:R-:W-:Y:S01]  /*5f90*/  LOP3.LUT R15, R9.reuse, UR12, R10, 0x96, !PT ;  /* 0x0000000c090f7c12 */ /* 0x040fe2000f8e960a */
[----:B------:R-:W-:Y:S02]  /*5fa0*/  IMAD.SHL.U32 R10, R9, 0x2, RZ ;  /* 0x00000002090a7824 */ /* 0x000fe400078e00ff */
[----:B------:R-:W-:Y:S01]  /*5fb0*/  IMAD.SHL.U32 R9, R7, 0x2, RZ ;  /* 0x0000000207097824 */ /* 0x000fe200078e00ff */
[----:B------:R-:W-:Y:S01]  /*5fc0*/  LOP3.LUT R13, R6, UR9, R11, 0x96, !PT ;  /* 0x00000009060d7c12 */ /* 0x000fe2000f8e960b */
[----:B------:R-:W-:Y:S01]  /*5fd0*/  IMAD.SHL.U32 R11, R24, 0x100, RZ ;  /* 0x00000100180b7824 */ /* 0x000fe200078e00ff */
[----:B------:R-:W-:-:S02]  /*5fe0*/  SHF.R.U32.HI R17, RZ, 0x18, R17 ;  /* 0x00000018ff117819 */ /* 0x000fc40000011611 */
[----:B------:R-:W-:Y:S02]  /*5ff0*/  LOP3.LUT R12, R8, UR13, R9, 0x96, !PT ;  /* 0x0000000d080c7c12 */ /* 0x000fe4000f8e9609 */
[----:B------:R-:W-:Y:S01]  /*6000*/  LOP3.LUT R13, R13, R8, RZ, 0x3c, !PT ;  /* 0x000000080d0d7212 */ /* 0x000fe200078e3cff */
[----:B------:R-:W-:Y:S01]  /*6010*/  IMAD.U32 R25, R25, 0x10000, RZ ;  /* 0x0001000019197824 */ /* 0x000fe200078e00ff */
[----:B------:R-:W-:Y:S02]  /*6020*/  LOP3.LUT R14, R12, R3, RZ, 0x3c, !PT ;  /* 0x000000030c0e7212 */ /* 0x000fe400078e3cff */
[--C-:B------:R-:W-:Y:S02]  /*6030*/  SHF.R.U32.HI R12, RZ, 0x6, R13.reuse ;  /* 0x00000006ff0c7819 */ /* 0x100fe4000001160d */
[----:B------:R-:W-:Y:S02]  /*6040*/  SHF.R.U32.HI R18, RZ, 0xe, R13 ;  /* 0x0000000eff127819 */ /* 0x000fe4000001160d */
[----:B------:R-:W-:-:S02]  /*6050*/  LEA R19, R17, UR6, 0x2 ;  /* 0x0000000611137c11 */ /* 0x000fc4000f8e10ff */
[----:B------:R-:W-:Y:S01]  /*6060*/  LOP3.LUT R8, R25, R11, R26, 0x96, !PT ;  /* 0x0000000b19087212 */ /* 0x000fe200078e961a */
[----:B------:R-:W-:Y:S01]  /*6070*/  IMAD.SHL.U32 R11, R13, 0x4, RZ ;  /* 0x000000040d0b7824 */ /* 0x000fe200078e00ff */
[----:B------:R-:W-:Y:S02]  /*6080*/  LOP3.LUT R12, R12, 0x3fc, RZ, 0xc0, !PT ;  /* 0x000003fc0c0c7812 */ /* 0x000fe400078ec0ff */
[----:B------:R-:W-:Y:S01]  /*6090*/  LOP3.LUT R18, R18, 0x3fc, RZ, 0xc0, !PT ;  /* 0x000003fc12127812 */ /* 0x000fe200078ec0ff */
[----:B------:R-:W0:Y:S01]  /*60a0*/  LDC R19, c[0x3][R19] ;  /* 0x00c0000013137b82 */ /* 0x000e220000000800 */
[--C-:B------:R-:W-:Y:S02]  /*60b0*/  SHF.R.U32.HI R24, RZ, 0x6, R14.reuse ;  /* 0x00000006ff187819 */ /* 0x100fe4000001160e */
[----:B------:R-:W-:Y:S02]  /*60c0*/  SHF.R.U32.HI R25, RZ, 0xe, R14 ;  /* 0x0000000eff197819 */ /* 0x000fe4000001160e */
[----:B------:R-:W-:-:S02]  /*60d0*/  LOP3.LUT R11, R11, 0x3fc, RZ, 0xc0, !PT ;  /* 0x000003fc0b0b7812 */ /* 0x000fc400078ec0ff */
[----:B------:R-:W-:Y:S01]  /*60e0*/  LOP3.LUT R9, R5, UR11, R10, 0x96, !PT ;  /* 0x0000000b05097c12 */ /* 0x000fe2000f8e960a */
[----:B------:R-:W1:Y:S01]  /*60f0*/  LDC R12, c[0x3][R12+0x68] ;  /* 0x00c01a000c0c7b82 */ /* 0x000e620000000800 */
[----:B------:R-:W-:Y:S01]  /*6100*/  IMAD.SHL.U32 R26, R14, 0x4, RZ ;  /* 0x000000040e1a7824 */ /* 0x000fe200078e00ff */
[----:B------:R-:W-:Y:S02]  /*6110*/  LOP3.LUT R24, R24, 0x3fc, RZ, 0xc0, !PT ;  /* 0x000003fc18187812 */ /* 0x000fe400078ec0ff */
[----:B------:R-:W-:-:S04]  /*6120*/  LOP3.LUT R25, R25, 0x3fc, RZ, 0xc0, !PT ;  /* 0x000003fc19197812 */ /* 0x000fc800078ec0ff */
[----:B------:R-:W2:Y:S01]  /*6130*/  LDC R18, c[0x3][R18+0x68] ;  /* 0x00c01a0012127b82 */ /* 0x000ea20000000800 */
[----:B------:R-:W-:Y:S02]  /*6140*/  LOP3.LUT R10, R15, R4, RZ, 0x3c, !PT ;  /* 0x000000040f0a7212 */ /* 0x000fe400078e3cff */
[----:B------:R-:W-:Y:S02]  /*6150*/  LOP3.LUT R16, R9, R6, RZ, 0x3c, !PT ;  /* 0x0000000609107212 */ /* 0x000fe400078e3cff */
[----:B------:R-:W-:-:S03]  /*6160*/  SHF.R.U32.HI R15, RZ, 0x18, R13 ;  /* 0x00000018ff0f7819 */ /* 0x000fc6000001160d */
[----:B------:R-:W3:Y:S01]  /*6170*/  LDC R11, c[0x3][R11+0x68] ;  /* 0x00c01a000b0b7b82 */ /* 0x000ee20000000800 */
[--C-:B------:R-:W-:Y:S02]  /*6180*/  SHF.R.U32.HI R9, RZ, 0x6, R10.reuse ;  /* 0x00000006ff097819 */ /* 0x100fe4000001160a */
[----:B------:R-:W-:Y:S02]  /*6190*/  SHF.R.U32.HI R21, RZ, 0xe, R10 ;  /* 0x0000000eff157819 */ /* 0x000fe4000001160a */
[----:B------:R-:W-:Y:S02]  /*61a0*/  LOP3.LUT R17, R26, 0x3fc, RZ, 0xc0, !PT ;  /* 0x000003fc1a117812 */ /* 0x000fe400078ec0ff */
[--C-:B------:R-:W-:Y:S01]  /*61b0*/  SHF.R.U32.HI R23, RZ, 0x6, R16.reuse ;  /* 0x00000006ff177819 */ /* 0x100fe20000011610 */
[----:B------:R-:W4:Y:S01]  /*61c0*/  LDC R24, c[0x3][R24+0x68] ;  /* 0x00c01a0018187b82 */ /* 0x000f220000000800 */
[----:B------:R-:W-:Y:S01]  /*61d0*/  SHF.R.U32.HI R22, RZ, 0xe, R16 ;  /* 0x0000000eff167819 */ /* 0x000fe20000011610 */
[----:B------:R-:W-:Y:S01]  /*61e0*/  IMAD.SHL.U32 R20, R10, 0x4, RZ ;  /* 0x000000040a147824 */ /* 0x000fe200078e00ff */
[----:B------:R-:W-:Y:S01]  /*61f0*/  LEA R15, R15, UR6, 0x2 ;  /* 0x000000060f0f7c11 */ /* 0x000fe2000f8e10ff */
[----:B------:R-:W-:Y:S01]  /*6200*/  IMAD.SHL.U32 R13, R16, 0x4, RZ ;  /* 0x00000004100d7824 */ /* 0x000fe200078e00ff */
[----:B------:R-:W-:-:S03]  /*6210*/  LOP3.LUT R9, R9, 0x3fc, RZ, 0xc0, !PT ;  /* 0x000003fc09097812 */ /* 0x000fc600078ec0ff */
[----:B------:R-:W5:Y:S01]  /*6220*/  LDC R25, c[0x3][R25+0x68] ;  /* 0x00c01a0019197b82 */ /* 0x000f620000000800 */
[----:B------:R-:W-:Y:S02]  /*6230*/  LOP3.LUT R21, R21, 0x3fc, RZ, 0xc0, !PT ;  /* 0x000003fc15157812 */ /* 0x000fe400078ec0ff */
[----:B------:R-:W-:Y:S02]  /*6240*/  SHF.R.U32.HI R16, RZ, 0x18, R16 ;  /* 0x00000018ff107819 */ /* 0x000fe40000011610 */
[----:B------:R-:W-:Y:S02]  /*6250*/  LOP3.LUT R23, R23, 0x3fc, RZ, 0xc0, !PT ;  /* 0x000003fc17177812 */ /* 0x000fe400078ec0ff */
[----:B------:R-:W-:Y:S01]  /*6260*/  LOP3.LUT R22, R22, 0x3fc, RZ, 0xc0, !PT ;  /* 0x000003fc16167812 */ /* 0x000fe200078ec0ff */
[----:B------:R-:W5:Y:S01]  /*6270*/  LDC R17, c[0x3][R17+0x68] ;  /* 0x00c01a0011117b82 */ /* 0x000f620000000800 */
[----:B------:R-:W-:Y:S02]  /*6280*/  SHF.R.U32.HI R10, RZ, 0x18, R10 ;  /* 0x00000018ff0a7819 */ /* 0x000fe4000001160a */
[----:B------:R-:W-:-:S02]  /*6290*/  SHF.R.U32.HI R14, RZ, 0x18, R14 ;  /* 0x00000018ff0e7819 */ /* 0x000fc4000001160e */
[----:B------:R-:W-:Y:S02]  /*62a0*/  LOP3.LUT R20, R20, 0x3fc, RZ, 0xc0, !PT ;  /* 0x000003fc14147812 */ /* 0x000fe400078ec0ff */
[----:B------:R-:W-:Y:S01]  /*62b0*/  LEA R16, R16, UR6, 0x2 ;  /* 0x0000000610107c11 */ /* 0x000fe2000f8e10ff */
[----:B------:R-:W5:Y:S01]  /*62c0*/  LDC R15, c[0x3][R15] ;  /* 0x00c000000f0f7b82 */ /* 0x000f620000000800 */
[----:B------:R-:W-:Y:S02]  /*62d0*/  LEA R10, R10, UR6, 0x2 ;  /* 0x000000060a0a7c11 */ /* 0x000fe4000f8e10ff */
[----:B------:R-:W-:Y:S02]  /*62e0*/  LOP3.LUT R13, R13, 0x3fc, RZ, 0xc0, !PT ;  /* 0x000003fc0d0d7812 */ /* 0x000fe400078ec0ff */
[----:B------:R-:W-:-:S03]  /*62f0*/  LEA R14, R14, UR6, 0x2 ;  /* 0x000000060e0e7c11 */ /* 0x000fc6000f8e10ff */
        /* <DEDUP_REMOVED lines=8> */
[----:B------:R-:W-:-:S07]  /*6380*/  IMAD.SHL.U32 R27, R5, 0x2, RZ ;  /* 0x00000002051b7824 */ /* 0x000fce00078e00ff */
[----:B------:R-:W5:Y:S01]  /*6390*/  LDC R14, c[0x3][R14] ;  /* 0x00c000000e0e7b82 */ /* 0x000f620000000800 */
[----:B------:R-:W-:Y:S01]  /*63a0*/  IMAD.SHL.U32 R6, R6, 0x2, RZ ;  /* 0x0000000206067824 */ /* 0x000fe200078e00ff */
[----:B------:R-:W-:-:S04]  /*63b0*/  LOP3.LUT R4, R4, UR14, R27, 0x96, !PT ;  /* 0x0000000e04047c12 */ /* 0x000fc8000f8e961b */
[----:B------:R-:W-:Y:S02]  /*63c0*/  LOP3.LUT R27, R7, UR10, R6, 0x96, !PT ;  /* 0x0000000a071b7c12 */ /* 0x000fe4000f8e9606 */
[----:B------:R-:W-:Y:S01]  /*63d0*/  LOP3.LUT R7, R4, R7, RZ, 0x3c, !PT ;  /* 0x0000000704077212 */ /* 0x000fe200078e3cff */
[----:B------:R-:W-:Y:S01]  /*63e0*/  IMAD.SHL.U32 R4, R2, 0x2, RZ ;  /* 0x0000000202047824 */ /* 0x000fe200078e00ff */
[----:B------:R-:W-:Y:S01]  /*63f0*/  LOP3.LUT R6, R27, R2, RZ, 0x3c, !PT ;  /* 0x000000021b067212 */ /* 0x000fe200078e3cff */
[----:B0-----:R-:W-:Y:S01]  /*6400*/  IMAD.SHL.U32 R19, R19, 0x1000000, RZ ;  /* 0x0100000013137824 */ /* 0x001fe200078e00ff */
[--C-:B------:R-:W-:Y:S01]  /*6410*/  SHF.R.U32.HI R2, RZ, 0x6, R7.reuse ;  /* 0x00000006ff027819 */ /* 0x100fe20000011607 */
[----:B-1----:R-:W-:Y:S01]  /*6420*/  IMAD.SHL.U32 R12, R12, 0x100, RZ ;  /* 0x000001000c0c7824 */ /* 0x002fe200078e00ff */
[----:B------:R-:W-:Y:S01]  /*6430*/  LOP3.LUT R4, R3, UR15, R4, 0x96, !PT ;  /* 0x0000000f03047c12 */ /* 0x000fe2000f8e9604 */
[----:B--2---:R-:W-:Y:S01]  /*6440*/  IMAD.U32 R18, R18, 0x10000, RZ ;  /* 0x0001000012127824 */ /* 0x004fe200078e00ff */
[----:B------:R-:W-:-:S02]  /*6450*/  SHF.R.U32.HI R3, RZ, 0xe, R7 ;  /* 0x0000000eff037819 */ /* 0x000fc40000011607 */
[----:B------:R-:W-:Y:S02]  /*6460*/  LOP3.LUT R8, R8, R19, RZ, 0x3c, !PT ;  /* 0x0000001308087212 */ /* 0x000fe400078e3cff */
[----:B------:R-:W-:Y:S02]  /*6470*/  LOP3.LUT R19, R2, 0x3fc, RZ, 0xc0, !PT ;  /* 0x000003fc02137812 */ /* 0x000fe400078ec0ff */
[----:B------:R-:W-:Y:S02]  /*6480*/  LOP3.LUT R5, R4, R5, RZ, 0x3c, !PT ;  /* 0x0000000504057212 */ /* 0x000fe400078e3cff */
[----:B------:R-:W-:Y:S02]  /*6490*/  LOP3.LUT R2, R3, 0x3fc, RZ, 0xc0, !PT ;  /* 0x000003fc03027812 */ /* 0x000fe400078ec0ff */
[----:B---3--:R-:W-:Y:S01]  /*64a0*/  LOP3.LUT R4, R18, R12, R11, 0x96, !PT ;  /* 0x0000000c12047212 */ /* 0x008fe200078e960b */
[----:B------:R-:W-:Y:S01]  /*64b0*/  IMAD.SHL.U32 R11, R7, 0x4, RZ ;  /* 0x00000004070b7824 */ /* 0x000fe200078e00ff */
[----:B------:R0:W1:Y:S01]  /*64c0*/  LDC R3, c[0x3][R19+0x68] ;  /* 0x00c01a0013037b82 */ /* 0x0000620000000800 */
[----:B----4-:R-:W-:-:S02]  /*64d0*/  IMAD.SHL.U32 R24, R24, 0x100, RZ ;  /* 0x0000010018187824 */ /* 0x010fc400078e00ff */
[----:B-----5:R-:W-:Y:S01]  /*64e0*/  IMAD.U32 R25, R25, 0x10000, RZ ;  /* 0x0001000019197824 */ /* 0x020fe200078e00ff */
[----:B------:R-:W-:-:S04]  /*64f0*/  LOP3.LUT R11, R11, 0x3fc, RZ, 0xc0, !PT ;  /* 0x000003fc0b0b7812 */ /* 0x000fc800078ec0ff */
[----:B------:R-:W2:Y:S01]  /*6500*/  LDC R2, c[0x3][R2+0x68] ;  /* 0x00c01a0002027b82 */ /* 0x000ea20000000800 */
[----:B------:R-:W-:Y:S01]  /*6510*/  LOP3.LUT R24, R25, R24, R17, 0x96, !PT ;  /* 0x0000001819187212 */ /* 0x000fe200078e9611 */
[----:B------:R-:W-:Y:S02]  /*6520*/  IMAD.SHL.U32 R15, R15, 0x1000000, RZ ;  /* 0x010000000f0f7824 */ /* 0x000fe400078e00ff */
[----:B------:R-:W-:-:S04]  /*6530*/  IMAD.SHL.U32 R9, R9, 0x100, RZ ;  /* 0x0000010009097824 */ /* 0x000fc800078e00ff */
[----:B------:R3:W4:Y:S01]  /*6540*/  LDC R17, c[0x3][R11+0x68] ;  /* 0x00c01a000b117b82 */ /* 0x0007220000000800 */
[----:B------:R-:W-:Y:S02]  /*6550*/  IMAD.U32 R21, R21, 0x10000, RZ ;  /* 0x0001000015157824 */ /* 0x000fe400078e00ff */
        /* <DEDUP_REMOVED lines=8> */
[----:B------:R-:W-:-:S02]  /*65e0*/  SHF.R.U32.HI R7, RZ, 0x18, R7 ;  /* 0x00000018ff077819 */ /* 0x000fc40000011607 */
[----:B------:R-:W-:Y:S02]  /*65f0*/  LOP3.LUT R16, R12, R15, RZ, 0x3c, !PT ;  /* 0x0000000f0c107212 */ /* 0x000fe400078e3cff */
[----:B------:R-:W-:Y:S02]  /*6600*/  LOP3.LUT R20, R20, R9, RZ, 0x3c, !PT ;  /* 0x0000000914147212 */ /* 0x000fe400078e3cff */
[----:B------:R-:W-:Y:S01]  /*6610*/  LEA R18, R7, UR6, 0x2 ;  /* 0x0000000607127c11 */ /* 0x000fe2000f8e10ff */
[----:B------:R-:W-:Y:S01]  /*6620*/  IMAD.SHL.U32 R7, R5, 0x4, RZ ;  /* 0x0000000405077824 */ /* 0x000fe200078e00ff */
[--C-:B------:R-:W-:Y:S02]  /*6630*/  SHF.R.U32.HI R10, RZ, 0x6, R5.reuse ;  /* 0x00000006ff0a7819 */ /* 0x100fe40000011605 */
[--C-:B------:R-:W-:Y:S02]  /*6640*/  SHF.R.U32.HI R12, RZ, 0xe, R5.reuse ;  /* 0x0000000eff0c7819 */ /* 0x100fe40000011605 */
[----:B------:R-:W-:Y:S01]  /*6650*/  LOP3.LUT R9, R24, R13, RZ, 0x3c, !PT ;  /* 0x0000000d18097212 */ /* 0x000fe200078e3cff */
[----:B------:R-:W-:Y:S01]  /*6660*/  IMAD.SHL.U32 R13, R6, 0x4, RZ ;  /* 0x00000004060d7824 */ /* 0x000fe200078e00ff */
[----:B------:R-:W-:-:S02]  /*6670*/  SHF.R.U32.HI R5, RZ, 0x18, R5 ;  /* 0x00000018ff057819 */ /* 0x000fc40000011605 */
[----:B------:R-:W-:Y:S02]  /*6680*/  LOP3.LUT R22, R10, 0x3fc, RZ, 0xc0, !PT ;  /* 0x000003fc0a167812 */ /* 0x000fe400078ec0ff */
[----:B------:R-:W-:Y:S02]  /*6690*/  LOP3.LUT R21, R12, 0x3fc, RZ, 0xc0, !PT ;  /* 0x000003fc0c157812 */ /* 0x000fe400078ec0ff */
[--C-:B------:R-:W-:Y:S02]  /*66a0*/  SHF.R.U32.HI R14, RZ, 0x6, R6.reuse ;  /* 0x00000006ff0e7819 */ /* 0x100fe40000011606 */
[----:B------:R-:W-:Y:S02]  /*66b0*/  SHF.R.U32.HI R15, RZ, 0xe, R6 ;  /* 0x0000000eff0f7819 */ /* 0x000fe40000011606 */
[----:B------:R-:W-:Y:S02]  /*66c0*/  LOP3.LUT R25, R7, 0x3fc, RZ, 0xc0, !PT ;  /* 0x000003fc07197812 */ /* 0x000fe400078ec0ff */
[----:B------:R-:W-:-:S02]  /*66d0*/  LEA R7, R5, UR6, 0x2 ;  /* 0x0000000605077c11 */ /* 0x000fc4000f8e10ff */
[----:B------:R-:W-:Y:S01]  /*66e0*/  LOP3.LUT R10, R13, 0x3fc, RZ, 0xc0, !PT ;  /* 0x000003fc0d0a7812 */ /* 0x000fe200078ec0ff */
[----:B------:R5:W5:Y:S01]  /*66f0*/  LDC R5, c[0x3][R22+0x68] ;  /* 0x00c01a0016057b82 */ /* 0x000b620000000800 */
[----:B0-----:R-:W-:Y:S02]  /*6700*/  SHF.R.U32.HI R19, RZ, 0x18, R6 ;  /* 0x00000018ff137819 */ /* 0x001fe40000011606 */
[----:B------:R-:W-:Y:S02]  /*6710*/  LOP3.LUT R14, R14, 0x3fc, RZ, 0xc0, !PT ;  /* 0x000003fc0e0e7812 */ /* 0x000fe400078ec0ff */
[----:B---3--:R-:W-:-:S03]  /*6720*/  LOP3.LUT R11, R15, 0x3fc, RZ, 0xc0, !PT ;  /* 0x000003fc0f0b7812 */ /* 0x008fc600078ec0ff */
[----:B------:R0:W3:Y:S01]  /*6730*/  LDC R13, c[0x3][R21+0x68] ;  /* 0x00c01a00150d7b82 */ /* 0x0000e20000000800 */
[----:B------:R-:W-:Y:S02]  /*6740*/  LEA R15, R19, UR6, 0x2 ;  /* 0x00000006130f7c11 */ /* 0x000fe4000f8e10ff */
[----:B------:R-:W-:-:S05]  /*6750*/  SHF.R.W.U32 R9, R9, 0x10, R9 ;  /* 0x0000001009097819 */ /* 0x000fca0000001e09 */
[----:B------:R0:W3:Y:S01]  /*6760*/  LDC R12, c[0x3][R25+0x68] ;  /* 0x00c01a00190c7b82 */ /* 0x0000e20000000800 */
[----:B------:R-:W-:-:S07]  /*6770*/  SHF.R.W.U32 R20, R20, 0x17, R20 ;  /* 0x0000001714147819 */ /* 0x000fce0000001e14 */
[----:B------:R0:W3:Y:S08]  /*6780*/  LDC R6, c[0x3][R18] ;  /* 0x00c0000012067b82 */ /* 0x0000f00000000800 */
[----:B------:R-:W3:Y:S08]  /*6790*/  LDC R14, c[0x3][R14+0x68] ;  /* 0x00c01a000e0e7b82 */ /* 0x000ef00000000800 */
[----:B------:R-:W3:Y:S01]  /*67a0*/  LDC R11, c[0x3][R11+0x68] ;  /* 0x00c01a000b0b7b82 */ /* 0x000ee20000000800 */
[----:B------:R-:W-:-:S07]  /*67b0*/  IMAD.SHL.U32 R19, R9, 0x2, RZ ;  /* 0x0000000209137824 */ /* 0x000fce00078e00ff */
[----:B------:R-:W3:Y:S01]  /*67c0*/  LDC R7, c[0x3][R7] ;  /* 0x00c0000007077b82 */ /* 0x000ee20000000800 */
[----:B------:R-:W-:-:S07]  /*67d0*/  SHF.R.W.U32 R8, R8, 0x5, R8 ;  /* 0x0000000508087819 */ /* 0x000fce0000001e08 */
[----:B------:R-:W3:Y:S01]  /*67e0*/  LDC R15, c[0x3][R15] ;  /* 0x00c000000f0f7b82 */ /* 0x000ee20000000800 */
[----:B------:R-:W-:Y:S01]  /*67f0*/  SHF.R.W.U32 R23, R4, 0x1e, R4 ;  /* 0x0000001e04177819 */ /* 0x000fe20000001e04 */
[----:B------:R-:W-:-:S06]  /*6800*/  IMAD.SHL.U32 R4, R20, 0x2, RZ ;  /* 0x0000000214047824 */ /* 0x000fcc00078e00ff */
[----:B------:R-:W3:Y:S01]  /*6810*/  LDC R10, c[0x3][R10+0x68] ;  /* 0x00c01a000a0a7b82 */ /* 0x000ee20000000800 */
[----:B------:R-:W-:Y:S01]  /*6820*/  LOP3.LUT R19, R8, UR9, R19, 0x96, !PT ;  /* 0x0000000908137c12 */ /* 0x000fe2000f8e9613 */
[----:B-1----:R-:W-:Y:S02]  /*6830*/  IMAD.SHL.U32 R24, R3, 0x100, RZ ;  /* 0x0000010003187824 */ /* 0x002fe400078e00ff */
[----:B--2---:R-:W-:Y:S01]  /*6840*/  IMAD.U32 R2, R2, 0x10000, RZ ;  /* 0x0001000002027824 */ /* 0x004fe200078e00ff */
[----:B------:R-:W-:Y:S02]  /*6850*/  SHF.R.W.U32 R16, R16, 0x14, R16 ;  /* 0x0000001410107819 */ /* 0x000fe40000001e10 */
[----:B------:R-:W-:Y:S02]  /*6860*/  LOP3.LUT R3, R23, UR8, R4, 0x96, !PT ;  /* 0x0000000817037c12 */ /* 0x000fe4000f8e9604 */
[----:B------:R-:W-:Y:S02]  /*6870*/  LOP3.LUT R4, R19, R20, RZ, 0x3c, !PT ;  /* 0x0000001413047212 */ /* 0x000fe400078e3cff */
[----:B----4-:R-:W-:-:S02]  /*6880*/  LOP3.LUT R24, R2, R24, R17, 0x96, !PT ;  /* 0x0000001802187212 */ /* 0x010fc400078e9611 */
[----:B------:R-:W-:Y:S02]  /*6890*/  LOP3.LUT R2, R3, R16, RZ, 0x3c, !PT ;  /* 0x0000001003027212 */ /* 0x000fe400078e3cff */
[--C-:B------:R-:W-:Y:S02]  /*68a0*/  SHF.R.U32.HI R17, RZ, 0x6, R4.reuse ;  /* 0x00000006ff117819 */ /* 0x100fe40000011604 */
[----:B-----5:R-:W-:Y:S01]  /*68b0*/  SHF.R.U32.HI R22, RZ, 0xe, R4 ;  /* 0x0000000eff167819 */ /* 0x020fe20000011604 */
[----:B0-----:R-:W-:Y:S01]  /*68c0*/  IMAD.SHL.U32 R18, R4, 0x4, RZ ;  /* 0x0000000404127824 */ /* 0x001fe200078e00ff */
[--C-:B------:R-:W-:Y:S01]  /*68d0*/  SHF.R.U32.HI R19, RZ, 0x6, R2.reuse ;  /* 0x00000006ff137819 */ /* 0x100fe20000011602 */
[----:B------:R-:W-:Y:S01]  /*68e0*/  IMAD.SHL.U32 R3, R2, 0x4, RZ ;  /* 0x0000000402037824 */ /* 0x000fe200078e00ff */
[----:B------:R-:W-:Y:S02]  /*68f0*/  SHF.R.U32.HI R21, RZ, 0xe, R2 ;  /* 0x0000000eff157819 */ /* 0x000fe40000011602 */
[----:B------:R-:W-:-:S02]  /*6900*/  LOP3.LUT R17, R17, 0x3fc, RZ, 0xc0, !PT ;  /* 0x000003fc11117812 */ /* 0x000fc400078ec0ff */
[----:B------:R-:W-:Y:S02]  /*6910*/  LOP3.LUT R25, R22, 0x3fc, RZ, 0xc0, !PT ;  /* 0x000003fc16197812 */ /* 0x000fe400078ec0ff */
[----:B------:R-:W-:Y:S02]  /*6920*/  LOP3.LUT R26, R19, 0x3fc, RZ, 0xc0, !PT ;  /* 0x000003fc131a7812 */ /* 0x000fe400078ec0ff */
[----:B------:R-:W-:Y:S01]  /*6930*/  LOP3.LUT R21, R21, 0x3fc, RZ, 0xc0, !PT ;  /* 0x000003fc15157812 */ /* 0x000fe200078ec0ff */
[----:B------:R-:W0:Y:S01]  /*6940*/  LDC R17, c[0x3][R17+0x68] ;  /* 0x00c01a0011117b82 */ /* 0x000e220000000800 */
[----:B------:R-:W-:Y:S02]  /*6950*/  LOP3.LUT R18, R18, 0x3fc, RZ, 0xc0, !PT ;  /* 0x000003fc12127812 */ /* 0x000fe400078ec0ff */
[----:B------:R-:W-:-:S05]  /*6960*/  LOP3.LUT R19, R3, 0x3fc, RZ, 0xc0, !PT ;  /* 0x000003fc03137812 */ /* 0x000fca00078ec0ff */
[----:B------:R-:W1:Y:S01]  /*6970*/  LDC R3, c[0x3][R25+0x68] ;  /* 0x00c01a0019037b82 */ /* 0x000e620000000800 */
[----:B------:R-:W-:-:S07]  /*6980*/  IMAD.SHL.U32 R5, R5, 0x100, RZ ;  /* 0x0000010005057824 */ /* 0x000fce00078e00ff */
[----:B------:R-:W2:Y:S01]  /*6990*/  LDC R22, c[0x3][R26+0x68] ;  /* 0x00c01a001a167b82 */ /* 0x000ea20000000800 */
[----:B---3--:R-:W-:-:S07]  /*69a0*/  IMAD.U32 R13, R13, 0x10000, RZ ;  /* 0x000100000d0d7824 */ /* 0x008fce00078e00ff */
[----:B------:R-:W3:Y:S08]  /*69b0*/  LDC R21, c[0x3][R21+0x68] ;  /* 0x00c01a0015157b82 */ /* 0x000ef00000000800 */
[----:B------:R-:W4:Y:S01]  /*69c0*/  LDC R18, c[0x3][R18+0x68] ;  /* 0x00c01a0012127b82 */ /* 0x000f220000000800 */
[----:B------:R-:W-:-:S07]  /*69d0*/  LOP3.LUT R12, R13, R5, R12, 0x96, !PT ;  /* 0x000000050d0c7212 */ /* 0x000fce00078e960c */
[----:B------:R-:W5:Y:S01]  /*69e0*/  LDC R19, c[0x3][R19+0x68] ;  /* 0x00c01a0013137b82 */ /* 0x000f620000000800 */
[----:B------:R-:W-:Y:S02]  /*69f0*/  IMAD.SHL.U32 R5, R6, 0x1000000, RZ ;  /* 0x0100000006057824 */ /* 0x000fe400078e00ff */
[----:B------:R-:W-:Y:S02]  /*6a00*/  IMAD.SHL.U32 R13, R14, 0x100, RZ ;  /* 0x000001000e0d7824 */ /* 0x000fe400078e00ff */
[----:B------:R-:W-:Y:S02]  /*6a10*/  IMAD.U32 R11, R11, 0x10000, RZ ;  /* 0x000100000b0b7824 */ /* 0x000fe400078e00ff */
[----:B------:R-:W-:Y:S01]  /*6a20*/  IMAD.SHL.U32 R7, R7, 0x1000000, RZ ;  /* 0x0100000007077824 */ /* 0x000fe200078e00ff */
[----:B------:R-:W-:Y:S01]  /*6a30*/  LOP3.LUT R5, R24, R5, RZ, 0x3c, !PT ;  /* 0x0000000518057212 */ /* 0x000fe200078e3cff */
[----:B------:R-:W-:Y:S01]  /*6a40*/  IMAD.SHL.U32 R15, R15, 0x1000000, RZ ;  /* 0x010000000f0f7824 */ /* 0x000fe200078e00ff */
[----:B------:R-:W-:-:S02]  /*6a50*/  LOP3.LUT R10, R11, R13, R10, 0x96, !PT ;  /* 0x0000000d0b0a7212 */ /* 0x000fc400078e960a */
[----:B------:R-:W-:Y:S02]  /*6a60*/  LOP3.LUT R12, R12, R7, RZ, 0x3c, !PT ;  /* 0x000000070c0c7212 */ /* 0x000fe400078e3cff */
[----:B------:R-:W-:Y:S02]  /*6a70*/  SHF.R.W.U32 R5, R5, 0x9, R5 ;  /* 0x0000000905057819 */ /* 0x000fe40000001e05 */
[----:B------:R-:W-:Y:S02]  /*6a80*/  LOP3.LUT R10, R10, R15, RZ, 0x3c, !PT ;  /* 0x0000000f0a0a7212 */ /* 0x000fe400078e3cff */
[----:B------:R-:W-:Y:S01]  /*6a90*/  SHF.R.W.U32 R12, R12, 0x2, R12 ;  /* 0x000000020c0c7819 */ /* 0x000fe20000001e0c */
[----:B------:R-:W-:Y:S01]  /*6aa0*/  IMAD.SHL.U32 R6, R5, 0x2, RZ ;  /* 0x0000000205067824 */ /* 0x000fe200078e00ff */
[----:B------:R-:W-:-:S03]  /*6ab0*/  SHF.R.W.U32 R10, R10, 0x1b, R10 ;  /* 0x0000001b0a0a7819 */ /* 0x000fc60000001e0a */
[----:B------:R-:W-:Y:S01]  /*6ac0*/  IMAD.SHL.U32 R7, R12, 0x2, RZ ;  /* 0x000000020c077824 */ /* 0x000fe200078e00ff */
[----:B------:R-:W-:Y:S01]  /*6ad0*/  LOP3.LUT R6, R23, UR12, R6, 0x96, !PT ;  /* 0x0000000c17067c12 */ /* 0x000fe2000f8e9606 */
[----:B------:R-:W-:-:S03]  /*6ae0*/  IMAD.SHL.U32 R14, R10, 0x2, RZ ;  /* 0x000000020a0e7824 */ /* 0x000fc600078e00ff */
[----:B------:R-:W-:Y:S01]  /*6af0*/  LOP3.LUT R20, R20, UR13, R7, 0x96, !PT ;  /* 0x0000000d14147c12 */ /* 0x000fe2000f8e9607 */
[----:B------:R-:W-:Y:S01]  /*6b00*/  IMAD.SHL.U32 R7, R8, 0x2, RZ ;  /* 0x0000000208077824 */ /* 0x000fe200078e00ff */
[----:B------:R-:W-:Y:S02]  /*6b10*/  LOP3.LUT R6, R6, R9, RZ, 0x3c, !PT ;  /* 0x0000000906067212 */ /* 0x000fe400078e3cff */
[----:B------:R-:W-:Y:S01]  /*6b20*/  LOP3.LUT R9, R9, UR14, R14, 0x96, !PT ;  /* 0x0000000e09097c12 */ /* 0x000fe2000f8e960e */
[----:B------:R-:W-:Y:S01]  /*6b30*/  IMAD.SHL.U32 R14, R16, 0x2, RZ ;  /* 0x00000002100e7824 */ /* 0x000fe200078e00ff */
[----:B------:R-:W-:Y:S01]  /*6b40*/  LOP3.LUT R13, R12, UR10, R7, 0x96, !PT ;  /* 0x0000000a0c0d7c12 */ /* 0x000fe2000f8e9607 */
[----:B------:R-:W-:Y:S01]  /*6b50*/  IMAD.SHL.U32 R23, R23, 0x2, RZ ;  /* 0x0000000217177824 */ /* 0x000fe200078e00ff */
[----:B------:R-:W-:Y:S02]  /*6b60*/  LOP3.LUT R12, R9, R12, RZ, 0x3c, !PT ;  /* 0x0000000c090c7212 */ /* 0x000fe400078e3cff */
[----:B------:R-:W-:Y:S01]  /*6b70*/  LOP3.LUT R9, R5, UR15, R14, 0x96, !PT ;  /* 0x0000000f05097c12 */ /* 0x000fe2000f8e960e */
[----:B0-----:R-:W-:Y:S01]  /*6b80*/  IMAD.SHL.U32 R17, R17, 0x100, RZ ;  /* 0x0000010011117824 */ /* 0x001fe200078e00ff */
[----:B------:R-:W-:Y:S01]  /*6b90*/  LOP3.LUT R7, R20, R5, RZ, 0x3c, !PT ;  /* 0x0000000514077212 */ /* 0x000fe200078e3cff */
[----:B-1----:R-:W-:Y:S01]  /*6ba0*/  IMAD.U32 R5, R3, 0x10000, RZ ;  /* 0x0001000003057824 */ /* 0x002fe200078e00ff */
[----:B------:R-:W-:-:S02]  /*6bb0*/  LOP3.LUT R23, R10, UR11, R23, 0x96, !PT ;  /* 0x0000000b0a177c12 */ /* 0x000fc4000f8e9617 */
[----:B------:R-:W-:Y:S02]  /*6bc0*/  LOP3.LUT R3, R9, R10, RZ, 0x3c, !PT ;  /* 0x0000000a09037212 */ /* 0x000fe400078e3cff */
[----:B------:R-:W-:Y:S01]  /*6bd0*/  LOP3.LUT R13, R13, R16, RZ, 0x3c, !PT ;  /* 0x000000100d0d7212 */ /* 0x000fe200078e3cff */
[----:B--2---:R-:W-:Y:S01]  /*6be0*/  IMAD.SHL.U32 R22, R22, 0x100, RZ ;  /* 0x0000010016167824 */ /* 0x004fe200078e00ff */
[--C-:B------:R-:W-:Y:S01]  /*6bf0*/  SHF.R.U32.HI R9, RZ, 0x6, R6.reuse ;  /* 0x00000006ff097819 */ /* 0x100fe20000011606 */
[----:B---3--:R-:W-:Y:S01]  /*6c00*/  IMAD.U32 R21, R21, 0x10000, RZ ;  /* 0x0001000015157824 */ /* 0x008fe200078e00ff */
[----:B------:R-:W-:Y:S02]  /*6c10*/  SHF.R.U32.HI R16, RZ, 0xe, R6 ;  /* 0x0000000eff107819 */ /* 0x000fe40000011606 */
[----:B------:R-:W-:Y:S02]  /*6c20*/  LOP3.LUT R8, R23, R8, RZ, 0x3c, !PT ;  /* 0x0000000817087212 */ /* 0x000fe400078e3cff */
[----:B----4-:R-:W-:Y:S01]  /*6c30*/  LOP3.LUT R18, R5, R17, R18, 0x96, !PT ;  /* 0x0000001105127212 */ /* 0x010fe200078e9612 */
[----:B------:R-:W-:Y:S01]  /*6c40*/  IMAD.SHL.U32 R5, R6, 0x4, RZ ;  /* 0x0000000406057824 */ /* 0x000fe200078e00ff */
[----:B------:R-:W-:-:S02]  /*6c50*/  SHF.R.U32.HI R15, RZ, 0x18, R6 ;  /* 0x00000018ff0f7819 */ /* 0x000fc40000011606 */
[----:B------:R-:W-:Y:S02]  /*6c60*/  LOP3.LUT R6, R9, 0x3fc, RZ, 0xc0, !PT ;  /* 0x000003fc09067812 */ /* 0x000fe400078ec0ff */
[----:B------:R-:W-:Y:S01]  /*6c70*/  LOP3.LUT R16, R16, 0x3fc, RZ, 0xc0, !PT ;  /* 0x000003fc10107812 */ /* 0x000fe200078ec0ff */
[----:B------:R-:W-:Y:S01]  /*6c80*/  IMAD.SHL.U32 R10, R8, 0x4, RZ ;  /* 0x00000004080a7824 */ /* 0x000fe200078e00ff */
[----:B-----5:R-:W-:Y:S02]  /*6c90*/  LOP3.LUT R19, R21, R22, R19, 0x96, !PT ;  /* 0x0000001615137212 */ /* 0x020fe400078e9613 */
[--C-:B------:R-:W-:Y:S02]  /*6ca0*/  SHF.R.U32.HI R26, RZ, 0x6, R12.reuse ;  /* 0x00000006ff1a7819 */ /* 0x100fe4000001160c */
[----:B------:R-:W-:Y:S02]  /*6cb0*/  SHF.R.U32.HI R23, RZ, 0xe, R12 ;  /* 0x0000000eff177819 */ /* 0x000fe4000001160c */
[----:B------:R-:W-:-:S02]  /*6cc0*/  SHF.R.U32.HI R20, RZ, 0x6, R8 ;  /* 0x00000006ff147819 */ /* 0x000fc40000011608 */
[--C-:B------:R-:W-:Y:S02]  /*6cd0*/  SHF.R.U32.HI R14, RZ, 0xe, R8.reuse ;  /* 0x0000000eff0e7819 */ /* 0x100fe40000011608 */
[----:B------:R-:W-:Y:S02]  /*6ce0*/  SHF.R.U32.HI R21, RZ, 0x18, R8 ;  /* 0x00000018ff157819 */ /* 0x000fe40000011608 */
[--C-:B------:R-:W-:Y:S02]  /*6cf0*/  SHF.R.U32.HI R9, RZ, 0x6, R7.reuse ;  /* 0x00000006ff097819 */ /* 0x100fe40000011607 */
[----:B------:R-:W-:Y:S01]  /*6d00*/  SHF.R.U32.HI R8, RZ, 0xe, R7 ;  /* 0x0000000eff087819 */ /* 0x000fe20000011607 */
[----:B------:R-:W0:Y:S01]  /*6d10*/  LDC R6, c[0x3][R6+0x68] ;  /* 0x00c01a0006067b82 */ /* 0x000e220000000800 */
[----:B------:R-:W-:Y:S01]  /*6d20*/  LOP3.LUT R5, R5, 0x3fc, RZ, 0xc0, !PT ;  /* 0x000003fc05057812 */ /* 0x000fe200078ec0ff */
[----:B------:R-:W-:Y:S01]  /*6d30*/  IMAD.SHL.U32 R11, R12, 0x4, RZ ;  /* 0x000000040c0b7824 */ /* 0x000fe200078e00ff */
[----:B------:R-:W-:-:S02]  /*6d40*/  SHF.R.U32.HI R17, RZ, 0x18, R4 ;  /* 0x00000018ff117819 */ /* 0x000fc40000011604 */
[----:B------:R-:W-:Y:S01]  /*6d50*/  LEA R15, R15, UR6, 0x2 ;  /* 0x000000060f0f7c11 */ /* 0x000fe2000f8e10ff */
[----:B------:R-:W-:Y:S01]  /*6d60*/  IMAD.SHL.U32 R4, R7, 0x4, RZ ;  /* 0x0000000407047824 */ /* 0x000fe200078e00ff */
[----:B------:R-:W-:Y:S01]  /*6d70*/  SHF.R.U32.HI R2, RZ, 0x18, R2 ;  /* 0x00000018ff027819 */ /* 0x000fe20000011602 */
[----:B------:R-:W1:Y:S01]  /*6d80*/  LDC R16, c[0x3][R16+0x68] ;  /* 0x00c01a0010107b82 */ /* 0x000e620000000800 */
[--C-:B------:R-:W-:Y:S02]  /*6d90*/  SHF.R.U32.HI R24, RZ, 0x6, R13.reuse ;  /* 0x00000006ff187819 */ /* 0x100fe4000001160d */
[----:B------:R-:W-:Y:S02]  /*6da0*/  LOP3.LUT R26, R26, 0x3fc, RZ, 0xc0, !PT ;  /* 0x000003fc1a1a7812 */ /* 0x000fe400078ec0ff */
[----:B------:R-:W-:Y:S02]  /*6db0*/  LOP3.LUT R23, R23, 0x3fc, RZ, 0xc0, !PT ;  /* 0x000003fc17177812 */ /* 0x000fe400078ec0ff */
[----:B------:R-:W-:-:S02]  /*6dc0*/  SHF.R.U32.HI R25, RZ, 0xe, R13 ;  /* 0x0000000eff197819 */ /* 0x000fc4000001160d */
[----:B------:R-:W-:Y:S02]  /*6dd0*/  LOP3.LUT R9, R9, 0x3fc, RZ, 0xc0, !PT ;  /* 0x000003fc09097812 */ /* 0x000fe400078ec0ff */
[----:B------:R-:W-:Y:S01]  /*6de0*/  LOP3.LUT R8, R8, 0x3fc, RZ, 0xc0, !PT ;  /* 0x000003fc08087812 */ /* 0x000fe200078ec0ff */
[----:B------:R-:W2:Y:S01]  /*6df0*/  LDC R5, c[0x3][R5+0x68] ;  /* 0x00c01a0005057b82 */ /* 0x000ea20000000800 */
[----:B------:R-:W-:Y:S01]  /*6e00*/  LEA R17, R17, UR6, 0x2 ;  /* 0x0000000611117c11 */ /* 0x000fe2000f8e10ff */
[----:B------:R-:W-:Y:S01]  /*6e10*/  IMAD.SHL.U32 R22, R13, 0x4, RZ ;  /* 0x000000040d167824 */ /* 0x000fe200078e00ff */
[----:B------:R-:W-:Y:S02]  /*6e20*/  LEA R27, R2, UR6, 0x2 ;  /* 0x00000006021b7c11 */ /* 0x000fe4000f8e10ff */
[----:B------:R-:W-:Y:S02]  /*6e30*/  LOP3.LUT R28, R24, 0x3fc, RZ, 0xc0, !PT ;  /* 0x000003fc181c7812 */ /* 0x000fe400078ec0ff */
[----:B------:R-:W-:Y:S01]  /*6e40*/  LOP3.LUT R11, R11, 0x3fc, RZ, 0xc0, !PT ;  /* 0x000003fc0b0b7812 */ /* 0x000fe200078ec0ff */
[----:B------:R-:W3:Y:S01]  /*6e50*/  LDC R15, c[0x3][R15] ;  /* 0x00c000000f0f7b82 */ /* 0x000ee20000000800 */
[----:B------:R-:W-:-:S02]  /*6e60*/  LOP3.LUT R24, R25, 0x3fc, RZ, 0xc0, !PT ;  /* 0x000003fc19187812 */ /* 0x000fc400078ec0ff */
[----:B------:R-:W-:Y:S02]  /*6e70*/  LOP3.LUT R2, R4, 0x3fc, RZ, 0xc0, !PT ;  /* 0x000003fc04027812 */ /* 0x000fe400078ec0ff */
[----:B------:R-:W-:-:S03]  /*6e80*/  SHF.R.U32.HI R12, RZ, 0x18, R12 ;  /* 0x00000018ff0c7819 */ /* 0x000fc6000001160c */
[----:B------:R-:W4:Y:S01]  /*6e90*/  LDC R26, c[0x3][R26+0x68] ;  /* 0x00c01a001a1a7b82 */ /* 0x000f220000000800 */
[----:B------:R-:W-:Y:S02]  /*6ea0*/  LOP3.LUT R20, R20, 0x3fc, RZ, 0xc0, !PT ;  /* 0x000003fc14147812 */ /* 0x000fe400078ec0ff */
[----:B------:R-:W-:-:S05]  /*6eb0*/  LOP3.LUT R14, R14, 0x3fc, RZ, 0xc0, !PT ;  /* 0x000003fc0e0e7812 */ /* 0x000fca00078ec0ff */
[----:B------:R-:W5:Y:S01]  /*6ec0*/  LDC R23, c[0x3][R23+0x68] ;  /* 0x00c01a0017177b82 */ /* 0x000f620000000800 */
[----:B------:R-:W-:Y:S02]  /*6ed0*/  SHF.R.U32.HI R13, RZ, 0x18, R13 ;  /* 0x00000018ff0d7819 */ /* 0x000fe4000001160d */
[----:B------:R-:W-:-:S05]  /*6ee0*/  LOP3.LUT R22, R22, 0x3fc, RZ, 0xc0, !PT ;  /* 0x000003fc16167812 */ /* 0x000fca00078ec0ff */
[----:B------:R-:W5:Y:S01]  /*6ef0*/  LDC R9, c[0x3][R9+0x68] ;  /* 0x00c01a0009097b82 */ /* 0x000f620000000800 */
[----:B------:R-:W-:-:S07]  /*6f00*/  LEA R12, R12, UR6, 0x2 ;  /* 0x000000060c0c7c11 */ /* 0x000fce000f8e10ff */
[----:B------:R-:W5:Y:S01]  /*6f10*/  LDC R8, c[0x3][R8+0x68] ;  /* 0x00c01a0008087b82 */ /* 0x000f620000000800 */
[----:B------:R-:W-:-:S07]  /*6f20*/  LEA R21, R21, UR6, 0x2 ;  /* 0x0000000615157c11 */ /* 0x000fce000f8e10ff */
[----:B------:R-:W5:Y:S01]  /*6f30*/  LDC R4, c[0x3][R27] ;  /* 0x00c000001b047b82 */ /* 0x000f620000000800 */
[----:B------:R-:W-:Y:S02]  /*6f40*/  LOP3.LUT R10, R10, 0x3fc, RZ, 0xc0, !PT ;  /* 0x000003fc0a0a7812 */ /* 0x000fe400078ec0ff */
[----:B------:R-:W-:-:S05]  /*6f50*/  LEA R13, R13, UR6, 0x2 ;  /* 0x000000060d0d7c11 */ /* 0x000fca000f8e10ff */
        /* <DEDUP_REMOVED lines=14> */
[----:B----4-:R-:W-:-:S03]  /*7040*/  IMAD.SHL.U32 R26, R26, 0x100, RZ ;  /* 0x000001001a1a7824 */ /* 0x010fc600078e00ff */
[----:B--2---:R-:W-:Y:S01]  /*7050*/  LOP3.LUT R5, R16, R6, R5, 0x96, !PT ;  /* 0x0000000610057212 */ /* 0x004fe200078e9605 */
[----:B---3--:R-:W-:Y:S02]  /*7060*/  IMAD.SHL.U32 R6, R15, 0x1000000, RZ ;  /* 0x010000000f067824 */ /* 0x008fe400078e00ff */
[----:B-----5:R-:W-:Y:S02]  /*7070*/  IMAD.U32 R23, R23, 0x10000, RZ ;  /* 0x0001000017177824 */ /* 0x020fe400078e00ff */
[----:B------:R-:W-:Y:S02]  /*7080*/  IMAD.SHL.U32 R9, R9, 0x100, RZ ;  /* 0x0000010009097824 */ /* 0x000fe400078e00ff */
[----:B------:R-:W-:Y:S02]  /*7090*/  IMAD.U32 R8, R8, 0x10000, RZ ;  /* 0x0001000008087824 */ /* 0x000fe400078e00ff */
[----:B------:R-:W-:Y:S01]  /*70a0*/  IMAD.SHL.U32 R4, R4, 0x1000000, RZ ;  /* 0x0100000004047824 */ /* 0x000fe200078e00ff */
[----:B------:R-:W-:Y:S01]  /*70b0*/  LOP3.LUT R5, R5, R6, RZ, 0x3c, !PT ;  /* 0x0000000605057212 */ /* 0x000fe200078e3cff */
[----:B------:R-:W-:Y:S01]  /*70c0*/  IMAD.SHL.U32 R17, R17, 0x1000000, RZ ;  /* 0x0100000011117824 */ /* 0x000fe200078e00ff */
[----:B------:R-:W-:Y:S01]  /*70d0*/  LOP3.LUT R23, R23, R26, R11, 0x96, !PT ;  /* 0x0000001a17177212 */ /* 0x000fe200078e960b */
[----:B------:R-:W-:Y:S01]  /*70e0*/  IMAD.SHL.U32 R25, R25, 0x100, RZ ;  /* 0x0000010019197824 */ /* 0x000fe200078e00ff */
[----:B------:R-:W-:Y:S01]  /*70f0*/  SHF.R.U32.HI R6, RZ, 0x6, R3 ;  /* 0x00000006ff067819 */ /* 0x000fe20000011603 */
[----:B------:R-:W-:Y:S01]  /*7100*/  IMAD.U32 R24, R24, 0x10000, RZ ;  /* 0x0001000018187824 */ /* 0x000fe200078e00ff */
[----:B------:R-:W-:-:S02]  /*7110*/  LOP3.LUT R11, R8, R9, R2, 0x96, !PT ;  /* 0x00000009080b7212 */ /* 0x000fc400078e9602 */
[----:B------:R-:W-:Y:S02]  /*7120*/  LOP3.LUT R19, R19, R4, RZ, 0x3c, !PT ;  /* 0x0000000413137212 */ /* 0x000fe400078e3cff */
[----:B------:R-:W-:Y:S01]  /*7130*/  SHF.R.U32.HI R8, RZ, 0xe, R3 ;  /* 0x0000000eff087819 */ /* 0x000fe20000011603 */
[----:B------:R-:W-:Y:S01]  /*7140*/  IMAD.SHL.U32 R15, R20, 0x100, RZ ;  /* 0x00000100140f7824 */ /* 0x000fe200078e00ff */
[----:B------:R-:W-:Y:S01]  /*7150*/  LOP3.LUT R4, R18, R17, RZ, 0x3c, !PT ;  /* 0x0000001112047212 */ /* 0x000fe200078e3cff */
[----:B------:R-:W-:Y:S01]  /*7160*/  IMAD.U32 R14, R14, 0x10000, RZ ;  /* 0x000100000e0e7824 */ /* 0x000fe200078e00ff */
[----:B------:R-:W-:Y:S01]  /*7170*/  SHF.R.U32.HI R7, RZ, 0x18, R7 ;  /* 0x00000018ff077819 */ /* 0x000fe20000011607 */
[----:B------:R-:W-:Y:S01]  /*7180*/  IMAD.SHL.U32 R2, R3, 0x4, RZ ;  /* 0x0000000403027824 */ /* 0x000fe200078e00ff */
[----:B------:R-:W-:Y:S02]  /*7190*/  LOP3.LUT R17, R6, 0x3fc, RZ, 0xc0, !PT ;  /* 0x000003fc06117812 */ /* 0x000fe400078ec0ff */
[----:B------:R-:W-:-:S02]  /*71a0*/  LOP3.LUT R22, R24, R25, R22, 0x96, !PT ;  /* 0x0000001918167212 */ /* 0x000fc400078e9616 */
[----:B------:R-:W-:Y:S02]  /*71b0*/  SHF.R.U32.HI R24, RZ, 0x18, R3 ;  /* 0x00000018ff187819 */ /* 0x000fe40000011603 */
[----:B------:R-:W-:Y:S01]  /*71c0*/  LOP3.LUT R8, R8, 0x3fc, RZ, 0xc0, !PT ;  /* 0x000003fc08087812 */ /* 0x000fe200078ec0ff */
[----:B------:R-:W-:Y:S01]  /*71d0*/  IMAD.SHL.U32 R12, R12, 0x1000000, RZ ;  /* 0x010000000c0c7824 */ /* 0x000fe200078e00ff */
[----:B------:R-:W-:Y:S01]  /*71e0*/  LEA R7, R7, UR6, 0x2 ;  /* 0x0000000607077c11 */ /* 0x000fe2000f8e10ff */
[----:B------:R-:W-:Y:S01]  /*71f0*/  IMAD.SHL.U32 R21, R21, 0x1000000, RZ ;  /* 0x0100000015157824 */ /* 0x000fe200078e00ff */
[----:B------:R-:W-:Y:S01]  /*7200*/  LOP3.LUT R10, R14, R15, R10, 0x96, !PT ;  /* 0x0000000f0e0a7212 */ /* 0x000fe200078e960a */
[----:B------:R-:W0:Y:S01]  /*7210*/  LDC R17, c[0x3][R17+0x68] ;  /* 0x00c01a0011117b82 */ /* 0x000e220000000800 */
[----:B------:R-:W-:Y:S01]  /*7220*/  LOP3.LUT R16, R2, 0x3fc, RZ, 0xc0, !PT ;  /* 0x000003fc02107812 */ /* 0x000fe200078ec0ff */
[----:B------:R-:W-:Y:S01]  /*7230*/  IMAD.SHL.U32 R13, R13, 0x1000000, RZ ;  /* 0x010000000d0d7824 */ /* 0x000fe200078e00ff */
[----:B------:R-:W-:-:S02]  /*7240*/  SHF.R.W.U32 R3, R5, 0x14, R5 ;  /* 0x0000001405037819 */ /* 0x000fc40000001e05 */
[----:B------:R-:W-:-:S03]  /*7250*/  LEA R24, R24, UR6, 0x2 ;  /* 0x0000000618187c11 */ /* 0x000fc6000f8e10ff */
[----:B------:R1:W2:Y:S01]  /*7260*/  LDC R18, c[0x3][R8+0x68] ;  /* 0x00c01a0008127b82 */ /* 0x0002a20000000800 */
[----:B------:R-:W-:Y:S01]  /*7270*/  LOP3.LUT R9, R23, R12, RZ, 0x3c, !PT ;  /* 0x0000000c17097212 */ /* 0x000fe200078e3cff */
[----:B------:R-:W-:Y:S01]  /*7280*/  IMAD.SHL.U32 R5, R3, 0x2, RZ ;  /* 0x0000000203057824 */ /* 0x000fe200078e00ff */
[----:B------:R-:W-:Y:S02]  /*7290*/  LOP3.LUT R10, R10, R21, RZ, 0x3c, !PT ;  /* 0x000000150a0a7212 */ /* 0x000fe400078e3cff */
[----:B------:R-:W-:-:S03]  /*72a0*/  LOP3.LUT R23, R22, R13, RZ, 0x3c, !PT ;  /* 0x0000000d16177212 */ /* 0x000fc600078e3cff */
[----:B------:R3:W4:Y:S01]  /*72b0*/  LDC R14, c[0x3][R7] ;  /* 0x00c00000070e7b82 */ /* 0x0007220000000800 */
[----:B------:R-:W-:Y:S02]  /*72c0*/  SHF.R.W.U32 R22, R4, 0x1b, R4 ;  /* 0x0000001b04167819 */ /* 0x000fe40000001e04 */
[----:B------:R-:W-:-:S05]  /*72d0*/  SHF.R.W.U32 R15, R10, 0x11, R10 ;  /* 0x000000110a0f7819 */ /* 0x000fca0000001e0a */
[----:B------:R-:W5:Y:S01]  /*72e0*/  LDC R16, c[0x3][R16+0x68] ;  /* 0x00c01a0010107b82 */ /* 0x000f620000000800 */
[C---:B------:R-:W-:Y:S01]  /*72f0*/  LOP3.LUT R6, R22.reuse, UR8, R5, 0x96, !PT ;  /* 0x0000000816067c12 */ /* 0x040fe2000f8e9605 */
[----:B------:R-:W-:-:S06]  /*7300*/  IMAD.SHL.U32 R4, R22, 0x2, RZ ;  /* 0x0000000216047824 */ /* 0x000fcc00078e00ff */
[----:B------:R-:W5:Y:S01]  /*7310*/  LDC R24, c[0x3][R24] ;  /* 0x00c0000018187b82 */ /* 0x000f620000000800 */
[----:B------:R-:W-:Y:S01]  /*7320*/  IMAD.SHL.U32 R2, R15, 0x2, RZ ;  /* 0x000000020f027824 */ /* 0x000fe200078e00ff */
[----:B------:R-:W-:Y:S02]  /*7330*/  SHF.R.W.U32 R9, R9, 0x6, R9 ;  /* 0x0000000609097819 */ /* 0x000fe40000001e09 */
[----:B------:R-:W-:Y:S02]  /*7340*/  SHF.R.W.U32 R23, R23, 0x18, R23 ;  /* 0x0000001817177819 */ /* 0x000fe40000001e17 */
[----:B------:R-:W-:Y:S02]  /*7350*/  LOP3.LUT R6, R6, R15, RZ, 0x3c, !PT ;  /* 0x0000000f06067212 */ /* 0x000fe400078e3cff */
[----:B------:R-:W-:Y:S02]  /*7360*/  SHF.R.W.U32 R19, R19, 0x2, R19 ;  /* 0x0000000213137819 */ /* 0x000fe40000001e13 */
[----:B------:R-:W-:-:S02]  /*7370*/  LOP3.LUT R4, R23, UR11, R4, 0x96, !PT ;  /* 0x0000000b17047c12 */ /* 0x000fc4000f8e9604 */
[----:B------:R-:W-:Y:S02]  /*7380*/  LOP3.LUT R2, R9, UR15, R2, 0x96, !PT ;  /* 0x0000000f09027c12 */ /* 0x000fe4000f8e9602 */
[--C-:B------:R-:W-:Y:S02]  /*7390*/  SHF.R.U32.HI R12, RZ, 0x6, R6.reuse ;  /* 0x00000006ff0c7819 */ /* 0x100fe40000011606 */
[----:B------:R-:W-:Y:S02]  /*73a0*/  SHF.R.U32.HI R13, RZ, 0xe, R6 ;  /* 0x0000000eff0d7819 */ /* 0x000fe40000011606 */
[----:B------:R-:W-:Y:S02]  /*73b0*/  LOP3.LUT R26, R4, R19, RZ, 0x3c, !PT ;  /* 0x00000013041a7212 */ /* 0x000fe400078e3cff */
[----:B------:R-:W-:Y:S02]  /*73c0*/  LOP3.LUT R2, R2, R23, RZ, 0x3c, !PT ;  /* 0x0000001702027212 */ /* 0x000fe400078e3cff */
[----:B------:R-:W-:Y:S01]  /*73d0*/  LOP3.LUT R12, R12, 0x3fc, RZ, 0xc0, !PT ;  /* 0x000003fc0c0c7812 */ /* 0x000fe200078ec0ff */
[----:B------:R-:W-:Y:S01]  /*73e0*/  IMAD.SHL.U32 R4, R6, 0x4, RZ ;  /* 0x0000000406047824 */ /* 0x000fe200078e00ff */
[----:B------:R-:W-:-:S02]  /*73f0*/  LOP3.LUT R13, R13, 0x3fc, RZ, 0xc0, !PT ;  /* 0x000003fc0d0d7812 */ /* 0x000fc400078ec0ff */
[----:B------:R-:W-:Y:S02]  /*7400*/  SHF.R.U32.HI R5, RZ, 0x18, R6 ;  /* 0x00000018ff057819 */ /* 0x000fe40000011606 */
[----:B-1----:R-:W-:Y:S02]  /*7410*/  SHF.R.U32.HI R8, RZ, 0x6, R26 ;  /* 0x00000006ff087819 */ /* 0x002fe4000001161a */
[--C-:B------:R-:W-:Y:S02]  /*7420*/  SHF.R.U32.HI R6, RZ, 0x6, R2.reuse ;  /* 0x00000006ff067819 */ /* 0x100fe40000011602 */
[----:B---3--:R-:W-:Y:S01]  /*7430*/  SHF.R.U32.HI R7, RZ, 0xe, R2 ;  /* 0x0000000eff077819 */ /* 0x008fe20000011602 */
[----:B------:R-:W1:Y:S01]  /*7440*/  LDC R12, c[0x3][R12+0x68] ;  /* 0x00c01a000c0c7b82 */ /* 0x000e620000000800 */
[----:B------:R-:W-:Y:S01]  /*7450*/  LOP3.LUT R4, R4, 0x3fc, RZ, 0xc0, !PT ;  /* 0x000003fc04047812 */ /* 0x000fe200078ec0ff */
[----:B------:R-:W-:Y:S01]  /*7460*/  IMAD.SHL.U32 R21, R2, 0x4, RZ ;  /* 0x0000000402157824 */ /* 0x000fe200078e00ff */
[----:B------:R-:W-:-:S02]  /*7470*/  LOP3.LUT R8, R8, 0x3fc, RZ, 0xc0, !PT ;  /* 0x000003fc08087812 */ /* 0x000fc400078ec0ff */
[----:B------:R-:W-:Y:S02]  /*7480*/  LOP3.LUT R6, R6, 0x3fc, RZ, 0xc0, !PT ;  /* 0x000003fc06067812 */ /* 0x000fe400078ec0ff */
[----:B------:R-:W-:Y:S01]  /*7490*/  LOP3.LUT R7, R7, 0x3fc, RZ, 0xc0, !PT ;  /* 0x000003fc07077812 */ /* 0x000fe200078ec0ff */
[----:B------:R-:W3:Y:S01]  /*74a0*/  LDC R13, c[0x3][R13+0x68] ;  /* 0x00c01a000d0d7b82 */ /* 0x000ee20000000800 */
[----:B------:R-:W-:Y:S02]  /*74b0*/  SHF.R.U32.HI R10, RZ, 0xe, R26 ;  /* 0x0000000eff0a7819 */ /* 0x000fe4000001161a */
[----:B------:R-:W-:Y:S02]  /*74c0*/  LEA R5, R5, UR6, 0x2 ;  /* 0x0000000605057c11 */ /* 0x000fe4000f8e10ff */
[----:B------:R-:W-:-:S03]  /*74d0*/  LOP3.LUT R21, R21, 0x3fc, RZ, 0xc0, !PT ;  /* 0x000003fc15157812 */ /* 0x000fc600078ec0ff */
[----:B------:R-:W3:Y:S01]  /*74e0*/  LDC R4, c[0x3][R4+0x68] ;  /* 0x00c01a0004047b82 */ /* 0x000ee20000000800 */
[----:B------:R-:W-:Y:S01]  /*74f0*/  IMAD.SHL.U32 R20, R26, 0x4, RZ ;  /* 0x000000041a147824 */ /* 0x000fe200078e00ff */
[----:B------:R-:W-:-:S06]  /*7500*/  LOP3.LUT R10, R10, 0x3fc, RZ, 0xc0, !PT ;  /* 0x000003fc0a0a7812 */ /* 0x000fcc00078ec0ff */
[----:B------:R-:W3:Y:S01]  /*7510*/  LDC R6, c[0x3][R6+0x68] ;  /* 0x00c01a0006067b82 */ /* 0x000ee20000000800 */
[----:B------:R-:W-:-:S07]  /*7520*/  LOP3.LUT R20, R20, 0x3fc, RZ, 0xc0, !PT ;  /* 0x000003fc14147812 */ /* 0x000fce00078ec0ff */
[----:B------:R-:W3:Y:S08]  /*7530*/  LDC R7, c[0x3][R7+0x68] ;  /* 0x00c01a0007077b82 */ /* 0x000ef00000000800 */
[----:B------:R-:W3:Y:S08]  /*7540*/  LDC R8, c[0x3][R8+0x68] ;  /* 0x00c01a0008087b82 */ /* 0x000ef00000000800 */
[----:B------:R-:W3:Y:S08]  /*7550*/  LDC R5, c[0x3][R5] ;  /* 0x00c0000005057b82 */ /* 0x000ef00000000800 */
[----:B------:R-:W3:Y:S01]  /*7560*/  LDC R21, c[0x3][R21+0x68] ;  /* 0x00c01a0015157b82 */ /* 0x000ee20000000800 */
[----:B0-----:R-:W-:-:S02]  /*7570*/  IMAD.SHL.U32 R17, R17, 0x100, RZ ;  /* 0x0000010011117824 */ /* 0x001fc400078e00ff */
[----:B--2---:R-:W-:-:S05]  /*7580*/  IMAD.U32 R18, R18, 0x10000, RZ ;  /* 0x0001000012127824 */ /* 0x004fca00078e00ff */
[----:B------:R-:W0:Y:S01]  /*7590*/  LDC R10, c[0x3][R10+0x68] ;  /* 0x00c01a000a0a7b82 */ /* 0x000e220000000800 */
[----:B----4-:R-:W-:Y:S01]  /*75a0*/  IMAD.SHL.U32 R14, R14, 0x1000000, RZ ;  /* 0x010000000e0e7824 */ /* 0x010fe200078e00ff */
[----:B-----5:R-:W-:-:S06]  /*75b0*/  LOP3.LUT R16, R18, R17, R16, 0x96, !PT ;  /* 0x0000001112107212 */ /* 0x020fcc00078e9610 */
[----:B------:R-:W2:Y:S01]  /*75c0*/  LDC R20, c[0x3][R20+0x68] ;  /* 0x00c01a0014147b82 */ /* 0x000ea20000000800 */
[----:B------:R-:W-:Y:S01]  /*75d0*/  IMAD.SHL.U32 R17, R24, 0x1000000, RZ ;  /* 0x0100000018117824 */ /* 0x000fe200078e00ff */
[----:B------:R-:W-:-:S04]  /*75e0*/  LOP3.LUT R11, R11, R14, RZ, 0x3c, !PT ;  /* 0x0000000e0b0b7212 */ /* 0x000fc800078e3cff */
[----:B------:R-:W-:Y:S02]  /*75f0*/  SHF.R.W.U32 R11, R11, 0xd, R11 ;  /* 0x0000000d0b0b7819 */ /* 0x000fe40000001e0b */
[----:B------:R-:W-:Y:S01]  /*7600*/  LOP3.LUT R16, R16, R17, RZ, 0x3c, !PT ;  /* 0x0000001110107212 */ /* 0x000fe200078e3cff */
[----:B------:R-:W-:Y:S02]  /*7610*/  IMAD.SHL.U32 R17, R9, 0x2, RZ ;  /* 0x0000000209117824 */ /* 0x000fe400078e00ff */
[----:B------:R-:W-:Y:S01]  /*7620*/  IMAD.SHL.U32 R14, R11, 0x2, RZ ;  /* 0x000000020b0e7824 */ /* 0x000fe200078e00ff */
[----:B------:R-:W-:Y:S02]  /*7630*/  SHF.R.W.U32 R16, R16, 0x1f, R16 ;  /* 0x0000001f10107819 */ /* 0x000fe40000001e10 */
[----:B------:R-:W-:Y:S01]  /*7640*/  LOP3.LUT R24, R22, UR12, R17, 0x96, !PT ;  /* 0x0000000c16187c12 */ /* 0x000fe2000f8e9611 */
[----:B------:R-:W-:Y:S01]  /*7650*/  IMAD.SHL.U32 R22, R23, 0x2, RZ ;  /* 0x0000000217167824 */ /* 0x000fe200078e00ff */
[----:B------:R-:W-:Y:S01]  /*7660*/  LOP3.LUT R14, R19, UR9, R14, 0x96, !PT ;  /* 0x00000009130e7c12 */ /* 0x000fe2000f8e960e */
[----:B------:R-:W-:-:S02]  /*7670*/  IMAD.SHL.U32 R18, R16, 0x2, RZ ;  /* 0x0000000210127824 */ /* 0x000fc400078e00ff */
[----:B------:R-:W-:Y:S01]  /*7680*/  IMAD.SHL.U32 R19, R19, 0x2, RZ ;  /* 0x0000000213137824 */ /* 0x000fe200078e00ff */
[----:B------:R-:W-:Y:S02]  /*7690*/  LOP3.LUT R14, R14, R3, RZ, 0x3c, !PT ;  /* 0x000000030e0e7212 */ /* 0x000fe400078e3cff */
[----:B------:R-:W-:Y:S02]  /*76a0*/  LOP3.LUT R18, R3, UR13, R18, 0x96, !PT ;  /* 0x0000000d03127c12 */ /* 0x000fe4000f8e9612 */
[----:B------:R-:W-:Y:S02]  /*76b0*/  LOP3.LUT R25, R24, R11, RZ, 0x3c, !PT ;  /* 0x0000000b18197212 */ /* 0x000fe400078e3cff */
[----:B------:R-:W-:Y:S01]  /*76c0*/  LOP3.LUT R3, R11, UR14, R22, 0x96, !PT ;  /* 0x0000000e0b037c12 */ /* 0x000fe2000f8e9616 */
[----:B-1----:R-:W-:Y:S01]  /*76d0*/  IMAD.SHL.U32 R11, R12, 0x100, RZ ;  /* 0x000001000c0b7824 */ /* 0x002fe200078e00ff */
[----:B------:R-:W-:Y:S01]  /*76e0*/  LOP3.LUT R12, R16, UR10, R19, 0x96, !PT ;  /* 0x0000000a100c7c12 */ /* 0x000fe2000f8e9613 */
[----:B---3--:R-:W-:Y:S01]  /*76f0*/  IMAD.U32 R13, R13, 0x10000, RZ ;  /* 0x000100000d0d7824 */ /* 0x008fe200078e00ff */
[----:B------:R-:W-:-:S02]  /*7700*/  SHF.R.U32.HI R2, RZ, 0x18, R2 ;  /* 0x00000018ff027819 */ /* 0x000fc40000011602 */
[----:B------:R-:W-:Y:S02]  /*7710*/  LOP3.LUT R15, R12, R15, RZ, 0x3c, !PT ;  /* 0x0000000f0c0f7212 */ /* 0x000fe400078e3cff */
[----:B------:R-:W-:Y:S01]  /*7720*/  LEA R2, R2, UR6, 0x2 ;  /* 0x0000000602027c11 */ /* 0x000fe2000f8e10ff */
[----:B------:R-:W-:Y:S01]  /*7730*/  IMAD.SHL.U32 R6, R6, 0x100, RZ ;  /* 0x0000010006067824 */ /* 0x000fe200078e00ff */
[----:B------:R-:W-:Y:S01]  /*7740*/  LOP3.LUT R4, R13, R11, R4, 0x96, !PT ;  /* 0x0000000b0d047212 */ /* 0x000fe200078e9604 */
[----:B------:R-:W-:Y:S02]  /*7750*/  IMAD.U32 R11, R7, 0x10000, RZ ;  /* 0x00010000070b7824 */ /* 0x000fe400078e00ff */
[----:B------:R-:W-:Y:S01]  /*7760*/  IMAD.SHL.U32 R13, R8, 0x100, RZ ;  /* 0x00000100080d7824 */ /* 0x000fe200078e00ff */
[--C-:B------:R-:W-:Y:S01]  /*7770*/  SHF.R.U32.HI R8, RZ, 0x6, R15.reuse ;  /* 0x00000006ff087819 */ /* 0x100fe2000001160f */
[----:B------:R-:W1:Y:S01]  /*7780*/  LDC R2, c[0x3][R2] ;  /* 0x00c0000002027b82 */ /* 0x000e620000000800 */
[----:B------:R-:W-:Y:S01]  /*7790*/  LOP3.LUT R3, R3, R16, RZ, 0x3c, !PT ;  /* 0x0000001003037212 */ /* 0x000fe200078e3cff */
[----:B------:R-:W-:Y:S01]  /*77a0*/  IMAD.SHL.U32 R5, R5, 0x1000000, RZ ;  /* 0x0100000005057824 */ /* 0x000fe200078e00ff */
[----:B------:R-:W-:-:S02]  /*77b0*/  SHF.R.U32.HI R16, RZ, 0xe, R15 ;  /* 0x0000000eff107819 */ /* 0x000fc4000001160f */
[----:B------:R-:W-:Y:S01]  /*77c0*/  LOP3.LUT R21, R11, R6, R21, 0x96, !PT ;  /* 0x000000060b157212 */ /* 0x000fe200078e9615 */
[----:B------:R-:W-:Y:S01]  /*77d0*/  IMAD.SHL.U32 R6, R15, 0x4, RZ ;  /* 0x000000040f067824 */ /* 0x000fe200078e00ff */
[----:B------:R-:W-:Y:S01]  /*77e0*/  LOP3.LUT R8, R8, 0x3fc, RZ, 0xc0, !PT ;  /* 0x000003fc08087812 */ /* 0x000fe200078ec0ff */
[----:B0-----:R-:W-:Y:S01]  /*77f0*/  IMAD.U32 R10, R10, 0x10000, RZ ;  /* 0x000100000a0a7824 */ /* 0x001fe200078e00ff */
[----:B------:R-:W-:Y:S02]  /*7800*/  LOP3.LUT R9, R18, R9, RZ, 0x3c, !PT ;  /* 0x0000000912097212 */ /* 0x000fe400078e3cff */
[--C-:B------:R-:W-:Y:S02]  /*7810*/  SHF.R.U32.HI R22, RZ, 0x6, R14.reuse ;  /* 0x00000006ff167819 */ /* 0x100fe4000001160e */
[----:B------:R-:W-:Y:S02]  /*7820*/  SHF.R.U32.HI R18, RZ, 0xe, R14 ;  /* 0x0000000eff127819 */ /* 0x000fe4000001160e */
[----:B------:R-:W-:-:S02]  /*7830*/  LOP3.LUT R27, R16, 0x3fc, RZ, 0xc0, !PT ;  /* 0x000003fc101b7812 */ /* 0x000fc400078ec0ff */
[----:B------:R-:W-:Y:S01]  /*7840*/  SHF.R.U32.HI R26, RZ, 0x18, R26 ;  /* 0x00000018ff1a7819 */ /* 0x000fe2000001161a */
[----:B------:R-:W-:Y:S01]  /*7850*/  IMAD.SHL.U32 R11, R14, 0x4, RZ ;  /* 0x000000040e0b7824 */ /* 0x000fe200078e00ff */
[----:B------:R-:W-:Y:S01]  /*7860*/  LOP3.LUT R7, R4, R5, RZ, 0x3c, !PT ;  /* 0x0000000504077212 */ /* 0x000fe200078e3cff */
[----:B------:R-:W0:Y:S01]  /*7870*/  LDC R8, c[0x3][R8+0x68] ;  /* 0x00c01a0008087b82 */ /* 0x000e220000000800 */
[----:B------:R-:W-:Y:S02]  /*7880*/  SHF.R.U32.HI R15, RZ, 0x18, R15 ;  /* 0x00000018ff0f7819 */ /* 0x000fe4000001160f */
[--C-:B------:R-:W-:Y:S02]  /*7890*/  SHF.R.U32.HI R4, RZ, 0x6, R3.reuse ;  /* 0x00000006ff047819 */ /* 0x100fe40000011603 */
[----:B------:R-:W-:Y:S02]  /*78a0*/  LOP3.LUT R28, R6, 0x3fc, RZ, 0xc0, !PT ;  /* 0x000003fc061c7812 */ /* 0x000fe400078ec0ff */
[----:B------:R-:W-:Y:S01]  /*78b0*/  SHF.R.U32.HI R14, RZ, 0x18, R14 ;  /* 0x00000018ff0e7819 */ /* 0x000fe2000001160e */
[----:B------:R3:W4:Y:S01]  /*78c0*/  LDC R6, c[0x3][R27+0x68] ;  /* 0x00c01a001b067b82 */ /* 0x0007220000000800 */
[----:B------:R-:W-:-:S02]  /*78d0*/  SHF.R.U32.HI R12, RZ, 0xe, R3 ;  /* 0x0000000eff0c7819 */ /* 0x000fc40000011603 */
[----:B------:R-:W-:Y:S02]  /*78e0*/  LOP3.LUT R22, R22, 0x3fc, RZ, 0xc0, !PT ;  /* 0x000003fc16167812 */ /* 0x000fe400078ec0ff */
[----:B------:R-:W-:Y:S02]  /*78f0*/  LOP3.LUT R18, R18, 0x3fc, RZ, 0xc0, !PT ;  /* 0x000003fc12127812 */ /* 0x000fe400078ec0ff */
[----:B--2---:R-:W-:Y:S02]  /*7900*/  LOP3.LUT R20, R10, R13, R20, 0x96, !PT ;  /* 0x0000000d0a147212 */ /* 0x004fe400078e9614 */
[----:B------:R-:W-:Y:S02]  /*7910*/  LEA R26, R26, UR6, 0x2 ;  /* 0x000000061a1a7c11 */ /* 0x000fe4000f8e10ff */
[--C-:B------:R-:W-:Y:S02]  /*7920*/  SHF.R.U32.HI R10, RZ, 0x6, R25.reuse ;  /* 0x00000006ff0a7819 */ /* 0x100fe40000011619 */
[----:B------:R-:W-:-:S02]  /*7930*/  SHF.R.U32.HI R23, RZ, 0xe, R25 ;  /* 0x0000000eff177819 */ /* 0x000fc40000011619 */
[--C-:B------:R-:W-:Y:S02]  /*7940*/  SHF.R.U32.HI R19, RZ, 0x6, R9.reuse ;  /* 0x00000006ff137819 */ /* 0x100fe40000011609 */
[----:B------:R-:W-:Y:S02]  /*7950*/  SHF.R.U32.HI R13, RZ, 0xe, R9 ;  /* 0x0000000eff0d7819 */ /* 0x000fe40000011609 */
[----:B------:R-:W-:Y:S01]  /*7960*/  LEA R29, R15, UR6, 0x2 ;  /* 0x000000060f1d7c11 */ /* 0x000fe2000f8e10ff */
[----:B------:R-:W-:Y:S01]  /*7970*/  IMAD.SHL.U32 R5, R25, 0x4, RZ ;  /* 0x0000000419057824 */ /* 0x000fe200078e00ff */
[----:B------:R-:W-:Y:S02]  /*7980*/  LEA R14, R14, UR6, 0x2 ;  /* 0x000000060e0e7c11 */ /* 0x000fe4000f8e10ff */
[----:B------:R-:W-:Y:S01]  /*7990*/  LOP3.LUT R16, R4, 0x3fc, RZ, 0xc0, !PT ;  /* 0x000003fc04107812 */ /* 0x000fe200078ec0ff */
[----:B------:R-:W-:Y:S01]  /*79a0*/  IMAD.SHL.U32 R24, R9, 0x4, RZ ;  /* 0x0000000409187824 */ /* 0x000fe200078e00ff */
[----:B------:R-:W-:Y:S01]  /*79b0*/  LOP3.LUT R11, R11, 0x3fc, RZ, 0xc0, !PT ;  /* 0x000003fc0b0b7812 */ /* 0x000fe200078ec0ff */
[----:B------:R-:W2:Y:S01]  /*79c0*/  LDC R4, c[0x3][R28+0x68] ;  /* 0x00c01a001c047b82 */ /* 0x000ea20000000800 */
[----:B------:R-:W-:-:S02]  /*79d0*/  LOP3.LUT R15, R12, 0x3fc, RZ, 0xc0, !PT ;  /* 0x000003fc0c0f7812 */ /* 0x000fc400078ec0ff */
[----:B------:R-:W-:Y:S02]  /*79e0*/  SHF.R.U32.HI R25, RZ, 0x18, R25 ;  /* 0x00000018ff197819 */ /* 0x000fe40000011619 */
[----:B------:R-:W-:Y:S02]  /*79f0*/  LOP3.LUT R10, R10, 0x3fc, RZ, 0xc0, !PT ;  /* 0x000003fc0a0a7812 */ /* 0x000fe400078ec0ff */
[----:B------:R-:W-:Y:S01]  /*7a00*/  LOP3.LUT R23, R23, 0x3fc, RZ, 0xc0, !PT ;  /* 0x000003fc17177812 */ /* 0x000fe200078ec0ff */
[----:B------:R-:W5:Y:S01]  /*7a10*/  LDC R22, c[0x3][R22+0x68] ;  /* 0x00c01a0016167b82 */ /* 0x000f620000000800 */
[----:B------:R-:W-:Y:S02]  /*7a20*/  LOP3.LUT R19, R19, 0x3fc, RZ, 0xc0, !PT ;  /* 0x000003fc13137812 */ /* 0x000fe400078ec0ff */
[----:B------:R-:W-:Y:S01]  /*7a30*/  LOP3.LUT R13, R13, 0x3fc, RZ, 0xc0, !PT ;  /* 0x000003fc0d0d7812 */ /* 0x000fe200078ec0ff */
[----:B------:R-:W-:Y:S01]  /*7a40*/  IMAD.SHL.U32 R17, R3, 0x4, RZ ;  /* 0x0000000403117824 */ /* 0x000fe200078e00ff */
[----:B------:R-:W-:-:S03]  /*7a50*/  SHF.R.U32.HI R9, RZ, 0x18, R9 ;  /* 0x00000018ff097819 */ /* 0x000fc60000011609 */
[----:B------:R-:W2:Y:S01]  /*7a60*/  LDC R18, c[0x3][R18+0x68] ;  /* 0x00c01a0012127b82 */ /* 0x000ea20000000800 */
[----:B------:R-:W-:Y:S02]  /*7a70*/  SHF.R.U32.HI R3, RZ, 0x18, R3 ;  /* 0x00000018ff037819 */ /* 0x000fe40000011603 */
[----:B------:R-:W-:-:S05]  /*7a80*/  LEA R25, R25, UR6, 0x2 ;  /* 0x0000000619197c11 */ /* 0x000fca000f8e10ff */
[----:B------:R-:W2:Y:S01]  /*7a90*/  LDC R12, c[0x3][R29] ;  /* 0x00c000001d0c7b82 */ /* 0x000ea20000000800 */
[----:B------:R-:W-:Y:S02]  /*7aa0*/  LOP3.LUT R5, R5, 0x3fc, RZ, 0xc0, !PT ;  /* 0x000003fc05057812 */ /* 0x000fe400078ec0ff */
[----:B------:R-:W-:-:S05]  /*7ab0*/  LOP3.LUT R24, R24, 0x3fc, RZ, 0xc0, !PT ;  /* 0x000003fc18187812 */ /* 0x000fca00078ec0ff */
[----:B------:R-:W2:Y:S01]  /*7ac0*/  LDC R26, c[0x3][R26] ;  /* 0x00c000001a1a7b82 */ /* 0x000ea20000000800 */
[----:B---3--:R-:W-:Y:S02]  /*7ad0*/  LEA R27, R9, UR6, 0x2 ;  /* 0x00000006091b7c11 */ /* 0x008fe4000f8e10ff */
[----:B------:R-:W-:-:S05]  /*7ae0*/  LEA R9, R3, UR6, 0x2 ;  /* 0x0000000603097c11 */ /* 0x000fca000f8e10ff */
[----:B------:R-:W3:Y:S01]  /*7af0*/  LDC R14, c[0x3][R14] ;  /* 0x00c000000e0e7b82 */ /* 0x000ee20000000800 */
[----:B------:R-:W-:-:S07]  /*7b00*/  LOP3.LUT R17, R17, 0x3fc, RZ, 0xc0, !PT ;  /* 0x000003fc11117812 */ /* 0x000fce00078ec0ff */
[----:B------:R-:W3:Y:S08]  /*7b10*/  LDC R11, c[0x3][R11+0x68] ;  /* 0x00c01a000b0b7b82 */ /* 0x000ef00000000800 */
        /* <DEDUP_REMOVED lines=11> */
[----:B------:R-:W3:Y:S01]  /*7bd0*/  LDC R17, c[0x3][R17+0x68] ;  /* 0x00c01a0011117b82 */ /* 0x000ee20000000800 */
[----:B-1----:R-:W-:-:S05]  /*7be0*/  IMAD.SHL.U32 R2, R2, 0x1000000, RZ ;  /* 0x0100000002027824 */ /* 0x002fca00078e00ff */
[----:B------:R-:W-:Y:S02]  /*7bf0*/  LOP3.LUT R21, R21, R2, RZ, 0x3c, !PT ;  /* 0x0000000215157212 */ /* 0x000fe400078e3cff */
[----:B------:R-:W-:Y:S01]  /*7c00*/  SHF.R.W.U32 R2, R7, 0x1f, R7 ;  /* 0x0000001f07027819 */ /* 0x000fe20000001e07 */
[----:B0-----:R-:W-:Y:S02]  /*7c10*/  IMAD.SHL.U32 R7, R8, 0x100, RZ ;  /* 0x0000010008077824 */ /* 0x001fe400078e00ff */
[----:B----4-:R-:W-:Y:S02]  /*7c20*/  IMAD.U32 R8, R6, 0x10000, RZ ;  /* 0x0001000006087824 */ /* 0x010fe400078e00ff */
[----:B-----5:R-:W-:Y:S02]  /*7c30*/  IMAD.SHL.U32 R22, R22, 0x100, RZ ;  /* 0x0000010016167824 */ /* 0x020fe400078e00ff */
[----:B--2---:R-:W-:Y:S01]  /*7c40*/  IMAD.U32 R18, R18, 0x10000, RZ ;  /* 0x0001000012127824 */ /* 0x004fe200078e00ff */
[----:B------:R-:W-:Y:S01]  /*7c50*/  LOP3.LUT R4, R8, R7, R4, 0x96, !PT ;  /* 0x0000000708047212 */ /* 0x000fe200078e9604 */
[----:B------:R-:W-:-:S02]  /*7c60*/  IMAD.SHL.U32 R7, R12, 0x1000000, RZ ;  /* 0x010000000c077824 */ /* 0x000fc400078e00ff */
[----:B------:R-:W-:Y:S01]  /*7c70*/  IMAD.SHL.U32 R26, R26, 0x1000000, RZ ;  /* 0x010000001a1a7824 */ /* 0x000fe200078e00ff */
[----:B---3--:R-:W-:Y:S01]  /*7c80*/  LOP3.LUT R11, R18, R22, R11, 0x96, !PT ;  /* 0x00000016120b7212 */ /* 0x008fe200078e960b */
[----:B------:R-:W-:Y:S01]  /*7c90*/  IMAD.SHL.U32 R14, R14, 0x1000000, RZ ;  /* 0x010000000e0e7824 */ /* 0x000fe200078e00ff */
[----:B------:R-:W-:Y:S01]  /*7ca0*/  LOP3.LUT R4, R4, R7, RZ, 0x3c, !PT ;  /* 0x0000000704047212 */ /* 0x000fe200078e3cff */
[----:B------:R-:W-:Y:S01]  /*7cb0*/  IMAD.SHL.U32 R19, R19, 0x100, RZ ;  /* 0x0000010013137824 */ /* 0x000fe200078e00ff */
[----:B------:R-:W-:Y:S01]  /*7cc0*/  LOP3.LUT R20, R20, R26, RZ, 0x3c, !PT ;  /* 0x0000001a14147212 */ /* 0x000fe200078e3cff */
[----:B------:R-:W-:Y:S02]  /*7cd0*/  IMAD.U32 R13, R13, 0x10000, RZ ;  /* 0x000100000d0d7824 */ /* 0x000fe400078e00ff */
[----:B------:R-:W-:Y:S02]  /*7ce0*/  IMAD.SHL.U32 R10, R10, 0x100, RZ ;  /* 0x000001000a0a7824 */ /* 0x000fe400078e00ff */
[----:B------:R-:W-:Y:S01]  /*7cf0*/  IMAD.U32 R23, R23, 0x10000, RZ ;  /* 0x0001000017177824 */ /* 0x000fe200078e00ff */
[----:B------:R-:W-:Y:S01]  /*7d00*/  LOP3.LUT R6, R11, R14, RZ, 0x3c, !PT ;  /* 0x0000000e0b067212 */ /* 0x000fe200078e3cff */
[----:B------:R-:W-:Y:S01]  /*7d10*/  IMAD.SHL.U32 R16, R16, 0x100, RZ ;  /* 0x0000010010107824 */ /* 0x000fe200078e00ff */
[----:B------:R-:W-:Y:S01]  /*7d20*/  SHF.R.W.U32 R7, R4, 0x15, R4 ;  /* 0x0000001504077819 */ /* 0x000fe20000001e04 */
[----:B------:R-:W-:Y:S01]  /*7d30*/  IMAD.U32 R15, R15, 0x10000, RZ ;  /* 0x000100000f0f7824 */ /* 0x000fe200078e00ff */
[----:B------:R-:W-:Y:S01]  /*7d40*/  SHF.R.W.U32 R21, R21, 0x1c, R21 ;  /* 0x0000001c15157819 */ /* 0x000fe20000001e15 */
[----:B------:R-:W-:Y:S01]  /*7d50*/  IMAD.SHL.U32 R4, R3, 0x1000000, RZ ;  /* 0x0100000003047824 */ /* 0x000fe200078e00ff */
[----:B------:R-:W-:Y:S01]  /*7d60*/  SHF.R.W.U32 R20, R20, 0xe, R20 ;  /* 0x0000000e14147819 */ /* 0x000fe20000001e14 */
[----:B------:R-:W-:Y:S01]  /*7d70*/  IMAD.SHL.U32 R25, R25, 0x1000000, RZ ;  /* 0x0100000019197824 */ /* 0x000fe200078e00ff */
[----:B------:R-:W-:-:S02]  /*7d80*/  LOP3.LUT R13, R13, R19, R24, 0x96, !PT ;  /* 0x000000130d0d7212 */ /* 0x000fc400078e9618 */
[----:B------:R-:W-:Y:S02]  /*7d90*/  LOP3.LUT R10, R23, R10, R5, 0x96, !PT ;  /* 0x0000000a170a7212 */ /* 0x000fe400078e9605 */
[----:B------:R-:W-:Y:S01]  /*7da0*/  SHF.R.W.U32 R5, R6, 0x18, R6 ;  /* 0x0000001806057819 */ /* 0x000fe20000001e06 */
[----:B------:R-:W-:Y:S01]  /*7db0*/  IMAD.SHL.U32 R6, R9, 0x1000000, RZ ;  /* 0x0100000009067824 */ /* 0x000fe200078e00ff */
[----:B------:R-:W-:Y:S02]  /*7dc0*/  LOP3.LUT R2, R2, R20, R21, 0x96, !PT ;  /* 0x0000001402027212 */ /* 0x000fe400078e9615 */
[----:B------:R-:W-:Y:S02]  /*7dd0*/  LOP3.LUT R4, R13, R4, RZ, 0x3c, !PT ;  /* 0x000000040d047212 */ /* 0x000fe400078e3cff */
[----:B------:R-:W-:Y:S02]  /*7de0*/  LOP3.LUT R15, R15, R16, R17, 0x96, !PT ;  /* 0x000000100f0f7212 */ /* 0x000fe400078e9611 */
[----:B------:R-:W-:-:S02]  /*7df0*/  LOP3.LUT R10, R10, R25, RZ, 0x3c, !PT ;  /* 0x000000190a0a7212 */ /* 0x000fc400078e3cff */
[----:B------:R-:W-:Y:S02]  /*7e00*/  LOP3.LUT R7, R5, R2, R7, 0x96, !PT ;  /* 0x0000000205077212 */ /* 0x000fe400078e9607 */
[----:B------:R-:W-:Y:S01]  /*7e10*/  LOP3.LUT R6, R15, R6, RZ, 0x3c, !PT ;  /* 0x000000060f067212 */ /* 0x000fe200078e3cff */
[----:B------:R-:W0:Y:S01]  /*7e20*/  LDC.64 R2, c[0x0][0x390] ;  /* 0x0000e400ff027b82 */ /* 0x000e220000000a00 */
[----:B------:R-:W-:Y:S02]  /*7e30*/  SHF.R.W.U32 R5, R4, 0xa, R4 ;  /* 0x0000000a04057819 */ /* 0x000fe40000001e04 */
[----:B------:R-:W-:Y:S02]  /*7e40*/  SHF.R.W.U32 R10, R10, 0x11, R10 ;  /* 0x000000110a0a7819 */ /* 0x000fe40000001e0a */
[----:B------:R-:W-:Y:S02]  /*7e50*/  SHF.R.W.U32 R6, R6, 0x3, R6 ;  /* 0x0000000306067819 */ /* 0x000fe40000001e06 */
[----:B------:R-:W-:-:S04]  /*7e60*/  LOP3.LUT R7, R10, R7, R5, 0x96, !PT ;  /* 0x000000070a077212 */ /* 0x000fc800078e9605 */
[----:B------:R-:W-:-:S05]  /*7e70*/  LOP3.LUT R7, R7, R6, RZ, 0x3c, !PT ;  /* 0x0000000607077212 */ /* 0x000fca00078e3cff */
[----:B------:R-:W-:-:S05]  /*7e80*/  IMAD.SHL.U32 R7, R7, 0x2, RZ ;  /* 0x0000000207077824 */ /* 0x000fca00078e00ff */
[----:B------:R-:W-:-:S04]  /*7e90*/  LOP3.LUT R7, R5, R7, R6, 0x96, !PT ;  /* 0x0000000705077212 */ /* 0x000fc800078e9606 */
[----:B------:R-:W-:Y:S01]  /*7ea0*/  LOP3.LUT R7, R6, R7, R10, 0x96, !PT ;  /* 0x0000000706077212 */ /* 0x000fe200078e960a */
[----:B0-----:R-:W-:-:S03]  /*7eb0*/  IMAD.WIDE.U32 R2, R0, 0x4, R2 ;  /* 0x0000000400027825 */ /* 0x001fc600078e0002 */
[----:B------:R-:W-:-:S05]  /*7ec0*/  LOP3.LUT R7, R10, R7, R5, 0x96, !PT ;  /* 0x000000070a077212 */ /* 0x000fca00078e9605 */
[----:B------:R-:W-:Y:S01]  /*7ed0*/  STG.E desc[UR4][R2.64], R7 ;  /* 0x0000000702007986 */ /* 0x000fe2000c101904 */
[----:B------:R-:W-:Y:S05]  /*7ee0*/  EXIT ;  /* 0x000000000000794d */ /* 0x000fea0003800000 */
.L_x_0:
[----:B------:R-:W-:-:S00]  /*7ef0*/  BRA `(.L_x_0) ;  /* 0xfffffffc00fc7947 */ /* 0x000fc0000383ffff */
[----:B------:R-:W-:-:S00]  /*7f00*/  NOP ;  /* 0x0000000000007918 */ /* 0x000fc00000000000 */
[----:B------:R-:W-:-:S00]  /*7f10*/  NOP ;  /* 0x0000000000007918 */ /* 0x000fc00000000000 */
[----:B------:R-:W-:-:S00]  /*7f20*/  NOP ;  /* 0x0000000000007918 */ /* 0x000fc00000000000 */
[----:B------:R-:W-:-:S00]  /*7f30*/  NOP ;  /* 0x0000000000007918 */ /* 0x000fc00000000000 */
[----:B------:R-:W-:-:S00]  /*7f40*/  NOP ;  /* 0x0000000000007918 */ /* 0x000fc00000000000 */
[----:B------:R-:W-:-:S00]  /*7f50*/  NOP ;  /* 0x0000000000007918 */ /* 0x000fc00000000000 */
[----:B------:R-:W-:-:S00]  /*7f60*/  NOP ;  /* 0x0000000000007918 */ /* 0x000fc00000000000 */
[----:B------:R-:W-:-:S00]  /*7f70*/  NOP ;  /* 0x0000000000007918 */ /* 0x000fc00000000000 */
.L_x_6:


//--------------------- .text._Z14zion_cuda_minePhjPjS0_S0_j --------------------------
	.section	.text._Z14zion_cuda_minePhjPjS0_S0_j,"ax",@progbits
	.align	128
        .global         _Z14zion_cuda_minePhjPjS0_S0_j
        .type           _Z14zion_cuda_minePhjPjS0_S0_j,@function
        .size           _Z14zion_cuda_minePhjPjS0_S0_j,(.L_x_7 - _Z14zion_cuda_minePhjPjS0_S0_j)
        .other          _Z14zion_cuda_minePhjPjS0_S0_j,@"STO_CUDA_ENTRY STV_DEFAULT"
_Z14zion_cuda_minePhjPjS0_S0_j:
.text._Z14zion_cuda_minePhjPjS0_S0_j:
[----:B------:R-:W-:Y:S08]  /*0000*/  LDC R1, c[0x0][0x37c] ;  /* 0x0000df00ff017b82 */ /* 0x000ff00000000800 */
[----:B------:R-:W0:Y:S01]  /*0010*/  LDC.64 R2, c[0x0][0x390] ;  /* 0x0000e400ff027b82 */ /* 0x000e220000000a00 */
[----:B------:R-:W0:Y:S01]  /*0020*/  LDCU.64 UR6, c[0x0][0x358] ;  /* 0x00006b00ff0677ac */ /* 0x000e220008000a00 */
[----:B------:R-:W1:Y:S01]  /*0030*/  S2R R5, SR_TID.X ;  /* 0x0000000000057919 */ /* 0x000e620000002100 */
[----:B------:R-:W2:Y:S05]  /*0040*/  LDCU UR5, c[0x0][0x3a8] ;  /* 0x00007500ff0577ac */ /* 0x000eaa0008000800 */
[----:B------:R-:W1:Y:S01]  /*0050*/  S2UR UR4, SR_CTAID.X ;  /* 0x00000000000479c3 */ /* 0x000e620000002500 */
[----:B------:R-:W3:Y:S01]  /*0060*/  LDCU UR17, c[0x0][0x3a8] ;  /* 0x00007500ff1177ac */ /* 0x000ee20008000800 */
[----:B------:R-:W4:Y:S06]  /*0070*/  LDCU UR16, c[0x0][0x388] ;  /* 0x00007100ff1077ac */ /* 0x000f2c0008000800 */
[----:B------:R-:W1:Y:S01]  /*0080*/  LDC R6, c[0x0][0x360] ;  /* 0x0000d800ff067b82 */ /* 0x000e620000000800 */
[----:B------:R-:W0:Y:S01]  /*0090*/  LDCU.64 UR8, c[0x3][0x48] ;  /* 0x00c00900ff0877ac */ /* 0x000e220008000a00 */
[----:B------:R-:W0:Y:S02]  /*00a0*/  LDCU.64 UR10, c[0x3][0x60] ;  /* 0x00c00c00ff0a77ac */ /* 0x000e240008000a00 */
[----:B0-----:R-:W5:Y:S01]  /*00b0*/  LDG.E R3, desc[UR6][R2.64] ;  /* 0x0000000602037981 */ /* 0x001f62000c1e1900 */
[----:B------:R-:W0:Y:S01]  /*00c0*/  LDCU.128 UR12, c[0x3][0x50] ;  /* 0x00c00a00ff0c77ac */ /* 0x000e220008000c00 */
[----:B------:R-:W-:Y:S01]  /*00d0*/  BSSY.RECONVERGENT B0, `(.L_x_1) ;  /* 0x00007f6000007945 */ /* 0x000fe20003800200 */
[----:B-1----:R-:W-:-:S04]  /*00e0*/  IMAD R0, R6, UR4, R5 ;  /* 0x0000000406007c24 */ /* 0x002fc8000f8e0205 */
[----:B-----5:R-:W-:Y:S02]  /*00f0*/  IMAD.IADD R2, R0, 0x1, R3 ;  /* 0x0000000100027824 */ /* 0x020fe400078e0203 */
[----:B------:R-:W-:-:S03]  /*0100*/  IMAD.MOV.U32 R0, RZ, RZ, RZ ;  /* 0x000000ffff007224 */ /* 0x000fc600078e00ff */
[----:B--2---:R-:W-:-:S13]  /*0110*/  ISETP.GE.U32.AND P0, PT, R2, UR5, PT ;  /* 0x0000000502007c0c */ /* 0x004fda000bf06070 */
[----:B0--34-:R-:W-:Y:S05]  /*0120*/  @P0 BRA `(.L_x_2) ;  /* 0x0000007c00c00947 */ /* 0x019fea0003800000 */
[----:B------:R-:W0:Y:S02]  /*0130*/  LDC.64 R4, c[0x0][0x398] ;  /* 0x0000e600ff047b82 */ /* 0x000e240000000a00 */
[----:B0-----:R-:W2:Y:S01]  /*0140*/  LDG.E R4, desc[UR6][R4.64] ;  /* 0x0000000604047981 */ /* 0x001ea2000c1e1900 */
[----:B------:R-:W0:Y:S01]  /*0150*/  LDCU UR4, c[0x0][0x370] ;  /* 0x00006e00ff0477ac */ /* 0x000e220008000800 */
[----:B------:R-:W-:Y:S02]  /*0160*/  IMAD.MOV.U32 R0, RZ, RZ, RZ ;  /* 0x000000ffff007224 */ /* 0x000fe400078e00ff */
[----:B0-----:R-:W-:Y:S01]  /*0170*/  IMAD R3, R6, UR4, RZ ;  /* 0x0000000406037c24 */ /* 0x001fe2000f8e02ff */
[----:B--2---:R-:W-:-:S13]  /*0180*/  ISETP.NE.AND P0, PT, R4, RZ, PT ;  /* 0x000000ff0400720c */ /* 0x004fda0003f05270 */
.L_x_4:
[----:B------:R-:W-:Y:S05]  /*0190*/  @P0 BRA `(.L_x_2) ;  /* 0x0000007c00a40947 */ /* 0x000fea0003800000 */
[----:B------:R-:W0:Y:S02]  /*01a0*/  LDC.64 R14, c[0x0][0x380] ;  /* 0x0000e000ff0e7b82 */ /* 0x000e240000000a00 */
[----:B0-----:R-:W2:Y:S04]  /*01b0*/  LDG.E R5, desc[UR6][R14.64] ;  /* 0x000000060e057981 */ /* 0x001ea8000c1e1900 */
[----:B------:R-:W3:Y:S04]  /*01c0*/  LDG.E R4, desc[UR6][R14.64+0x4] ;  /* 0x000004060e047981 */ /* 0x000ee8000c1e1900 */
[----:B------:R-:W4:Y:S04]  /*01d0*/  LDG.E R13, desc[UR6][R14.64+0x8] ;  /* 0x000008060e0d7981 */ /* 0x000f28000c1e1900 */
[----:B------:R-:W5:Y:S04]  /*01e0*/  LDG.E R12, desc[UR6][R14.64+0xc] ;  /* 0x00000c060e0c7981 */ /* 0x000f68000c1e1900 */
[----:B------:R-:W5:Y:S04]  /*01f0*/  LDG.E R11, desc[UR6][R14.64+0x10] ;  /* 0x000010060e0b7981 */ /* 0x000f68000c1e1900 */
[----:B------:R-:W5:Y:S04]  /*0200*/  LDG.E R22, desc[UR6][R14.64+0x14] ;  /* 0x000014060e167981 */ /* 0x000f68000c1e1900 */
[----:B------:R-:W5:Y:S04]  /*0210*/  LDG.E R8, desc[UR6][R14.64+0x1c] ;  /* 0x00001c060e087981 */ /* 0x000f68000c1e1900 */
[----:B------:R0:W5:Y:S01]  /*0220*/  LDG.E R7, desc[UR6][R14.64+0x18] ;  /* 0x000018060e077981 */ /* 0x000162000c1e1900 */
[----:B------:R-:W3:Y:S01]  /*0230*/  BREV R9, R2 ;  /* 0x0000000200097301 */ /* 0x000ee20000000000 */
[----:B--2---:R-:W-:Y:S01]  /*0240*/  LOP3.LUT R6, R5, R2, RZ, 0x3c, !PT ;  /* 0x0000000205067212 */ /* 0x004fe200078e3cff */
[----:B------:R-:W-:Y:S01]  /*0250*/  IMAD.MOV.U32 R5, RZ, RZ, 0x68 ;  /* 0x00000068ff057424 */ /* 0x000fe200078e00ff */
[----:B---3--:R-:W-:-:S03]  /*0260*/  LOP3.LUT R4, R4, R9, RZ, 0x3c, !PT ;  /* 0x0000000904047212 */ /* 0x008fc600078e3cff */
[----:B------:R-:W-:Y:S01]  /*0270*/  IMAD.SHL.U32 R9, R6, 0x4, RZ ;  /* 0x0000000406097824 */ /* 0x000fe200078e00ff */
[--C-:B------:R-:W-:Y:S02]  /*0280*/  SHF.R.U32.HI R10, RZ, 0x6, R6.reuse ;  /* 0x00000006ff0a7819 */ /* 0x100fe40000011606 */
[--C-:B------:R-:W-:Y:S02]  /*0290*/  SHF.R.U32.HI R16, RZ, 0xe, R6.reuse ;  /* 0x0000000eff107819 */ /* 0x100fe40000011606 */
[----:B------:R-:W-:Y:S01]  /*02a0*/  SHF.R.U32.HI R18, RZ, 0x18, R6 ;  /* 0x00000018ff127819 */ /* 0x000fe20000011606 */
[----:B------:R-:W-:Y:S01]  /*02b0*/  IMAD.SHL.U32 R6, R4, 0x4, RZ ;  /* 0x0000000404067824 */ /* 0x000fe200078e00ff */
[--C-:B------:R-:W-:Y:S02]  /*02c0*/  SHF.R.U32.HI R17, RZ, 0x6, R4.reuse ;  /* 0x00000006ff117819 */ /* 0x100fe40000011604 */
[----:B0-----:R-:W-:Y:S02]  /*02d0*/  SHF.R.U32.HI R14, RZ, 0xe, R4 ;  /* 0x0000000eff0e7819 */ /* 0x001fe40000011604 */
[----:B------:R-:W-:-:S02]  /*02e0*/  LOP3.LUT R24, R10, 0x3fc, RZ, 0xc0, !PT ;  /* 0x000003fc0a187812 */ /* 0x000fc400078ec0ff */
[----:B------:R-:W-:Y:S02]  /*02f0*/  SHF.R.U32.HI R20, RZ, 0x18, R4 ;  /* 0x00000018ff147819 */ /* 0x000fe40000011604 */
[----:B------:R-:W-:Y:S02]  /*0300*/  LOP3.LUT R10, R6, 0x3fc, RZ, 0xc0, !PT ;  /* 0x000003fc060a7812 */ /* 0x000fe400078ec0ff */
[----:B------:R-:W-:Y:S01]  /*0310*/  LOP3.LUT R23, R16, 0x3fc, RZ, 0xc0, !PT ;  /* 0x000003fc10177812 */ /* 0x000fe200078ec0ff */
[----:B------:R-:W0:Y:S01]  /*0320*/  LDC R24, c[0x3][R24+0x68] ;  /* 0x00c01a0018187b82 */ /* 0x000e220000000800 */
[----:B------:R-:W-:Y:S01]  /*0330*/  LOP3.LUT R6, R17, 0x3fc, RZ, 0xc0, !PT ;  /* 0x000003fc11067812 */ /* 0x000fe200078ec0ff */
[--C-:B------:R-:W-:Y:S01]  /*0340*/  IMAD R15, R20, 0x4, R5.reuse ;  /* 0x00000004140f7824 */ /* 0x100fe200078e0205 */
[----:B------:R-:W-:Y:S01]  /*0350*/  LOP3.LUT R4, R14, 0x3fc, RZ, 0xc0, !PT ;  /* 0x000003fc0e047812 */ /* 0x000fe200078ec0ff */
[----:B------:R-:W-:Y:S01]  /*0360*/  IMAD R16, R18, 0x4, R5 ;  /* 0x0000000412107824 */ /* 0x000fe200078e0205 */
[----:B------:R-:W-:Y:S01]  /*0370*/  LOP3.LUT R19, R9, 0x3fc, RZ, 0xc0, !PT ;  /* 0x000003fc09137812 */ /* 0x000fe200078ec0ff */
[----:B----4-:R-:W-:Y:S01]  /*0380*/  IMAD.SHL.U32 R14, R13, 0x4, RZ ;  /* 0x000000040d0e7824 */ /* 0x010fe200078e00ff */
[--C-:B------:R-:W-:Y:S01]  /*0390*/  SHF.R.U32.HI R17, RZ, 0x6, R13.reuse ;  /* 0x00000006ff117819 */ /* 0x100fe2000001160d */
[----:B------:R-:W1:Y:S01]  /*03a0*/  LDC R23, c[0x3][R23+0x68] ;  /* 0x00c01a0017177b82 */ /* 0x000e620000000800 */
[----:B------:R-:W-:Y:S01]  /*03b0*/  SHF.R.U32.HI R18, RZ, 0xe, R13 ;  /* 0x0000000eff127819 */ /* 0x000fe2000001160d */
[----:B-----5:R-:W-:Y:S01]  /*03c0*/  IMAD.SHL.U32 R9, R12, 0x4, RZ ;  /* 0x000000040c097824 */ /* 0x020fe200078e00ff */
[----:B------:R-:W-:-:S02]  /*03d0*/  LOP3.LUT R26, R17, 0x3fc, RZ, 0xc0, !PT ;  /* 0x000003fc111a7812 */ /* 0x000fc400078ec0ff */
[--C-:B------:R-:W-:Y:S02]  /*03e0*/  SHF.R.U32.HI R20, RZ, 0x6, R12.reuse ;  /* 0x00000006ff147819 */ /* 0x100fe4000001160c */
[----:B------:R-:W-:Y:S01]  /*03f0*/  SHF.R.U32.HI R21, RZ, 0xe, R12 ;  /* 0x0000000eff157819 */ /* 0x000fe2000001160c */
[----:B------:R-:W2:Y:S01]  /*0400*/  LDC R6, c[0x3][R6+0x68] ;  /* 0x00c01a0006067b82 */ /* 0x000ea20000000800 */
[----:B------:R-:W-:Y:S02]  /*0410*/  LOP3.LUT R17, R18, 0x3fc, RZ, 0xc0, !PT ;  /* 0x000003fc12117812 */ /* 0x000fe400078ec0ff */
[----:B------:R-:W-:Y:S02]  /*0420*/  LOP3.LUT R20, R20, 0x3fc, RZ, 0xc0, !PT ;  /* 0x000003fc14147812 */ /* 0x000fe400078ec0ff */
[----:B------:R-:W-:Y:S02]  /*0430*/  LOP3.LUT R21, R21, 0x3fc, RZ, 0xc0, !PT ;  /* 0x000003fc15157812 */ /* 0x000fe400078ec0ff */
[----:B------:R-:W-:Y:S01]  /*0440*/  LOP3.LUT R14, R14, 0x3fc, RZ, 0xc0, !PT ;  /* 0x000003fc0e0e7812 */ /* 0x000fe200078ec0ff */
[----:B------:R-:W3:Y:S01]  /*0450*/  LDC R4, c[0x3][R4+0x68] ;  /* 0x00c01a0004047b82 */ /* 0x000ee20000000800 */
[----:B------:R-:W-:-:S02]  /*0460*/  LOP3.LUT R9, R9, 0x3fc, RZ, 0xc0, !PT ;  /* 0x000003fc09097812 */ /* 0x000fc400078ec0ff */
[----:B------:R-:W-:-:S05]  /*0470*/  SHF.R.U32.HI R12, RZ, 0x18, R12 ;  /* 0x00000018ff0c7819 */ /* 0x000fca000001160c */
[----:B------:R-:W4:Y:S01]  /*0480*/  LDC R19, c[0x3][R19+0x68] ;  /* 0x00c01a0013137b82 */ /* 0x000f220000000800 */
[----:B------:R-:W-:-:S07]  /*0490*/  IMAD R12, R12, 0x4, R5 ;  /* 0x000000040c0c7824 */ /* 0x000fce00078e0205 */
[----:B------:R-:W5:Y:S08]  /*04a0*/  LDC R10, c[0x3][R10+0x68] ;  /* 0x00c01a000a0a7b82 */ /* 0x000f700000000800 */
[----:B------:R-:W5:Y:S01]  /*04b0*/  LDC R15, c[0x3][R15] ;  /* 0x00c000000f0f7b82 */ /* 0x000f620000000800 */
[----:B0-----:R-:W-:-:S07]  /*04c0*/  IMAD.SHL.U32 R24, R24, 0x100, RZ ;  /* 0x0000010018187824 */ /* 0x001fce00078e00ff */
[----:B------:R-:W0:Y:S01]  /*04d0*/  LDC R16, c[0x3][R16] ;  /* 0x00c0000010107b82 */ /* 0x000e220000000800 */
[----:B-1----:R-:W-:-:S07]  /*04e0*/  IMAD.U32 R23, R23, 0x10000, RZ ;  /* 0x0001000017177824 */ /* 0x002fce00078e00ff */
[----:B------:R1:W0:Y:S01]  /*04f0*/  LDC R18, c[0x3][R26+0x68] ;  /* 0x00c01a001a127b82 */ /* 0x0002220000000800 */
[----:B--2---:R-:W-:-:S07]  /*0500*/  IMAD.SHL.U32 R25, R6, 0x100, RZ ;  /* 0x0000010006197824 */ /* 0x004fce00078e00ff */
[----:B------:R-:W2:Y:S01]  /*0510*/  LDC R17, c[0x3][R17+0x68] ;  /* 0x00c01a0011117b82 */ /* 0x000ea20000000800 */
[----:B---3--:R-:W-:Y:S01]  /*0520*/  IMAD.U32 R4, R4, 0x10000, RZ ;  /* 0x0001000004047824 */ /* 0x008fe200078e00ff */
[----:B-1----:R-:W-:-:S04]  /*0530*/  SHF.R.U32.HI R26, RZ, 0x6, R22 ;  /* 0x00000006ff1a7819 */ /* 0x002fc80000011616 */
[----:B------:R-:W-:Y:S02]  /*0540*/  LOP3.LUT R26, R26, 0x3fc, RZ, 0xc0, !PT ;  /* 0x000003fc1a1a7812 */ /* 0x000fe400078ec0ff */
[----:B------:R-:W1:Y:S01]  /*0550*/  LDC R20, c[0x3][R20+0x68] ;  /* 0x00c01a0014147b82 */ /* 0x000e620000000800 */
[----:B----4-:R-:W-:Y:S01]  /*0560*/  LOP3.LUT R6, R23, R24, R19, 0x96, !PT ;  /* 0x0000001817067212 */ /* 0x010fe200078e9613 */
[----:B------:R-:W-:-:S05]  /*0570*/  IMAD.SHL.U32 R24, R11, 0x4, RZ ;  /* 0x000000040b187824 */ /* 0x000fca00078e00ff */
[----:B------:R-:W-:Y:S01]  /*0580*/  LOP3.LUT R24, R24, 0x3fc, RZ, 0xc0, !PT ;  /* 0x000003fc18187812 */ /* 0x000fe200078ec0ff */
[----:B------:R-:W3:Y:S01]  /*0590*/  LDC R21, c[0x3][R21+0x68] ;  /* 0x00c01a0015157b82 */ /* 0x000ee20000000800 */
[----:B-----5:R-:W-:Y:S01]  /*05a0*/  LOP3.LUT R4, R4, R25, R10, 0x96, !PT ;  /* 0x0000001904047212 */ /* 0x020fe200078e960a */
[----:B0-----:R-:W-:Y:S02]  /*05b0*/  IMAD.SHL.U32 R19, R18, 0x100, RZ ;  /* 0x0000010012137824 */ /* 0x001fe400078e00ff */
[----:B------:R-:W-:-:S04]  /*05c0*/  IMAD.SHL.U32 R18, R8, 0x4, RZ ;  /* 0x0000000408127824 */ /* 0x000fc800078e00ff */
[----:B------:R-:W0:Y:S01]  /*05d0*/  LDC R14, c[0x3][R14+0x68] ;  /* 0x00c01a000e0e7b82 */ /* 0x000e220000000800 */
[----:B--2---:R-:W-:Y:S01]  /*05e0*/  IMAD.U32 R10, R17, 0x10000, RZ ;  /* 0x00010000110a7824 */ /* 0x004fe200078e00ff */
[----:B------:R-:W-:Y:S01]  /*05f0*/  LOP3.LUT R23, R18, 0x3fc, RZ, 0xc0, !PT ;  /* 0x000003fc12177812 */ /* 0x000fe200078ec0ff */
[----:B------:R-:W-:-:S05]  /*0600*/  IMAD.SHL.U32 R15, R15, 0x1000000, RZ ;  /* 0x010000000f0f7824 */ /* 0x000fca00078e00ff */
[----:B------:R-:W2:Y:S01]  /*0610*/  LDC R9, c[0x3][R9+0x68] ;  /* 0x00c01a0009097b82 */ /* 0x000ea20000000800 */
[----:B-1----:R-:W-:Y:S01]  /*0620*/  IMAD.SHL.U32 R20, R20, 0x100, RZ ;  /* 0x0000010014147824 */ /* 0x002fe200078e00ff */
[----:B------:R-:W-:Y:S01]  /*0630*/  LOP3.LUT R4, R4, R15, RZ, 0x3c, !PT ;  /* 0x0000000f04047212 */ /* 0x000fe200078e3cff */
[----:B------:R-:W-:Y:S01]  /*0640*/  IMAD.SHL.U32 R17, R16, 0x1000000, RZ ;  /* 0x0100000010117824 */ /* 0x000fe200078e00ff */
[----:B------:R-:W-:Y:S02]  /*0650*/  SHF.R.U32.HI R15, RZ, 0xe, R22 ;  /* 0x0000000eff0f7819 */ /* 0x000fe40000011616 */
[--C-:B------:R-:W-:Y:S01]  /*0660*/  SHF.R.U32.HI R16, RZ, 0xe, R8.reuse ;  /* 0x0000000eff107819 */ /* 0x100fe20000011608 */
[----:B---3--:R-:W-:Y:S01]  /*0670*/  IMAD.U32 R21, R21, 0x10000, RZ ;  /* 0x0001000015157824 */ /* 0x008fe200078e00ff */
[----:B------:R-:W-:Y:S01]  /*0680*/  LOP3.LUT R6, R6, R17, RZ, 0x3c, !PT ;  /* 0x0000001106067212 */ /* 0x000fe200078e3cff */
[----:B------:R-:W1:Y:S01]  /*0690*/  LDC R12, c[0x3][R12] ;  /* 0x00c000000c0c7b82 */ /* 0x000e620000000800 */
[----:B------:R-:W-:-:S02]  /*06a0*/  SHF.R.U32.HI R17, RZ, 0x6, R8 ;  /* 0x00000006ff117819 */ /* 0x000fc40000011608 */
[----:B------:R-:W-:Y:S02]  /*06b0*/  SHF.R.U32.HI R8, RZ, 0x18, R8 ;  /* 0x00000018ff087819 */ /* 0x000fe40000011608 */
[----:B------:R-:W-:Y:S02]  /*06c0*/  LOP3.LUT R18, R16, 0x3fc, RZ, 0xc0, !PT ;  /* 0x000003fc10127812 */ /* 0x000fe400078ec0ff */
[----:B0-----:R-:W-:Y:S01]  /*06d0*/  LOP3.LUT R10, R10, R19, R14, 0x96, !PT ;  /* 0x000000130a0a7212 */ /* 0x001fe200078e960e */
[----:B------:R-:W0:Y:S01]  /*06e0*/  LDC R16, c[0x3][R26+0x68] ;  /* 0x00c01a001a107b82 */ /* 0x000e220000000800 */
[----:B------:R-:W-:Y:S01]  /*06f0*/  SHF.R.U32.HI R14, RZ, 0x18, R13 ;  /* 0x00000018ff0e7819 */ /* 0x000fe2000001160d */
[----:B------:R-:W-:Y:S01]  /*0700*/  IMAD R8, R8, 0x4, R5 ;  /* 0x0000000408087824 */ /* 0x000fe200078e0205 */
[--C-:B------:R-:W-:Y:S02]  /*0710*/  SHF.R.U32.HI R13, RZ, 0x6, R11.reuse ;  /* 0x00000006ff0d7819 */ /* 0x100fe4000001160b */
[----:B------:R-:W-:-:S02]  /*0720*/  SHF.R.U32.HI R19, RZ, 0xe, R11 ;  /* 0x0000000eff137819 */ /* 0x000fc4000001160b */
[----:B--2---:R-:W-:Y:S01]  /*0730*/  LOP3.LUT R9, R21, R20, R9, 0x96, !PT ;  /* 0x0000001415097212 */ /* 0x004fe200078e9609 */
[----:B------:R-:W-:Y:S01]  /*0740*/  IMAD.SHL.U32 R21, R22, 0x4, RZ ;  /* 0x0000000416157824 */ /* 0x000fe200078e00ff */
[----:B------:R-:W-:Y:S01]  /*0750*/  SHF.R.U32.HI R20, RZ, 0x18, R11 ;  /* 0x00000018ff147819 */ /* 0x000fe2000001160b */
[--C-:B------:R-:W-:Y:S01]  /*0760*/  IMAD R11, R14, 0x4, R5.reuse ;  /* 0x000000040e0b7824 */ /* 0x100fe200078e0205 */
[----:B------:R-:W-:Y:S01]  /*0770*/  LOP3.LUT R13, R13, 0x3fc, RZ, 0xc0, !PT ;  /* 0x000003fc0d0d7812 */ /* 0x000fe200078ec0ff */
[----:B------:R-:W2:Y:S01]  /*0780*/  LDC R18, c[0x3][R18+0x68] ;  /* 0x00c01a0012127b82 */ /* 0x000ea20000000800 */
[----:B------:R-:W-:Y:S01]  /*0790*/  LOP3.LUT R14, R19, 0x3fc, RZ, 0xc0, !PT ;  /* 0x000003fc130e7812 */ /* 0x000fe200078ec0ff */
[----:B------:R-:W-:Y:S01]  /*07a0*/  IMAD R25, R20, 0x4, R5 ;  /* 0x0000000414197824 */ /* 0x000fe200078e0205 */
[----:B------:R-:W-:Y:S01]  /*07b0*/  LOP3.LUT R20, R15, 0x3fc, RZ, 0xc0, !PT ;  /* 0x000003fc0f147812 */ /* 0x000fe200078ec0ff */
[----:B-1----:R-:W-:Y:S01]  /*07c0*/  IMAD.SHL.U32 R12, R12, 0x1000000, RZ ;  /* 0x010000000c0c7824 */ /* 0x002fe200078e00ff */
[----:B------:R-:W-:-:S02]  /*07d0*/  SHF.R.U32.HI R22, RZ, 0x18, R22 ;  /* 0x00000018ff167819 */ /* 0x000fc40000011616 */
[----:B------:R-:W-:Y:S01]  /*07e0*/  LOP3.LUT R21, R21, 0x3fc, RZ, 0xc0, !PT ;  /* 0x000003fc15157812 */ /* 0x000fe200078ec0ff */
[----:B------:R-:W1:Y:S01]  /*07f0*/  LDC R11, c[0x3][R11] ;  /* 0x00c000000b0b7b82 */ /* 0x000e620000000800 */
[----:B------:R-:W-:Y:S01]  /*0800*/  LOP3.LUT R19, R17, 0x3fc, RZ, 0xc0, !PT ;  /* 0x000003fc11137812 */ /* 0x000fe200078ec0ff */
[----:B------:R-:W-:Y:S01]  /*0810*/  IMAD R22, R22, 0x4, R5 ;  /* 0x0000000416167824 */ /* 0x000fe200078e0205 */
[----:B------:R-:W-:Y:S01]  /*0820*/  LOP3.LUT R9, R9, R12, RZ, 0x3c, !PT ;  /* 0x0000000c09097212 */ /* 0x000fe200078e3cff */
[----:B0-----:R-:W-:-:S04]  /*0830*/  IMAD.SHL.U32 R16, R16, 0x100, RZ ;  /* 0x0000010010107824 */ /* 0x001fc800078e00ff */
[----:B------:R-:W0:Y:S08]  /*0840*/  LDC R13, c[0x3][R13+0x68] ;  /* 0x00c01a000d0d7b82 */ /* 0x000e300000000800 */
[----:B------:R-:W3:Y:S01]  /*0850*/  LDC R14, c[0x3][R14+0x68] ;  /* 0x00c01a000e0e7b82 */ /* 0x000ee20000000800 */
[----:B--2---:R-:W-:-:S07]  /*0860*/  IMAD.U32 R18, R18, 0x10000, RZ ;  /* 0x0001000012127824 */ /* 0x004fce00078e00ff */
[----:B------:R-:W2:Y:S01]  /*0870*/  LDC R17, c[0x3][R25] ;  /* 0x00c0000019117b82 */ /* 0x000ea20000000800 */
[----:B-1----:R-:W-:-:S05]  /*0880*/  IMAD.SHL.U32 R11, R11, 0x1000000, RZ ;  /* 0x010000000b0b7824 */ /* 0x002fca00078e00ff */
[----:B------:R-:W-:Y:S02]  /*0890*/  LOP3.LUT R10, R10, R11, RZ, 0x3c, !PT ;  /* 0x0000000b0a0a7212 */ /* 0x000fe400078e3cff */
[----:B------:R-:W1:Y:S01]  /*08a0*/  LDC R20, c[0x3][R20+0x68] ;  /* 0x00c01a0014147b82 */ /* 0x000e620000000800 */
[----:B0-----:R-:W-:Y:S01]  /*08b0*/  IMAD.SHL.U32 R26, R13, 0x100, RZ ;  /* 0x000001000d1a7824 */ /* 0x001fe200078e00ff */
[----:B------:R-:W-:-:S06]  /*08c0*/  SHF.R.U32.HI R11, RZ, 0xe, R7 ;  /* 0x0000000eff0b7819 */ /* 0x000fcc0000011607 */
[----:B------:R0:W4:Y:S01]  /*08d0*/  LDC R15, c[0x3][R24+0x68] ;  /* 0x00c01a00180f7b82 */ /* 0x0001220000000800 */
[----:B---3--:R-:W-:-:S07]  /*08e0*/  IMAD.U32 R13, R14, 0x10000, RZ ;  /* 0x000100000e0d7824 */ /* 0x008fce00078e00ff */
[----:B------:R-:W3:Y:S01]  /*08f0*/  LDC R19, c[0x3][R19+0x68] ;  /* 0x00c01a0013137b82 */ /* 0x000ee20000000800 */
[----:B0-----:R-:W-:Y:S01]  /*0900*/  SHF.R.U32.HI R24, RZ, 0x6, R7 ;  /* 0x00000006ff187819 */ /* 0x001fe20000011607 */
[----:B--2---:R-:W-:Y:S01]  /*0910*/  IMAD.SHL.U32 R12, R17, 0x1000000, RZ ;  /* 0x01000000110c7824 */ /* 0x004fe200078e00ff */
[----:B------:R-:W-:Y:S01]  /*0920*/  LOP3.LUT R17, R11, 0x3fc, RZ, 0xc0, !PT ;  /* 0x000003fc0b117812 */ /* 0x000fe200078ec0ff */
[----:B------:R-:W-:Y:S01]  /*0930*/  IMAD.SHL.U32 R11, R7, 0x4, RZ ;  /* 0x00000004070b7824 */ /* 0x000fe200078e00ff */
[----:B------:R-:W-:-:S03]  /*0940*/  LOP3.LUT R24, R24, 0x3fc, RZ, 0xc0, !PT ;  /* 0x000003fc18187812 */ /* 0x000fc600078ec0ff */
[----:B------:R-:W0:Y:S01]  /*0950*/  LDC R21, c[0x3][R21+0x68] ;  /* 0x00c01a0015157b82 */ /* 0x000e220000000800 */
[----:B-1----:R-:W-:-:S07]  /*0960*/  IMAD.U32 R20, R20, 0x10000, RZ ;  /* 0x0001000014147824 */ /* 0x002fce00078e00ff */
[----:B------:R-:W1:Y:S01]  /*0970*/  LDC R22, c[0x3][R22] ;  /* 0x00c0000016167b82 */ /* 0x000e620000000800 */
[----:B----4-:R-:W-:-:S04]  /*0980*/  LOP3.LUT R15, R13, R26, R15, 0x96, !PT ;  /* 0x0000001a0d0f7212 */ /* 0x010fc800078e960f */
[----:B------:R-:W-:Y:S02]  /*0990*/  LOP3.LUT R15, R15, R12, RZ, 0x3c, !PT ;  /* 0x0000000c0f0f7212 */ /* 0x000fe400078e3cff */
[----:B------:R-:W-:Y:S01]  /*09a0*/  SHF.R.U32.HI R12, RZ, 0x18, R7 ;  /* 0x00000018ff0c7819 */ /* 0x000fe20000011607 */
[----:B------:R-:W2:Y:S01]  /*09b0*/  LDC R8, c[0x3][R8] ;  /* 0x00c0000008087b82 */ /* 0x000ea20000000800 */
[----:B---3--:R-:W-:Y:S01]  /*09c0*/  IMAD.SHL.U32 R26, R19, 0x100, RZ ;  /* 0x00000100131a7824 */ /* 0x008fe200078e00ff */
[----:B------:R-:W-:Y:S02]  /*09d0*/  LOP3.LUT R19, R11, 0x3fc, RZ, 0xc0, !PT ;  /* 0x000003fc0b137812 */ /* 0x000fe400078ec0ff */
[----:B------:R-:W-:Y:S01]  /*09e0*/  IMAD R11, R12, 0x4, R5 ;  /* 0x000000040c0b7824 */ /* 0x000fe200078e0205 */
[----:B------:R-:W-:-:S03]  /*09f0*/  SHF.R.W.U32 R12, R9, 0xb, R9 ;  /* 0x0000000b090c7819 */ /* 0x000fc60000001e09 */
[----:B------:R-:W3:Y:S01]  /*0a00*/  LDC R23, c[0x3][R23+0x68] ;  /* 0x00c01a0017177b82 */ /* 0x000ee20000000800 */
[----:B0-----:R-:W-:-:S07]  /*0a10*/  LOP3.LUT R20, R20, R16, R21, 0x96, !PT ;  /* 0x0000001014147212 */ /* 0x001fce00078e9615 */
[----:B------:R0:W4:Y:S01]  /*0a20*/  LDC R16, c[0x3][R17+0x68] ;  /* 0x00c01a0011107b82 */ /* 0x0001220000000800 */
[----:B-1----:R-:W-:Y:S01]  /*0a30*/  IMAD.SHL.U32 R7, R22, 0x1000000, RZ ;  /* 0x0100000016077824 */ /* 0x002fe200078e00ff */
[----:B------:R-:W-:-:S06]  /*0a40*/  SHF.R.W.U32 R22, R4, 0x19, R4 ;  /* 0x0000001904167819 */ /* 0x000fcc0000001e04 */
[----:B------:R1:W5:Y:S01]  /*0a50*/  LDC R14, c[0x3][R24+0x68] ;  /* 0x00c01a00180e7b82 */ /* 0x0003620000000800 */
[----:B--2---:R-:W-:Y:S01]  /*0a60*/  IMAD.SHL.U32 R13, R8, 0x1000000, RZ ;  /* 0x01000000080d7824 */ /* 0x004fe200078e00ff */
[----:B------:R-:W-:Y:S02]  /*0a70*/  LOP3.LUT R8, R20, R7, RZ, 0x3c, !PT ;  /* 0x0000000714087212 */ /* 0x000fe400078e3cff */
[----:B------:R-:W-:Y:S01]  /*0a80*/  SHF.R.W.U32 R7, R15, 0x4, R15 ;  /* 0x000000040f077819 */ /* 0x000fe20000001e0f */
[----:B------:R-:W-:Y:S01]  /*0a90*/  IMAD.SHL.U32 R15, R12, 0x2, RZ ;  /* 0x000000020c0f7824 */ /* 0x000fe200078e00ff */
[----:B-1----:R-:W-:-:S03]  /*0aa0*/  SHF.R.W.U32 R24, R10, 0x12, R10 ;  /* 0x000000120a187819 */ /* 0x002fc60000001e0a */
[----:B0-----:R-:W-:Y:S01]  /*0ab0*/  IMAD.SHL.U32 R17, R7, 0x2, RZ ;  /* 0x0000000207117824 */ /* 0x001fe200078e00ff */
[----:B---3--:R-:W-:Y:S01]  /*0ac0*/  LOP3.LUT R18, R18, R26, R23, 0x96, !PT ;  /* 0x0000001a12127212 */ /* 0x008fe200078e9617 */
[----:B------:R-:W0:Y:S01]  /*0ad0*/  LDC R11, c[0x3][R11] ;  /* 0x00c000000b0b7b82 */ /* 0x000e220000000800 */
[----:B------:R-:W-:Y:S01]  /*0ae0*/  LOP3.LUT R15, R6, UR9, R15, 0x96, !PT ;  /* 0x00000009060f7c12 */ /* 0x000fe2000f8e960f */
[----:B------:R-:W-:Y:S01]  /*0af0*/  IMAD.SHL.U32 R9, R24, 0x2, RZ ;  /* 0x0000000218097824 */ /* 0x000fe200078e00ff */
[----:B------:R-:W-:Y:S02]  /*0b00*/  LOP3.LUT R18, R18, R13, RZ, 0x3c, !PT ;  /* 0x0000000d12127212 */ /* 0x000fe400078e3cff */
[----:B------:R-:W-:Y:S01]  /*0b10*/  LOP3.LUT R17, R22, UR12, R17, 0x96, !PT ;  /* 0x0000000c16117c12 */ /* 0x000fe2000f8e9611 */
[----:B----4-:R-:W-:Y:S02]  /*0b20*/  IMAD.U32 R4, R16, 0x10000, RZ ;  /* 0x0001000010047824 */ /* 0x010fe400078e00ff */
[----:B------:R1:W2:Y:S01]  /*0b30*/  LDC R13, c[0x3][R19+0x68] ;  /* 0x00c01a00130d7b82 */ /* 0x0002a20000000800 */
[----:B------:R-:W-:Y:S01]  /*0b40*/  LOP3.LUT R10, R17, R12, RZ, 0x3c, !PT ;  /* 0x0000000c110a7212 */ /* 0x000fe200078e3cff */
[----:B-----5:R-:W-:Y:S01]  /*0b50*/  IMAD.SHL.U32 R14, R14, 0x100, RZ ;  /* 0x000001000e0e7824 */ /* 0x020fe200078e00ff */
[----:B-1----:R-:W-:-:S02]  /*0b60*/  SHF.R.W.U32 R19, R18, 0xf, R18 ;  /* 0x0000000f12137819 */ /* 0x002fc40000001e12 */
[----:B------:R-:W-:Y:S02]  /*0b70*/  LOP3.LUT R18, R22, UR8, R9, 0x96, !PT ;  /* 0x0000000816127c12 */ /* 0x000fe4000f8e9609 */
[----:B------:R-:W-:Y:S02]  /*0b80*/  LOP3.LUT R9, R15, R24, RZ, 0x3c, !PT ;  /* 0x000000180f097212 */ /* 0x000fe400078e3cff */
[----:B------:R-:W-:Y:S02]  /*0b90*/  LOP3.LUT R18, R18, R19, RZ, 0x3c, !PT ;  /* 0x0000001312127212 */ /* 0x000fe400078e3cff */
[----:B------:R-:W-:Y:S01]  /*0ba0*/  SHF.R.U32.HI R16, RZ, 0x6, R9 ;  /* 0x00000006ff107819 */ /* 0x000fe20000011609 */
[----:B------:R-:W-:Y:S01]  /*0bb0*/  IMAD.SHL.U32 R23, R9, 0x4, RZ ;  /* 0x0000000409177824 */ /* 0x000fe200078e00ff */
[--C-:B------:R-:W-:Y:S01]  /*0bc0*/  SHF.R.U32.HI R20, RZ, 0x6, R18.reuse ;  /* 0x00000006ff147819 */ /* 0x100fe20000011612 */
[----:B------:R-:W-:Y:S01]  /*0bd0*/  IMAD.SHL.U32 R17, R18, 0x4, RZ ;  /* 0x0000000412117824 */ /* 0x000fe200078e00ff */
[----:B------:R-:W-:-:S02]  /*0be0*/  SHF.R.U32.HI R21, RZ, 0xe, R18 ;  /* 0x0000000eff157819 */ /* 0x000fc40000011612 */
[----:B------:R-:W-:Y:S02]  /*0bf0*/  SHF.R.U32.HI R18, RZ, 0x18, R18 ;  /* 0x00000018ff127819 */ /* 0x000fe40000011612 */
[----:B------:R-:W-:Y:S02]  /*0c00*/  SHF.R.U32.HI R15, RZ, 0xe, R9 ;  /* 0x0000000eff0f7819 */ /* 0x000fe40000011609 */
[----:B------:R-:W-:Y:S01]  /*0c10*/  LOP3.LUT R21, R21, 0x3fc, RZ, 0xc0, !PT ;  /* 0x000003fc15157812 */ /* 0x000fe200078ec0ff */
[----:B------:R-:W-:Y:S01]  /*0c20*/  IMAD R26, R18, 0x4, R5 ;  /* 0x00000004121a7824 */ /* 0x000fe200078e0205 */
[----:B------:R-:W-:Y:S02]  /*0c30*/  LOP3.LUT R25, R20, 0x3fc, RZ, 0xc0, !PT ;  /* 0x000003fc14197812 */ /* 0x000fe400078ec0ff */
[----:B------:R-:W-:Y:S02]  /*0c40*/  LOP3.LUT R28, R17, 0x3fc, RZ, 0xc0, !PT ;  /* 0x000003fc111c7812 */ /* 0x000fe400078ec0ff */
[----:B------:R-:W-:Y:S01]  /*0c50*/  LOP3.LUT R17, R16, 0x3fc, RZ, 0xc0, !PT ;  /* 0x000003fc10117812 */ /* 0x000fe200078ec0ff */
[----:B------:R-:W1:Y:S01]  /*0c60*/  LDC R21, c[0x3][R21+0x68] ;  /* 0x00c01a0015157b82 */ /* 0x000e620000000800 */
[----:B------:R-:W-:-:S02]  /*0c70*/  LOP3.LUT R18, R15, 0x3fc, RZ, 0xc0, !PT ;  /* 0x000003fc0f127812 */ /* 0x000fc400078ec0ff */
[----:B------:R-:W-:Y:S02]  /*0c80*/  LOP3.LUT R20, R23, 0x3fc, RZ, 0xc0, !PT ;  /* 0x000003fc17147812 */ /* 0x000fe400078ec0ff */
[----:B--2---:R-:W-:Y:S01]  /*0c90*/  LOP3.LUT R4, R4, R14, R13, 0x96, !PT ;  /* 0x0000000e04047212 */ /* 0x004fe200078e960d */
[----:B------:R-:W-:Y:S01]  /*0ca0*/  IMAD.SHL.U32 R14, R10, 0x4, RZ ;  /* 0x000000040a0e7824 */ /* 0x000fe200078e00ff */
[----:B------:R-:W-:Y:S01]  /*0cb0*/  SHF.R.U32.HI R13, RZ, 0x6, R10 ;  /* 0x00000006ff0d7819 */ /* 0x000fe2000001160a */
[----:B------:R2:W3:Y:S03]  /*0cc0*/  LDC R23, c[0x3][R25+0x68] ;  /* 0x00c01a0019177b82 */ /* 0x0004e60000000800 */
[----:B------:R-:W-:Y:S01]  /*0cd0*/  LOP3.LUT R29, R13, 0x3fc, RZ, 0xc0, !PT ;  /* 0x000003fc0d1d7812 */ /* 0x000fe200078ec0ff */
[----:B0-----:R-:W-:Y:S01]  /*0ce0*/  IMAD.SHL.U32 R13, R11, 0x1000000, RZ ;  /* 0x010000000b0d7824 */ /* 0x001fe200078e00ff */
[----:B------:R-:W-:-:S02]  /*0cf0*/  LOP3.LUT R27, R14, 0x3fc, RZ, 0xc0, !PT ;  /* 0x000003fc0e1b7812 */ /* 0x000fc400078ec0ff */
[----:B--2---:R-:W-:Y:S01]  /*0d00*/  SHF.R.U32.HI R25, RZ, 0xe, R10 ;  /* 0x0000000eff197819 */ /* 0x004fe2000001160a */
[----:B------:R-:W0:Y:S01]  /*0d10*/  LDC R17, c[0x3][R17+0x68] ;  /* 0x00c01a0011117b82 */ /* 0x000e220000000800 */
[----:B------:R-:W-:-:S07]  /*0d20*/  LOP3.LUT R4, R4, R13, RZ, 0x3c, !PT ;  /* 0x0000000d04047212 */ /* 0x000fce00078e3cff */
[----:B------:R-:W2:Y:S08]  /*0d30*/  LDC R18, c[0x3][R18+0x68] ;  /* 0x00c01a0012127b82 */ /* 0x000eb00000000800 */
[----:B------:R4:W5:Y:S08]  /*0d40*/  LDC R16, c[0x3][R26] ;  /* 0x00c000001a107b82 */ /* 0x0009700000000800 */
[----:B------:R1:W3:Y:S01]  /*0d50*/  LDC R15, c[0x3][R28+0x68] ;  /* 0x00c01a001c0f7b82 */ /* 0x0002e20000000800 */
[----:B----4-:R-:W-:Y:S01]  /*0d60*/  IMAD.SHL.U32 R26, R6, 0x2, RZ ;  /* 0x00000002061a7824 */ /* 0x010fe200078e00ff */
[----:B-1----:R-:W-:-:S06]  /*0d70*/  LOP3.LUT R28, R25, 0x3fc, RZ, 0xc0, !PT ;  /* 0x000003fc191c7812 */ /* 0x002fcc00078ec0ff */
[----:B------:R-:W1:Y:S01]  /*0d80*/  LDC R20, c[0x3][R20+0x68] ;  /* 0x00c01a0014147b82 */ /* 0x000e620000000800 */
[----:B------:R-:W-:Y:S02]  /*0d90*/  SHF.R.W.U32 R25, R8, 0x1d, R8 ;  /* 0x0000001d08197819 */ /* 0x000fe40000001e08 */
[----:B------:R-:W-:Y:S02]  /*0da0*/  SHF.R.W.U32 R8, R4, 0x16, R4 ;  /* 0x0000001604087819 */ /* 0x000fe40000001e04 */
[----:B------:R-:W-:-:S03]  /*0db0*/  LOP3.LUT R26, R25, UR10, R26, 0x96, !PT ;  /* 0x0000000a191a7c12 */ /* 0x000fc6000f8e961a */
[----:B------:R4:W1:Y:S01]  /*0dc0*/  LDC R11, c[0x3][R29+0x68] ;  /* 0x00c01a001d0b7b82 */ /* 0x0008620000000800 */
[----:B0-----:R-:W-:-:S07]  /*0dd0*/  IMAD.SHL.U32 R17, R17, 0x100, RZ ;  /* 0x0000010011117824 */ /* 0x001fce00078e00ff */
[----:B------:R-:W0:Y:S01]  /*0de0*/  LDC R14, c[0x3][R28+0x68] ;  /* 0x00c01a001c0e7b82 */ /* 0x000e220000000800 */
[----:B----4-:R-:W-:-:S05]  /*0df0*/  IMAD.SHL.U32 R29, R8, 0x2, RZ ;  /* 0x00000002081d7824 */ /* 0x010fca00078e00ff */
[----:B------:R-:W-:Y:S01]  /*0e00*/  LOP3.LUT R4, R12, UR14, R29, 0x96, !PT ;  /* 0x0000000e0c047c12 */ /* 0x000fe2000f8e961d */
[----:B--2---:R-:W-:Y:S01]  /*0e10*/  IMAD.U32 R18, R18, 0x10000, RZ ;  /* 0x0001000012127824 */ /* 0x004fe200078e00ff */
[----:B------:R2:W4:Y:S02]  /*0e20*/  LDC R13, c[0x3][R27+0x68] ;  /* 0x00c01a001b0d7b82 */ /* 0x0005240000000800 */
[----:B------:R-:W-:Y:S01]  /*0e30*/  LOP3.LUT R4, R4, R25, RZ, 0x3c, !PT ;  /* 0x0000001904047212 */ /* 0x000fe200078e3cff */
[----:B-----5:R-:W-:Y:S02]  /*0e40*/  IMAD.SHL.U32 R16, R16, 0x1000000, RZ ;  /* 0x0100000010107824 */ /* 0x020fe400078e00ff */
[----:B--2---:R-:W-:Y:S02]  /*0e50*/  IMAD.SHL.U32 R27, R25, 0x2, RZ ;  /* 0x00000002191b7824 */ /* 0x004fe400078e00ff */
[----:B------:R-:W-:Y:S02]  /*0e60*/  IMAD.SHL.U32 R25, R22, 0x2, RZ ;  /* 0x0000000216197824 */ /* 0x000fe400078e00ff */
[----:B------:R-:W-:Y:S01]  /*0e70*/  IMAD.SHL.U32 R22, R19, 0x2, RZ ;  /* 0x0000000213167824 */ /* 0x000fe200078e00ff */
[----:B------:R-:W-:-:S02]  /*0e80*/  LOP3.LUT R24, R24, UR13, R27, 0x96, !PT ;  /* 0x0000000d18187c12 */ /* 0x000fc4000f8e961b */
[----:B------:R-:W-:Y:S02]  /*0e90*/  LOP3.LUT R27, R8, UR11, R25, 0x96, !PT ;  /* 0x0000000b081b7c12 */ /* 0x000fe4000f8e9619 */
[----:B------:R-:W-:Y:S02]  /*0ea0*/  LOP3.LUT R12, R24, R7, RZ, 0x3c, !PT ;  /* 0x00000007180c7212 */ /* 0x000fe400078e3cff */
[----:B------:R-:W-:Y:S01]  /*0eb0*/  LOP3.LUT R25, R7, UR15, R22, 0x96, !PT ;  /* 0x0000000f07197c12 */ /* 0x000fe2000f8e9616 */
[----:B---3--:R-:W-:Y:S01]  /*0ec0*/  IMAD.SHL.U32 R22, R23, 0x100, RZ ;  /* 0x0000010017167824 */ /* 0x008fe200078e00ff */
[----:B------:R-:W-:Y:S01]  /*0ed0*/  SHF.R.U32.HI R24, RZ, 0x18, R10 ;  /* 0x00000018ff187819 */ /* 0x000fe2000001160a */
[----:B------:R-:W-:Y:S01]  /*0ee0*/  IMAD.U32 R7, R21, 0x10000, RZ ;  /* 0x0001000015077824 */ /* 0x000fe200078e00ff */
[----:B------:R-:W-:Y:S01]  /*0ef0*/  LOP3.LUT R21, R27, R6, RZ, 0x3c, !PT ;  /* 0x000000061b157212 */ /* 0x000fe200078e3cff */
[----:B------:R-:W-:Y:S01]  /*0f00*/  IMAD.SHL.U32 R23, R4, 0x4, RZ ;  /* 0x0000000404177824 */ /* 0x000fe200078e00ff */
[----:B------:R-:W-:-:S02]  /*0f10*/  LOP3.LUT R6, R26, R19, RZ, 0x3c, !PT ;  /* 0x000000131a067212 */ /* 0x000fc400078e3cff */
[----:B------:R-:W-:Y:S01]  /*0f20*/  LOP3.LUT R7, R7, R22, R15, 0x96, !PT ;  /* 0x0000001607077212 */ /* 0x000fe200078e960f */
[----:B------:R-:W-:Y:S01]  /*0f30*/  IMAD.SHL.U32 R15, R21, 0x4, RZ ;  /* 0x00000004150f7824 */ /* 0x000fe200078e00ff */
[----:B------:R-:W-:Y:S02]  /*0f40*/  SHF.R.U32.HI R22, RZ, 0x18, R9 ;  /* 0x00000018ff167819 */ /* 0x000fe40000011609 */
[----:B-1----:R-:W-:Y:S01]  /*0f50*/  LOP3.LUT R9, R18, R17, R20, 0x96, !PT ;  /* 0x0000001112097212 */ /* 0x002fe200078e9614 */
[----:B------:R-:W-:Y:S01]  /*0f60*/  IMAD R17, R24, 0x4, R5 ;  /* 0x0000000418117824 */ /* 0x000fe200078e0205 */
[----:B------:R-:W-:Y:S01]  /*0f70*/  LOP3.LUT R7, R7, R16, RZ, 0x3c, !PT ;  /* 0x0000001007077212 */ /* 0x000fe200078e3cff */
[----:B------:R-:W-:Y:S01]  /*0f80*/  IMAD.SHL.U32 R16, R11, 0x100, RZ ;  /* 0x000001000b107824 */ /* 0x000fe200078e00ff */
[----:B------:R-:W-:Y:S01]  /*0f90*/  SHF.R.U32.HI R18, RZ, 0x6, R21 ;  /* 0x00000006ff127819 */ /* 0x000fe20000011615 */
[----:B------:R-:W-:Y:S01]  /*0fa0*/  IMAD R10, R22, 0x4, R5 ;  /* 0x00000004160a7824 */ /* 0x000fe200078e0205 */
[----:B------:R-:W-:Y:S01]  /*0fb0*/  SHF.R.U32.HI R19, RZ, 0xe, R21 ;  /* 0x0000000eff137819 */ /* 0x000fe20000011615 */
[----:B------:R-:W1:Y:S01]  /*0fc0*/  LDC R11, c[0x3][R17] ;  /* 0x00c00000110b7b82 */ /* 0x000e620000000800 */
[----:B0-----:R-:W-:Y:S01]  /*0fd0*/  IMAD.U32 R14, R14, 0x10000, RZ ;  /* 0x000100000e0e7824 */ /* 0x001fe200078e00ff */
[----:B------:R-:W-:-:S02]  /*0fe0*/  LOP3.LUT R8, R25, R8, RZ, 0x3c, !PT ;  /* 0x0000000819087212 */ /* 0x000fc400078e3cff */
[----:B------:R-:W-:Y:S02]  /*0ff0*/  LOP3.LUT R28, R18, 0x3fc, RZ, 0xc0, !PT ;  /* 0x000003fc121c7812 */ /* 0x000fe400078ec0ff */
[----:B------:R-:W-:Y:S01]  /*1000*/  LOP3.LUT R25, R19, 0x3fc, RZ, 0xc0, !PT ;  /* 0x000003fc13197812 */ /* 0x000fe200078ec0ff */
[----:B------:R-:W-:Y:S01]  /*1010*/  IMAD.SHL.U32 R19, R12, 0x4, RZ ;  /* 0x000000040c137824 */ /* 0x000fe200078e00ff */
[----:B------:R-:W-:Y:S01]  /*1020*/  SHF.R.U32.HI R22, RZ, 0x18, R21 ;  /* 0x00000018ff167819 */ /* 0x000fe20000011615 */
[----:B------:R-:W0:Y:S01]  /*1030*/  LDC R10, c[0x3][R10] ;  /* 0x00c000000a0a7b82 */ /* 0x000e220000000800 */
[----:B----4-:R-:W-:Y:S01]  /*1040*/  LOP3.LUT R16, R14, R16, R13, 0x96, !PT ;  /* 0x000000100e107212 */ /* 0x010fe200078e960d */
[----:B------:R-:W-:Y:S01]  /*1050*/  IMAD.SHL.U32 R24, R8, 0x4, RZ ;  /* 0x0000000408187824 */ /* 0x000fe200078e00ff */
[----:B------:R-:W-:Y:S01]  /*1060*/  LOP3.LUT R13, R15, 0x3fc, RZ, 0xc0, !PT ;  /* 0x000003fc0f0d7812 */ /* 0x000fe200078ec0ff */
[----:B------:R-:W-:Y:S01]  /*1070*/  IMAD R27, R22, 0x4, R5 ;  /* 0x00000004161b7824 */ /* 0x000fe200078e0205 */
[----:B------:R-:W-:-:S02]  /*1080*/  SHF.R.U32.HI R18, RZ, 0x6, R12 ;  /* 0x00000006ff127819 */ /* 0x000fc4000001160c */
[--C-:B------:R-:W-:Y:S01]  /*1090*/  SHF.R.U32.HI R20, RZ, 0xe, R12.reuse ;  /* 0x0000000eff147819 */ /* 0x100fe2000001160c */
[----:B------:R-:W2:Y:S01]  /*10a0*/  LDC R15, c[0x3][R28+0x68] ;  /* 0x00c01a001c0f7b82 */ /* 0x000ea20000000800 */
[----:B------:R-:W-:Y:S02]  /*10b0*/  SHF.R.U32.HI R26, RZ, 0x18, R12 ;  /* 0x00000018ff1a7819 */ /* 0x000fe4000001160c */
[----:B------:R-:W-:Y:S02]  /*10c0*/  LOP3.LUT R29, R18, 0x3fc, RZ, 0xc0, !PT ;  /* 0x000003fc121d7812 */ /* 0x000fe400078ec0ff */
[----:B------:R-:W-:Y:S01]  /*10d0*/  LOP3.LUT R18, R20, 0x3fc, RZ, 0xc0, !PT ;  /* 0x000003fc14127812 */ /* 0x000fe200078ec0ff */
[----:B------:R-:W-:Y:S01]  /*10e0*/  IMAD R20, R26, 0x4, R5 ;  /* 0x000000041a147824 */ /* 0x000fe200078e0205 */
[----:B------:R-:W-:Y:S01]  /*10f0*/  LOP3.LUT R19, R19, 0x3fc, RZ, 0xc0, !PT ;  /* 0x000003fc13137812 */ /* 0x000fe200078ec0ff */
[----:B------:R3:W4:Y:S01]  /*1100*/  LDC R14, c[0x3][R25+0x68] ;  /* 0x00c01a00190e7b82 */ /* 0x0007220000000800 */
[----:B------:R-:W-:-:S02]  /*1110*/  LOP3.LUT R26, R23, 0x3fc, RZ, 0xc0, !PT ;  /* 0x000003fc171a7812 */ /* 0x000fc400078ec0ff */
[--C-:B------:R-:W-:Y:S02]  /*1120*/  SHF.R.U32.HI R23, RZ, 0x6, R8.reuse ;  /* 0x00000006ff177819 */ /* 0x100fe40000011608 */
[----:B------:R-:W-:Y:S02]  /*1130*/  LOP3.LUT R24, R24, 0x3fc, RZ, 0xc0, !PT ;  /* 0x000003fc18187812 */ /* 0x000fe400078ec0ff */
[----:B------:R-:W-:Y:S01]  /*1140*/  LOP3.LUT R23, R23, 0x3fc, RZ, 0xc0, !PT ;  /* 0x000003fc17177812 */ /* 0x000fe200078ec0ff */
[----:B------:R-:W5:Y:S01]  /*1150*/  LDC R13, c[0x3][R13+0x68] ;  /* 0x00c01a000d0d7b82 */ /* 0x000f620000000800 */
[----:B---3--:R-:W-:Y:S02]  /*1160*/  SHF.R.U32.HI R25, RZ, 0xe, R8 ;  /* 0x0000000eff197819 */ /* 0x008fe40000011608 */
[----:B------:R-:W-:Y:S02]  /*1170*/  SHF.R.U32.HI R21, RZ, 0x6, R4 ;  /* 0x00000006ff157819 */ /* 0x000fe40000011604 */
[----:B------:R-:W-:-:S02]  /*1180*/  LOP3.LUT R25, R25, 0x3fc, RZ, 0xc0, !PT ;  /* 0x000003fc19197812 */ /* 0x000fc400078ec0ff */
[--C-:B------:R-:W-:Y:S01]  /*1190*/  SHF.R.U32.HI R22, RZ, 0xe, R4.reuse ;  /* 0x0000000eff167819 */ /* 0x100fe20000011604 */
[----:B------:R-:W3:Y:S01]  /*11a0*/  LDC R12, c[0x3][R27] ;  /* 0x00c000001b0c7b82 */ /* 0x000ee20000000800 */
[----:B------:R-:W-:Y:S02]  /*11b0*/  LOP3.LUT R21, R21, 0x3fc, RZ, 0xc0, !PT ;  /* 0x000003fc15157812 */ /* 0x000fe400078ec0ff */
[----:B------:R-:W-:Y:S02]  /*11c0*/  LOP3.LUT R22, R22, 0x3fc, RZ, 0xc0, !PT ;  /* 0x000003fc16167812 */ /* 0x000fe400078ec0ff */
[----:B------:R-:W-:Y:S01]  /*11d0*/  SHF.R.U32.HI R4, RZ, 0x18, R4 ;  /* 0x00000018ff047819 */ /* 0x000fe20000011604 */
[----:B-1----:R-:W-:Y:S02]  /*11e0*/  IMAD.SHL.U32 R11, R11, 0x1000000, RZ ;  /* 0x010000000b0b7824 */ /* 0x002fe400078e00ff */
[----:B------:R-:W1:Y:S03]  /*11f0*/  LDC R17, c[0x3][R29+0x68] ;  /* 0x00c01a001d117b82 */ /* 0x000e660000000800 */
[----:B------:R-:W-:-:S05]  /*1200*/  LOP3.LUT R16, R16, R11, RZ, 0x3c, !PT ;  /* 0x0000000b10107212 */ /* 0x000fca00078e3cff */
[----:B------:R-:W3:Y:S01]  /*1210*/  LDC R18, c[0x3][R18+0x68] ;  /* 0x00c01a0012127b82 */ /* 0x000ee20000000800 */
[----:B0-----:R-:W-:Y:S01]  /*1220*/  IMAD.SHL.U32 R10, R10, 0x1000000, RZ ;  /* 0x010000000a0a7824 */ /* 0x001fe200078e00ff */
[----:B------:R-:W-:-:S04]  /*1230*/  SHF.R.W.U32 R16, R16, 0xf, R16 ;  /* 0x0000000f10107819 */ /* 0x000fc80000001e10 */
[----:B------:R-:W-:Y:S02]  /*1240*/  LOP3.LUT R9, R9, R10, RZ, 0x3c, !PT ;  /* 0x0000000a09097212 */ /* 0x000fe400078e3cff */
[----:B------:R-:W0:Y:S01]  /*1250*/  LDC R20, c[0x3][R20] ;  /* 0x00c0000014147b82 */ /* 0x000e220000000800 */
[----:B--2---:R-:W-:Y:S02]  /*1260*/  IMAD.SHL.U32 R28, R15, 0x100, RZ ;  /* 0x000001000f1c7824 */ /* 0x004fe400078e00ff */
[----:B------:R-:W-:-:S05]  /*1270*/  IMAD R15, R4, 0x4, R5 ;  /* 0x00000004040f7824 */ /* 0x000fca00078e0205 */
[----:B------:R-:W2:Y:S01]  /*1280*/  LDC R19, c[0x3][R19+0x68] ;  /* 0x00c01a0013137b82 */ /* 0x000ea20000000800 */
[----:B----4-:R-:W-:Y:S02]  /*1290*/  IMAD.U32 R14, R14, 0x10000, RZ ;  /* 0x000100000e0e7824 */ /* 0x010fe400078e00ff */
[----:B-1----:R-:W-:Y:S01]  /*12a0*/  IMAD.SHL.U32 R10, R17, 0x100, RZ ;  /* 0x00000100110a7824 */ /* 0x002fe200078e00ff */
[----:B------:R-:W-:-:S04]  /*12b0*/  SHF.R.U32.HI R17, RZ, 0xe, R6 ;  /* 0x0000000eff117819 */ /* 0x000fc80000011606 */
[----:B------:R-:W1:Y:S01]  /*12c0*/  LDC R23, c[0x3][R23+0x68] ;  /* 0x00c01a0017177b82 */ /* 0x000e620000000800 */
[----:B-----5:R-:W-:Y:S01]  /*12d0*/  LOP3.LUT R14, R14, R28, R13, 0x96, !PT ;  /* 0x0000001c0e0e7212 */ /* 0x020fe200078e960d */
[----:B---3--:R-:W-:Y:S01]  /*12e0*/  IMAD.U32 R18, R18, 0x10000, RZ ;  /* 0x0001000012127824 */ /* 0x008fe200078e00ff */
[----:B------:R-:W-:-:S05]  /*12f0*/  LOP3.LUT R17, R17, 0x3fc, RZ, 0xc0, !PT ;  /* 0x000003fc11117812 */ /* 0x000fca00078ec0ff */
[----:B------:R-:W3:Y:S01]  /*1300*/  LDC R25, c[0x3][R25+0x68] ;  /* 0x00c01a0019197b82 */ /* 0x000ee20000000800 */
[----:B------:R-:W-:Y:S02]  /*1310*/  IMAD.SHL.U32 R13, R12, 0x1000000, RZ ;  /* 0x010000000c0d7824 */ /* 0x000fe400078e00ff */
[----:B0-----:R-:W-:Y:S01]  /*1320*/  IMAD.SHL.U32 R11, R20, 0x1000000, RZ ;  /* 0x01000000140b7824 */ /* 0x001fe200078e00ff */
[----:B------:R-:W-:Y:S01]  /*1330*/  SHF.R.U32.HI R20, RZ, 0x18, R8 ;  /* 0x00000018ff147819 */ /* 0x000fe20000011608 */
[----:B------:R-:W-:Y:S01]  /*1340*/  IMAD.SHL.U32 R8, R6, 0x4, RZ ;  /* 0x0000000406087824 */ /* 0x000fe200078e00ff */
[----:B------:R-:W-:Y:S02]  /*1350*/  LOP3.LUT R14, R14, R13, RZ, 0x3c, !PT ;  /* 0x0000000d0e0e7212 */ /* 0x000fe400078e3cff */
[----:B------:R-:W0:Y:S01]  /*1360*/  LDC R24, c[0x3][R24+0x68] ;  /* 0x00c01a0018187b82 */ /* 0x000e220000000800 */
[----:B------:R-:W-:Y:S02]  /*1370*/  SHF.R.U32.HI R13, RZ, 0x6, R6 ;  /* 0x00000006ff0d7819 */ /* 0x000fe40000011606 */
[----:B--2---:R-:W-:-:S02]  /*1380*/  LOP3.LUT R10, R18, R10, R19, 0x96, !PT ;  /* 0x0000000a120a7212 */ /* 0x004fc400078e9613 */
[----:B------:R-:W-:Y:S02]  /*1390*/  LOP3.LUT R13, R13, 0x3fc, RZ, 0xc0, !PT ;  /* 0x000003fc0d0d7812 */ /* 0x000fe400078ec0ff */
[----:B------:R-:W-:Y:S01]  /*13a0*/  SHF.R.U32.HI R6, RZ, 0x18, R6 ;  /* 0x00000018ff067819 */ /* 0x000fe20000011606 */
[----:B------:R-:W2:Y:S01]  /*13b0*/  LDC R21, c[0x3][R21+0x68] ;  /* 0x00c01a0015157b82 */ /* 0x000ea20000000800 */
[----:B------:R-:W-:Y:S01]  /*13c0*/  LOP3.LUT R11, R10, R11, RZ, 0x3c, !PT ;  /* 0x0000000b0a0b7212 */ /* 0x000fe200078e3cff */
[----:B-1----:R-:W-:Y:S01]  /*13d0*/  IMAD.SHL.U32 R23, R23, 0x100, RZ ;  /* 0x0000010017177824 */ /* 0x002fe200078e00ff */
[----:B------:R-:W-:Y:S01]  /*13e0*/  LOP3.LUT R8, R8, 0x3fc, RZ, 0xc0, !PT ;  /* 0x000003fc08087812 */ /* 0x000fe200078ec0ff */
[----:B------:R-:W-:Y:S01]  /*13f0*/  IMAD R18, R6, 0x4, R5 ;  /* 0x0000000406127824 */ /* 0x000fe200078e0205 */
[----:B------:R-:W-:Y:S02]  /*1400*/  SHF.R.W.U32 R4, R11, 0x8, R11 ;  /* 0x000000080b047819 */ /* 0x000fe40000001e0b */
[----:B------:R-:W-:Y:S01]  /*1410*/  SHF.R.W.U32 R11, R7, 0x1d, R7 ;  /* 0x0000001d070b7819 */ /* 0x000fe20000001e07 */
[----:B------:R-:W1:Y:S01]  /*1420*/  LDC R22, c[0x3][R22+0x68] ;  /* 0x00c01a0016167b82 */ /* 0x000e620000000800 */
[----:B---3--:R-:W-:Y:S01]  /*1430*/  IMAD.U32 R25, R25, 0x10000, RZ ;  /* 0x0001000019197824 */ /* 0x008fe200078e00ff */
[----:B------:R-:W-:Y:S01]  /*1440*/  SHF.R.W.U32 R14, R14, 0xc, R14 ;  /* 0x0000000c0e0e7819 */ /* 0x000fe20000001e0e */
[----:B------:R-:W-:-:S02]  /*1450*/  IMAD.SHL.U32 R7, R16, 0x2, RZ ;  /* 0x0000000210077824 */ /* 0x000fc400078e00ff */
[----:B------:R-:W-:-:S03]  /*1460*/  IMAD.SHL.U32 R6, R4, 0x2, RZ ;  /* 0x0000000204067824 */ /* 0x000fc600078e00ff */
[----:B------:R-:W3:Y:S01]  /*1470*/  LDC R26, c[0x3][R26+0x68] ;  /* 0x00c01a001a1a7b82 */ /* 0x000ee20000000800 */
[----:B0-----:R-:W-:Y:S01]  /*1480*/  LOP3.LUT R12, R25, R23, R24, 0x96, !PT ;  /* 0x00000017190c7212 */ /* 0x001fe200078e9618 */
[----:B------:R-:W-:Y:S01]  /*1490*/  IMAD R23, R20, 0x4, R5 ;  /* 0x0000000414177824 */ /* 0x000fe200078e0205 */
[----:B------:R-:W-:Y:S02]  /*14a0*/  SHF.R.W.U32 R24, R9, 0x16, R9 ;  /* 0x0000001609187819 */ /* 0x000fe40000001e09 */
[----:B------:R-:W-:Y:S02]  /*14b0*/  LOP3.LUT R19, R11, UR9, R6, 0x96, !PT ;  /* 0x000000090b137c12 */ /* 0x000fe4000f8e9606 */
[----:B------:R-:W-:Y:S01]  /*14c0*/  LOP3.LUT R9, R24, UR8, R7, 0x96, !PT ;  /* 0x0000000818097c12 */ /* 0x000fe2000f8e9607 */
[----:B------:R-:W0:Y:S01]  /*14d0*/  LDC R13, c[0x3][R13+0x68] ;  /* 0x00c01a000d0d7b82 */ /* 0x000e220000000800 */
[----:B--2---:R-:W-:Y:S01]  /*14e0*/  IMAD.SHL.U32 R21, R21, 0x100, RZ ;  /* 0x0000010015157824 */ /* 0x004fe200078e00ff */
[----:B------:R-:W-:-:S02]  /*14f0*/  LOP3.LUT R7, R19, R16, RZ, 0x3c, !PT ;  /* 0x0000001013077212 */ /* 0x000fc400078e3cff */
[----:B------:R-:W-:-:S03]  /*1500*/  LOP3.LUT R6, R9, R14, RZ, 0x3c, !PT ;  /* 0x0000000e09067212 */ /* 0x000fc600078e3cff */
[----:B------:R-:W-:Y:S01]  /*1510*/  IMAD.SHL.U32 R9, R7, 0x4, RZ ;  /* 0x0000000407097824 */ /* 0x000fe200078e00ff */
[----:B------:R-:W2:Y:S01]  /*1520*/  LDC R17, c[0x3][R17+0x68] ;  /* 0x00c01a0011117b82 */ /* 0x000ea20000000800 */
[----:B-1----:R-:W-:Y:S01]  /*1530*/  IMAD.U32 R22, R22, 0x10000, RZ ;  /* 0x0001000016167824 */ /* 0x002fe200078e00ff */
[----:B------:R-:W-:Y:S01]  /*1540*/  SHF.R.U32.HI R20, RZ, 0x6, R6 ;  /* 0x00000006ff147819 */ /* 0x000fe20000011606 */
[----:B------:R-:W-:Y:S01]  /*1550*/  IMAD.SHL.U32 R19, R6, 0x4, RZ ;  /* 0x0000000406137824 */ /* 0x000fe200078e00ff */
[----:B------:R-:W-:Y:S02]  /*1560*/  LOP3.LUT R9, R9, 0x3fc, RZ, 0xc0, !PT ;  /* 0x000003fc09097812 */ /* 0x000fe400078ec0ff */
[----:B------:R-:W-:Y:S02]  /*1570*/  LOP3.LUT R28, R20, 0x3fc, RZ, 0xc0, !PT ;  /* 0x000003fc141c7812 */ /* 0x000fe400078ec0ff */
[----:B------:R-:W1:Y:S01]  /*1580*/  LDC R8, c[0x3][R8+0x68] ;  /* 0x00c01a0008087b82 */ /* 0x000e620000000800 */
[----:B---3--:R-:W-:-:S02]  /*1590*/  LOP3.LUT R10, R22, R21, R26, 0x96, !PT ;  /* 0x00000015160a7212 */ /* 0x008fc400078e961a */
[----:B------:R-:W-:Y:S02]  /*15a0*/  SHF.R.U32.HI R22, RZ, 0xe, R6 ;  /* 0x0000000eff167819 */ /* 0x000fe40000011606 */
[--C-:B------:R-:W-:Y:S02]  /*15b0*/  SHF.R.U32.HI R21, RZ, 0x6, R7.reuse ;  /* 0x00000006ff157819 */ /* 0x100fe40000011607 */
[----:B------:R-:W-:Y:S01]  /*15c0*/  SHF.R.U32.HI R26, RZ, 0xe, R7 ;  /* 0x0000000eff1a7819 */ /* 0x000fe20000011607 */
[----:B------:R-:W3:Y:S01]  /*15d0*/  LDC R18, c[0x3][R18] ;  /* 0x00c0000012127b82 */ /* 0x000ee20000000800 */
[----:B------:R-:W-:Y:S02]  /*15e0*/  LOP3.LUT R20, R22, 0x3fc, RZ, 0xc0, !PT ;  /* 0x000003fc16147812 */ /* 0x000fe400078ec0ff */
[----:B------:R-:W-:Y:S02]  /*15f0*/  LOP3.LUT R21, R21, 0x3fc, RZ, 0xc0, !PT ;  /* 0x000003fc15157812 */ /* 0x000fe400078ec0ff */
[----:B------:R-:W-:-:S03]  /*1600*/  LOP3.LUT R22, R26, 0x3fc, RZ, 0xc0, !PT ;  /* 0x000003fc1a167812 */ /* 0x000fc600078ec0ff */
[----:B------:R4:W5:Y:S08]  /*1610*/  LDC R25, c[0x3][R15] ;  /* 0x00c000000f197b82 */ /* 0x0009700000000800 */
[----:B------:R-:W3:Y:S01]  /*1620*/  LDC R21, c[0x3][R21+0x68] ;  /* 0x00c01a0015157b82 */ /* 0x000ee20000000800 */
[----:B----4-:R-:W-:-:S07]  /*1630*/  LOP3.LUT R15, R19, 0x3fc, RZ, 0xc0, !PT ;  /* 0x000003fc130f7812 */ /* 0x010fce00078ec0ff */
[----:B------:R-:W4:Y:S01]  /*1640*/  LDC R22, c[0x3][R22+0x68] ;  /* 0x00c01a0016167b82 */ /* 0x000f220000000800 */
[----:B0-----:R-:W-:-:S07]  /*1650*/  IMAD.SHL.U32 R27, R13, 0x100, RZ ;  /* 0x000001000d1b7824 */ /* 0x001fce00078e00ff */
[----:B------:R-:W0:Y:S01]  /*1660*/  LDC R19, c[0x3][R28+0x68] ;  /* 0x00c01a001c137b82 */ /* 0x000e220000000800 */
[----:B--2---:R-:W-:Y:S02]  /*1670*/  IMAD.U32 R17, R17, 0x10000, RZ ;  /* 0x0001000011117824 */ /* 0x004fe400078e00ff */
[----:B-----5:R-:W-:-:S05]  /*1680*/  IMAD.SHL.U32 R25, R25, 0x1000000, RZ ;  /* 0x0100000019197824 */ /* 0x020fca00078e00ff */
[----:B------:R-:W2:Y:S01]  /*1690*/  LDC R20, c[0x3][R20+0x68] ;  /* 0x00c01a0014147b82 */ /* 0x000ea20000000800 */
[----:B-1----:R-:W-:Y:S02]  /*16a0*/  LOP3.LUT R8, R17, R27, R8, 0x96, !PT ;  /* 0x0000001b11087212 */ /* 0x002fe400078e9608 */
[----:B------:R-:W-:-:S04]  /*16b0*/  LOP3.LUT R25, R10, R25, RZ, 0x3c, !PT ;  /* 0x000000190a197212 */ /* 0x000fc800078e3cff */
[----:B------:R-:W-:Y:S01]  /*16c0*/  SHF.R.W.U32 R25, R25, 0x1, R25 ;  /* 0x0000000119197819 */ /* 0x000fe20000001e19 */
[----:B------:R-:W1:Y:S01]  /*16d0*/  LDC R23, c[0x3][R23] ;  /* 0x00c0000017177b82 */ /* 0x000e620000000800 */
[----:B---3--:R-:W-:-:S05]  /*16e0*/  IMAD.SHL.U32 R17, R18, 0x1000000, RZ ;  /* 0x0100000012117824 */ /* 0x008fca00078e00ff */
[----:B------:R-:W-:Y:S01]  /*16f0*/  LOP3.LUT R8, R8, R17, RZ, 0x3c, !PT ;  /* 0x0000001108087212 */ /* 0x000fe200078e3cff */
[----:B------:R-:W-:Y:S01]  /*1700*/  IMAD.SHL.U32 R17, R25, 0x2, RZ ;  /* 0x0000000219117824 */ /* 0x000fe200078e00ff */
[----:B------:R-:W3:Y:S04]  /*1710*/  LDC R9, c[0x3][R9+0x68] ;  /* 0x00c01a0009097b82 */ /* 0x000ee80000000800 */
[C---:B------:R-:W-:Y:S01]  /*1720*/  LOP3.LUT R17, R24.reuse, UR12, R17, 0x96, !PT ;  /* 0x0000000c18117c12 */ /* 0x040fe2000f8e9611 */
[----:B------:R-:W-:-:S03]  /*1730*/  IMAD.SHL.U32 R24, R24, 0x2, RZ ;  /* 0x0000000218187824 */ /* 0x000fc600078e00ff */
[----:B------:R-:W5:Y:S01]  /*1740*/  LDC R15, c[0x3][R15+0x68] ;  /* 0x00c01a000f0f7b82 */ /* 0x000f620000000800 */
[----:B------:R-:W-:-:S05]  /*1750*/  LOP3.LUT R10, R17, R4, RZ, 0x3c, !PT ;  /* 0x00000004110a7212 */ /* 0x000fca00078e3cff */
[----:B------:R-:W-:Y:S02]  /*1760*/  IMAD.SHL.U32 R26, R10, 0x4, RZ ;  /* 0x000000040a1a7824 */ /* 0x000fe400078e00ff */
[----:B-1----:R-:W-:Y:S02]  /*1770*/  IMAD.SHL.U32 R13, R23, 0x1000000, RZ ;  /* 0x01000000170d7824 */ /* 0x002fe400078e00ff */
[----:B----4-:R-:W-:Y:S01]  /*1780*/  IMAD.U32 R22, R22, 0x10000, RZ ;  /* 0x0001000016167824 */ /* 0x010fe200078e00ff */
[----:B------:R-:W-:Y:S02]  /*1790*/  LOP3.LUT R26, R26, 0x3fc, RZ, 0xc0, !PT ;  /* 0x000003fc1a1a7812 */ /* 0x000fe400078ec0ff */
[----:B------:R-:W-:Y:S02]  /*17a0*/  LOP3.LUT R12, R12, R13, RZ, 0x3c, !PT ;  /* 0x0000000d0c0c7212 */ /* 0x000fe400078e3cff */
[----:B------:R-:W-:Y:S01]  /*17b0*/  SHF.R.W.U32 R13, R8, 0x13, R8 ;  /* 0x00000013080d7819 */ /* 0x000fe20000001e08 */
[----:B0-----:R-:W-:Y:S01]  /*17c0*/  IMAD.SHL.U32 R8, R19, 0x100, RZ ;  /* 0x0000010013087824 */ /* 0x001fe200078e00ff */
[----:B------:R-:W-:-:S02]  /*17d0*/  SHF.R.W.U32 R12, R12, 0x1a, R12 ;  /* 0x0000001a0c0c7819 */ /* 0x000fc40000001e0c */
[C---:B------:R-:W-:Y:S01]  /*17e0*/  LOP3.LUT R24, R13.reuse, UR11, R24, 0x96, !PT ;  /* 0x0000000b0d187c12 */ /* 0x040fe2000f8e9618 */
[----:B------:R-:W-:Y:S02]  /*17f0*/  IMAD.SHL.U32 R27, R13, 0x2, RZ ;  /* 0x000000020d1b7824 */ /* 0x000fe400078e00ff */
[----:B------:R-:W-:Y:S02]  /*1800*/  IMAD.SHL.U32 R23, R12, 0x2, RZ ;  /* 0x000000020c177824 */ /* 0x000fe400078e00ff */
[----:B--2---:R-:W-:Y:S01]  /*1810*/  IMAD.U32 R20, R20, 0x10000, RZ ;  /* 0x0001000014147824 */ /* 0x004fe200078e00ff */
[----:B------:R-:W-:Y:S01]  /*1820*/  LOP3.LUT R17, R4, UR14, R27, 0x96, !PT ;  /* 0x0000000e04117c12 */ /* 0x000fe2000f8e961b */
[----:B------:R-:W-:Y:S01]  /*1830*/  IMAD.SHL.U32 R27, R11, 0x2, RZ ;  /* 0x000000020b1b7824 */ /* 0x000fe200078e00ff */
[----:B------:R-:W-:Y:S01]  /*1840*/  LOP3.LUT R16, R16, UR13, R23, 0x96, !PT ;  /* 0x0000000d10107c12 */ /* 0x000fe2000f8e9617 */
[----:B------:R-:W-:Y:S01]  /*1850*/  IMAD.SHL.U32 R4, R21, 0x100, RZ ;  /* 0x0000010015047824 */ /* 0x000fe200078e00ff */
[----:B------:R-:W-:Y:S01]  /*1860*/  LOP3.LUT R11, R24, R11, RZ, 0x3c, !PT ;  /* 0x0000000b180b7212 */ /* 0x000fe200078e3cff */
[----:B------:R0:W1:Y:S01]  /*1870*/  LDC R21, c[0x3][R26+0x68] ;  /* 0x00c01a001a157b82 */ /* 0x0000620000000800 */
[----:B------:R-:W-:Y:S01]  /*1880*/  LOP3.LUT R27, R12, UR10, R27, 0x96, !PT ;  /* 0x0000000a0c1b7c12 */ /* 0x000fe2000f8e961b */
[----:B------:R-:W-:Y:S01]  /*1890*/  IMAD.SHL.U32 R24, R14, 0x2, RZ ;  /* 0x000000020e187824 */ /* 0x000fe200078e00ff */
[----:B------:R-:W-:-:S02]  /*18a0*/  LOP3.LUT R12, R17, R12, RZ, 0x3c, !PT ;  /* 0x0000000c110c7212 */ /* 0x000fc400078e3cff */
[----:B------:R-:W-:Y:S02]  /*18b0*/  LOP3.LUT R14, R27, R14, RZ, 0x3c, !PT ;  /* 0x0000000e1b0e7212 */ /* 0x000fe400078e3cff */
[----:B------:R-:W-:Y:S01]  /*18c0*/  SHF.R.U32.HI R19, RZ, 0x6, R12 ;  /* 0x00000006ff137819 */ /* 0x000fe2000001160c */
[----:B------:R-:W-:Y:S01]  /*18d0*/  IMAD.SHL.U32 R23, R12, 0x4, RZ ;  /* 0x000000040c177824 */ /* 0x000fe200078e00ff */
[----:B------:R-:W-:Y:S02]  /*18e0*/  LOP3.LUT R24, R25, UR15, R24, 0x96, !PT ;  /* 0x0000000f19187c12 */ /* 0x000fe4000f8e9618 */
[----:B---3--:R-:W-:Y:S02]  /*18f0*/  LOP3.LUT R4, R22, R4, R9, 0x96, !PT ;  /* 0x0000000416047212 */ /* 0x008fe400078e9609 */
[----:B------:R-:W-:Y:S02]  /*1900*/  LOP3.LUT R9, R16, R25, RZ, 0x3c, !PT ;  /* 0x0000001910097212 */ /* 0x000fe400078e3cff */
[----:B------:R-:W-:-:S02]  /*1910*/  SHF.R.U32.HI R16, RZ, 0xe, R10 ;  /* 0x0000000eff107819 */ /* 0x000fc4000001160a */
[----:B------:R-:W-:Y:S01]  /*1920*/  LOP3.LUT R19, R19, 0x3fc, RZ, 0xc0, !PT ;  /* 0x000003fc13137812 */ /* 0x000fe200078ec0ff */
[----:B------:R-:W-:Y:S01]  /*1930*/  IMAD.SHL.U32 R22, R9, 0x4, RZ ;  /* 0x0000000409167824 */ /* 0x000fe200078e00ff */
[----:B-----5:R-:W-:Y:S02]  /*1940*/  LOP3.LUT R8, R20, R8, R15, 0x96, !PT ;  /* 0x0000000814087212 */ /* 0x020fe400078e960f */
[----:B------:R-:W-:Y:S02]  /*1950*/  SHF.R.U32.HI R20, RZ, 0xe, R12 ;  /* 0x0000000eff147819 */ /* 0x000fe4000001160c */
[----:B------:R-:W-:Y:S01]  /*1960*/  LOP3.LUT R16, R16, 0x3fc, RZ, 0xc0, !PT ;  /* 0x000003fc10107812 */ /* 0x000fe200078ec0ff */
[----:B------:R-:W2:Y:S01]  /*1970*/  LDC R19, c[0x3][R19+0x68] ;  /* 0x00c01a0013137b82 */ /* 0x000ea20000000800 */
[----:B------:R-:W-:Y:S02]  /*1980*/  LOP3.LUT R20, R20, 0x3fc, RZ, 0xc0, !PT ;  /* 0x000003fc14147812 */ /* 0x000fe400078ec0ff */
[----:B------:R-:W-:-:S02]  /*1990*/  SHF.R.U32.HI R17, RZ, 0x6, R9 ;  /* 0x00000006ff117819 */ /* 0x000fc40000011609 */
[----:B------:R-:W-:Y:S02]  /*19a0*/  SHF.R.U32.HI R18, RZ, 0xe, R9 ;  /* 0x0000000eff127819 */ /* 0x000fe40000011609 */
[----:B------:R-:W-:Y:S01]  /*19b0*/  SHF.R.U32.HI R15, RZ, 0x6, R10 ;  /* 0x00000006ff0f7819 */ /* 0x000fe2000001160a */
[----:B------:R-:W3:Y:S01]  /*19c0*/  LDC R16, c[0x3][R16+0x68] ;  /* 0x00c01a0010107b82 */ /* 0x000ee20000000800 */
[----:B------:R-:W-:Y:S02]  /*19d0*/  LOP3.LUT R17, R17, 0x3fc, RZ, 0xc0, !PT ;  /* 0x000003fc11117812 */ /* 0x000fe400078ec0ff */
[----:B------:R-:W-:Y:S02]  /*19e0*/  LOP3.LUT R18, R18, 0x3fc, RZ, 0xc0, !PT ;  /* 0x000003fc12127812 */ /* 0x000fe400078ec0ff */
[----:B------:R-:W-:Y:S02]  /*19f0*/  LOP3.LUT R23, R23, 0x3fc, RZ, 0xc0, !PT ;  /* 0x000003fc17177812 */ /* 0x000fe400078ec0ff */
[----:B------:R-:W-:Y:S01]  /*1a00*/  LOP3.LUT R15, R15, 0x3fc, RZ, 0xc0, !PT ;  /* 0x000003fc0f0f7812 */ /* 0x000fe200078ec0ff */
[----:B------:R-:W4:Y:S01]  /*1a10*/  LDC R20, c[0x3][R20+0x68] ;  /* 0x00c01a0014147b82 */ /* 0x000f220000000800 */
[----:B------:R-:W-:-:S02]  /*1a20*/  LOP3.LUT R22, R22, 0x3fc, RZ, 0xc0, !PT ;  /* 0x000003fc16167812 */ /* 0x000fc400078ec0ff */
[----:B------:R-:W-:Y:S02]  /*1a30*/  LOP3.LUT R13, R24, R13, RZ, 0x3c, !PT ;  /* 0x0000000d180d7212 */ /* 0x000fe400078e3cff */
[----:B------:R-:W-:Y:S02]  /*1a40*/  SHF.R.U32.HI R24, RZ, 0x18, R9 ;  /* 0x00000018ff187819 */ /* 0x000fe40000011609 */
[----:B------:R-:W-:Y:S01]  /*1a50*/  SHF.R.U32.HI R9, RZ, 0x6, R14 ;  /* 0x00000006ff097819 */ /* 0x000fe2000001160e */
[----:B------:R-:W5:Y:S08]  /*1a60*/  LDC R17, c[0x3][R17+0x68] ;  /* 0x00c01a0011117b82 */ /* 0x000f700000000800 */
[----:B------:R-:W0:Y:S08]  /*1a70*/  LDC R18, c[0x3][R18+0x68] ;  /* 0x00c01a0012127b82 */ /* 0x000e300000000800 */
[----:B------:R-:W1:Y:S08]  /*1a80*/  LDC R23, c[0x3][R23+0x68] ;  /* 0x00c01a0017177b82 */ /* 0x000e700000000800 */
[----:B------:R-:W1:Y:S08]  /*1a90*/  LDC R15, c[0x3][R15+0x68] ;  /* 0x00c01a000f0f7b82 */ /* 0x000e700000000800 */
[----:B------:R-:W1:Y:S01]  /*1aa0*/  LDC R22, c[0x3][R22+0x68] ;  /* 0x00c01a0016167b82 */ /* 0x000e620000000800 */
[----:B---3--:R-:W-:-:S02]  /*1ab0*/  IMAD.U32 R25, R16, 0x10000, RZ ;  /* 0x0001000010197824 */ /* 0x008fc400078e00ff */
[----:B--2---:R-:W-:Y:S02]  /*1ac0*/  IMAD.SHL.U32 R16, R19, 0x100, RZ ;  /* 0x0000010013107824 */ /* 0x004fe400078e00ff */
[----:B------:R-:W-:Y:S02]  /*1ad0*/  IMAD.SHL.U32 R19, R11, 0x4, RZ ;  /* 0x000000040b137824 */ /* 0x000fe400078e00ff */
[----:B----4-:R-:W-:Y:S02]  /*1ae0*/  IMAD.U32 R20, R20, 0x10000, RZ ;  /* 0x0001000014147824 */ /* 0x010fe400078e00ff */
[----:B-----5:R-:W-:Y:S02]  /*1af0*/  IMAD.SHL.U32 R27, R17, 0x100, RZ ;  /* 0x00000100111b7824 */ /* 0x020fe400078e00ff */
[----:B0-----:R-:W-:Y:S01]  /*1b00*/  IMAD.U32 R29, R18, 0x10000, RZ ;  /* 0x00010000121d7824 */ /* 0x001fe200078e00ff */
[----:B------:R-:W-:Y:S02]  /*1b10*/  SHF.R.U32.HI R18, RZ, 0x18, R7 ;  /* 0x00000018ff127819 */ /* 0x000fe40000011607 */
[----:B------:R-:W-:-:S03]  /*1b20*/  SHF.R.U32.HI R7, RZ, 0xe, R11 ;  /* 0x0000000eff077819 */ /* 0x000fc6000001160b */
[----:B------:R-:W-:Y:S01]  /*1b30*/  IMAD R26, R18, 0x4, R5 ;  /* 0x00000004121a7824 */ /* 0x000fe200078e0205 */
[----:B-1----:R-:W-:Y:S02]  /*1b40*/  LOP3.LUT R16, R20, R16, R23, 0x96, !PT ;  /* 0x0000001014107212 */ /* 0x002fe400078e9617 */
[----:B------:R-:W-:Y:S02]  /*1b50*/  SHF.R.U32.HI R20, RZ, 0x18, R10 ;  /* 0x00000018ff147819 */ /* 0x000fe4000001160a */
[----:B------:R-:W-:Y:S01]  /*1b60*/  SHF.R.U32.HI R10, RZ, 0x18, R6 ;  /* 0x00000018ff0a7819 */ /* 0x000fe20000011606 */
[----:B------:R-:W0:Y:S01]  /*1b70*/  LDC R26, c[0x3][R26] ;  /* 0x00c000001a1a7b82 */ /* 0x000e220000000800 */
[----:B------:R-:W-:Y:S01]  /*1b80*/  SHF.R.U32.HI R23, RZ, 0x6, R11 ;  /* 0x00000006ff177819 */ /* 0x000fe2000001160b */
[--C-:B------:R-:W-:Y:S02]  /*1b90*/  IMAD R6, R20, 0x4, R5.reuse ;  /* 0x0000000414067824 */ /* 0x100fe400078e0205 */
[----:B------:R-:W-:Y:S01]  /*1ba0*/  IMAD.SHL.U32 R28, R15, 0x100, RZ ;  /* 0x000001000f1c7824 */ /* 0x000fe200078e00ff */
[----:B------:R-:W-:Y:S01]  /*1bb0*/  LOP3.LUT R18, R23, 0x3fc, RZ, 0xc0, !PT ;  /* 0x000003fc17127812 */ /* 0x000fe200078ec0ff */
[----:B------:R-:W-:-:S02]  /*1bc0*/  IMAD R10, R10, 0x4, R5 ;  /* 0x000000040a0a7824 */ /* 0x000fc400078e0205 */
[----:B------:R-:W1:Y:S01]  /*1bd0*/  LDC R6, c[0x3][R6] ;  /* 0x00c0000006067b82 */ /* 0x000e620000000800 */
[----:B------:R-:W-:Y:S01]  /*1be0*/  IMAD.SHL.U32 R20, R13, 0x4, RZ ;  /* 0x000000040d147824 */ /* 0x000fe200078e00ff */
[----:B------:R-:W-:Y:S02]  /*1bf0*/  LOP3.LUT R21, R25, R28, R21, 0x96, !PT ;  /* 0x0000001c19157212 */ /* 0x000fe400078e9615 */
[----:B------:R-:W-:Y:S01]  /*1c00*/  LOP3.LUT R15, R29, R27, R22, 0x96, !PT ;  /* 0x0000001b1d0f7212 */ /* 0x000fe200078e9616 */
[----:B------:R-:W-:Y:S01]  /*1c10*/  IMAD R27, R24, 0x4, R5 ;  /* 0x00000004181b7824 */ /* 0x000fe200078e0205 */
[----:B------:R-:W-:Y:S02]  /*1c20*/  SHF.R.U32.HI R22, RZ, 0x18, R12 ;  /* 0x00000018ff167819 */ /* 0x000fe4000001160c */
[----:B------:R-:W-:Y:S01]  /*1c30*/  SHF.R.U32.HI R12, RZ, 0x18, R11 ;  /* 0x00000018ff0c7819 */ /* 0x000fe2000001160b */
[----:B------:R-:W2:Y:S01]  /*1c40*/  LDC R10, c[0x3][R10] ;  /* 0x00c000000a0a7b82 */ /* 0x000ea20000000800 */
[----:B------:R-:W-:Y:S01]  /*1c50*/  SHF.R.U32.HI R11, RZ, 0x6, R13 ;  /* 0x00000006ff0b7819 */ /* 0x000fe2000001160d */
[--C-:B------:R-:W-:Y:S01]  /*1c60*/  IMAD R17, R22, 0x4, R5.reuse ;  /* 0x0000000416117824 */ /* 0x100fe200078e0205 */
[----:B------:R-:W-:Y:S01]  /*1c70*/  LOP3.LUT R22, R19, 0x3fc, RZ, 0xc0, !PT ;  /* 0x000003fc13167812 */ /* 0x000fe200078ec0ff */
[----:B------:R-:W-:Y:S01]  /*1c80*/  IMAD R23, R12, 0x4, R5 ;  /* 0x000000040c177824 */ /* 0x000fe200078e0205 */
[----:B------:R-:W-:-:S02]  /*1c90*/  LOP3.LUT R19, R7, 0x3fc, RZ, 0xc0, !PT ;  /* 0x000003fc07137812 */ /* 0x000fc400078ec0ff */
[----:B------:R-:W-:Y:S01]  /*1ca0*/  SHF.R.U32.HI R12, RZ, 0xe, R13 ;  /* 0x0000000eff0c7819 */ /* 0x000fe2000001160d */
[----:B------:R2:W3:Y:S01]  /*1cb0*/  LDC R7, c[0x3][R27] ;  /* 0x00c000001b077b82 */ /* 0x0004e20000000800 */
[----:B------:R-:W-:Y:S02]  /*1cc0*/  LOP3.LUT R25, R11, 0x3fc, RZ, 0xc0, !PT ;  /* 0x000003fc0b197812 */ /* 0x000fe400078ec0ff */
[----:B------:R-:W-:Y:S02]  /*1cd0*/  LOP3.LUT R24, R12, 0x3fc, RZ, 0xc0, !PT ;  /* 0x000003fc0c187812 */ /* 0x000fe400078ec0ff */
[----:B------:R-:W-:Y:S02]  /*1ce0*/  LOP3.LUT R29, R20, 0x3fc, RZ, 0xc0, !PT ;  /* 0x000003fc141d7812 */ /* 0x000fe400078ec0ff */
[----:B------:R-:W-:Y:S01]  /*1cf0*/  SHF.R.U32.HI R11, RZ, 0xe, R14 ;  /* 0x0000000eff0b7819 */ /* 0x000fe2000001160e */
[----:B------:R-:W4:Y:S01]  /*1d00*/  LDC R18, c[0x3][R18+0x68] ;  /* 0x00c01a0012127b82 */ /* 0x000f220000000800 */
[----:B------:R-:W-:Y:S01]  /*1d10*/  LOP3.LUT R28, R9, 0x3fc, RZ, 0xc0, !PT ;  /* 0x000003fc091c7812 */ /* 0x000fe200078ec0ff */
[----:B------:R-:W-:Y:S01]  /*1d20*/  IMAD.SHL.U32 R9, R14, 0x4, RZ ;  /* 0x000000040e097824 */ /* 0x000fe200078e00ff */
[----:B------:R-:W-:-:S02]  /*1d30*/  LOP3.LUT R12, R11, 0x3fc, RZ, 0xc0, !PT ;  /* 0x000003fc0b0c7812 */ /* 0x000fc400078ec0ff */
[----:B------:R-:W-:Y:S02]  /*1d40*/  SHF.R.U32.HI R14, RZ, 0x18, R14 ;  /* 0x00000018ff0e7819 */ /* 0x000fe4000001160e */
[----:B------:R-:W-:Y:S01]  /*1d50*/  LOP3.LUT R9, R9, 0x3fc, RZ, 0xc0, !PT ;  /* 0x000003fc09097812 */ /* 0x000fe200078ec0ff */
[----:B------:R-:W5:Y:S08]  /*1d60*/  LDC R19, c[0x3][R19+0x68] ;  /* 0x00c01a0013137b82 */ /* 0x000f700000000800 */
[----:B------:R-:W3:Y:S01]  /*1d70*/  LDC R17, c[0x3][R17] ;  /* 0x00c0000011117b82 */ /* 0x000ee20000000800 */
[----:B-1----:R-:W-:-:S07]  /*1d80*/  IMAD.SHL.U32 R6, R6, 0x1000000, RZ ;  /* 0x0100000006067824 */ /* 0x002fce00078e00ff */
[----:B------:R-:W1:Y:S08]  /*1d90*/  LDC R22, c[0x3][R22+0x68] ;  /* 0x00c01a0016167b82 */ /* 0x000e700000000800 */
[----:B------:R-:W1:Y:S01]  /*1da0*/  LDC R23, c[0x3][R23] ;  /* 0x00c0000017177b82 */ /* 0x000e620000000800 */
[----:B--2---:R-:W-:-:S05]  /*1db0*/  IMAD.SHL.U32 R27, R10, 0x1000000, RZ ;  /* 0x010000000a1b7824 */ /* 0x004fca00078e00ff */
[----:B------:R-:W-:Y:S02]  /*1dc0*/  LOP3.LUT R8, R8, R27, RZ, 0x3c, !PT ;  /* 0x0000001b08087212 */ /* 0x000fe400078e3cff */
[----:B------:R2:W1:Y:S02]  /*1dd0*/  LDC R20, c[0x3][R25+0x68] ;  /* 0x00c01a0019147b82 */ /* 0x0004640000000800 */
[----:B------:R-:W-:-:S06]  /*1de0*/  SHF.R.W.U32 R8, R8, 0x1a, R8 ;  /* 0x0000001a08087819 */ /* 0x000fcc0000001e08 */
[----:B------:R-:W1:Y:S01]  /*1df0*/  LDC R24, c[0x3][R24+0x68] ;  /* 0x00c01a0018187b82 */ /* 0x000e620000000800 */
[----:B----4-:R-:W-:Y:S02]  /*1e00*/  IMAD.SHL.U32 R27, R18, 0x100, RZ ;  /* 0x00000100121b7824 */ /* 0x010fe400078e00ff */
[----:B------:R-:W-:-:S05]  /*1e10*/  IMAD R18, R14, 0x4, R5 ;  /* 0x000000040e127824 */ /* 0x000fca00078e0205 */
[----:B--2---:R0:W2:Y:S01]  /*1e20*/  LDC R25, c[0x3][R29+0x68] ;  /* 0x00c01a001d197b82 */ /* 0x0040a20000000800 */
[----:B-----5:R-:W-:-:S07]  /*1e30*/  IMAD.U32 R19, R19, 0x10000, RZ ;  /* 0x0001000013137824 */ /* 0x020fce00078e00ff */
[----:B------:R-:W4:Y:S01]  /*1e40*/  LDC R11, c[0x3][R28+0x68] ;  /* 0x00c01a001c0b7b82 */ /* 0x000f220000000800 */
[----:B0-----:R-:W-:-:S05]  /*1e50*/  IMAD.SHL.U32 R29, R26, 0x1000000, RZ ;  /* 0x010000001a1d7824 */ /* 0x001fca00078e00ff */
[----:B------:R-:W-:Y:S01]  /*1e60*/  LOP3.LUT R10, R4, R29, RZ, 0x3c, !PT ;  /* 0x0000001d040a7212 */ /* 0x000fe200078e3cff */
[----:B---3--:R-:W-:Y:S01]  /*1e70*/  IMAD.SHL.U32 R4, R7, 0x1000000, RZ ;  /* 0x0100000007047824 */ /* 0x008fe200078e00ff */
[----:B------:R-:W0:Y:S01]  /*1e80*/  LDC R12, c[0x3][R12+0x68] ;  /* 0x00c01a000c0c7b82 */ /* 0x000e220000000800 */
[----:B------:R-:W-:Y:S01]  /*1e90*/  IMAD.SHL.U32 R7, R17, 0x1000000, RZ ;  /* 0x0100000011077824 */ /* 0x000fe200078e00ff */
[----:B-1----:R-:W-:Y:S02]  /*1ea0*/  LOP3.LUT R19, R19, R27, R22, 0x96, !PT ;  /* 0x0000001b13137212 */ /* 0x002fe400078e9616 */
[----:B------:R-:W-:Y:S02]  /*1eb0*/  LOP3.LUT R15, R15, R4, RZ, 0x3c, !PT ;  /* 0x000000040f0f7212 */ /* 0x000fe400078e3cff */
[----:B------:R-:W-:Y:S02]  /*1ec0*/  SHF.R.U32.HI R4, RZ, 0x18, R13 ;  /* 0x00000018ff047819 */ /* 0x000fe4000001160d */
[----:B------:R-:W1:Y:S01]  /*1ed0*/  LDC R9, c[0x3][R9+0x68] ;  /* 0x00c01a0009097b82 */ /* 0x000e620000000800 */
[----:B------:R-:W-:Y:S01]  /*1ee0*/  IMAD.SHL.U32 R22, R23, 0x1000000, RZ ;  /* 0x0100000017167824 */ /* 0x000fe200078e00ff */
[----:B------:R-:W-:-:S02]  /*1ef0*/  LOP3.LUT R16, R16, R7, RZ, 0x3c, !PT ;  /* 0x0000000710107212 */ /* 0x000fc400078e3cff */
[----:B------:R-:W-:Y:S01]  /*1f00*/  LOP3.LUT R17, R21, R6, RZ, 0x3c, !PT ;  /* 0x0000000615117212 */ /* 0x000fe200078e3cff */
[----:B------:R-:W-:Y:S01]  /*1f10*/  IMAD R6, R4, 0x4, R5 ;  /* 0x0000000404067824 */ /* 0x000fe200078e0205 */
[----:B------:R-:W-:Y:S01]  /*1f20*/  LOP3.LUT R19, R19, R22, RZ, 0x3c, !PT ;  /* 0x0000001613137212 */ /* 0x000fe200078e3cff */
[----:B------:R-:W-:Y:S01]  /*1f30*/  IMAD.SHL.U32 R20, R20, 0x100, RZ ;  /* 0x0000010014147824 */ /* 0x000fe200078e00ff */
[----:B------:R-:W-:Y:S01]  /*1f40*/  SHF.R.W.U32 R14, R16, 0x1e, R16 ;  /* 0x0000001e100e7819 */ /* 0x000fe20000001e10 */
[----:B------:R-:W3:Y:S01]  /*1f50*/  LDC R4, c[0x3][R18] ;  /* 0x00c0000012047b82 */ /* 0x000ee20000000800 */
[----:B------:R-:W-:Y:S02]  /*1f60*/  SHF.R.W.U32 R22, R17, 0xc, R17 ;  /* 0x0000000c11167819 */ /* 0x000fe40000001e11 */
[----:B------:R-:W-:Y:S01]  /*1f70*/  SHF.R.W.U32 R21, R15, 0x5, R15 ;  /* 0x000000050f157819 */ /* 0x000fe20000001e0f */
[----:B------:R-:W-:Y:S01]  /*1f80*/  IMAD.SHL.U32 R16, R14, 0x2, RZ ;  /* 0x000000020e107824 */ /* 0x000fe200078e00ff */
[----:B------:R-:W-:Y:S01]  /*1f90*/  SHF.R.W.U32 R13, R19, 0x9, R19 ;  /* 0x00000009130d7819 */ /* 0x000fe20000001e13 */
[----:B------:R-:W-:-:S02]  /*1fa0*/  IMAD.U32 R7, R24, 0x10000, RZ ;  /* 0x0001000018077824 */ /* 0x000fc400078e00ff */
[----:B------:R-:W5:Y:S03]  /*1fb0*/  LDC R6, c[0x3][R6] ;  /* 0x00c0000006067b82 */ /* 0x000f660000000800 */
[----:B--2---:R-:W-:Y:S02]  /*1fc0*/  LOP3.LUT R7, R7, R20, R25, 0x96, !PT ;  /* 0x0000001407077212 */ /* 0x004fe400078e9619 */
[----:B------:R-:W-:Y:S01]  /*1fd0*/  SHF.R.W.U32 R25, R10, 0x13, R10 ;  /* 0x000000130a197819 */ /* 0x000fe20000001e0a */
[----:B------:R-:W-:-:S03]  /*1fe0*/  IMAD.SHL.U32 R10, R22, 0x2, RZ ;  /* 0x00000002160a7824 */ /* 0x000fc600078e00ff */
[C---:B------:R-:W-:Y:S01]  /*1ff0*/  LOP3.LUT R16, R25.reuse, UR12, R16, 0x96, !PT ;  /* 0x0000000c19107c12 */ /* 0x040fe2000f8e9610 */
[C---:B------:R-:W-:Y:S01]  /*2000*/  IMAD.SHL.U32 R29, R25.reuse, 0x2, RZ ;  /* 0x00000002191d7824 */ /* 0x040fe200078e00ff */
[----:B------:R-:W-:Y:S01]  /*2010*/  LOP3.LUT R10, R25, UR8, R10, 0x96, !PT ;  /* 0x00000008190a7c12 */ /* 0x000fe2000f8e960a */
[----:B----4-:R-:W-:Y:S02]  /*2020*/  IMAD.SHL.U32 R26, R11, 0x100, RZ ;  /* 0x000001000b1a7824 */ /* 0x010fe400078e00ff */
[----:B------:R-:W-:Y:S02]  /*2030*/  IMAD.SHL.U32 R11, R21, 0x2, RZ ;  /* 0x00000002150b7824 */ /* 0x000fe400078e00ff */
[----:B0-----:R-:W-:-:S03]  /*2040*/  IMAD.U32 R12, R12, 0x10000, RZ ;  /* 0x000100000c0c7824 */ /* 0x001fc600078e00ff */
[----:B------:R-:W-:-:S04]  /*2050*/  LOP3.LUT R11, R8, UR9, R11, 0x96, !PT ;  /* 0x00000009080b7c12 */ /* 0x000fc8000f8e960b */
[----:B------:R-:W-:Y:S02]  /*2060*/  LOP3.LUT R11, R11, R22, RZ, 0x3c, !PT ;  /* 0x000000160b0b7212 */ /* 0x000fe400078e3cff */
[----:B-1----:R-:W-:Y:S02]  /*2070*/  LOP3.LUT R26, R12, R26, R9, 0x96, !PT ;  /* 0x0000001a0c1a7212 */ /* 0x002fe400078e9609 */
[----:B------:R-:W-:Y:S01]  /*2080*/  LOP3.LUT R12, R16, R21, RZ, 0x3c, !PT ;  /* 0x00000015100c7212 */ /* 0x000fe200078e3cff */
[----:B------:R-:W-:Y:S01]  /*2090*/  IMAD.SHL.U32 R9, R11, 0x4, RZ ;  /* 0x000000040b097824 */ /* 0x000fe200078e00ff */
[----:B------:R-:W-:Y:S02]  /*20a0*/  LOP3.LUT R16, R10, R13, RZ, 0x3c, !PT ;  /* 0x0000000d0a107212 */ /* 0x000fe400078e3cff */
[----:B------:R-:W-:Y:S01]  /*20b0*/  SHF.R.U32.HI R17, RZ, 0x6, R11 ;  /* 0x00000006ff117819 */ /* 0x000fe2000001160b */
[----:B------:R-:W-:Y:S01]  /*20c0*/  IMAD.SHL.U32 R10, R12, 0x4, RZ ;  /* 0x000000040c0a7824 */ /* 0x000fe200078e00ff */
[--C-:B------:R-:W-:Y:S01]  /*20d0*/  SHF.R.U32.HI R19, RZ, 0x6, R16.reuse ;  /* 0x00000006ff137819 */ /* 0x100fe20000011610 */
[----:B------:R-:W-:Y:S01]  /*20e0*/  IMAD.SHL.U32 R15, R16, 0x4, RZ ;  /* 0x00000004100f7824 */ /* 0x000fe200078e00ff */
[----:B------:R-:W-:Y:S01]  /*20f0*/  SHF.R.U32.HI R20, RZ, 0xe, R16 ;  /* 0x0000000eff147819 */ /* 0x000fe20000011610 */
[----:B---3--:R-:W-:Y:S01]  /*2100*/  IMAD.SHL.U32 R27, R4, 0x1000000, RZ ;  /* 0x01000000041b7824 */ /* 0x008fe200078e00ff */
[----:B------:R-:W-:-:S02]  /*2110*/  LOP3.LUT R23, R19, 0x3fc, RZ, 0xc0, !PT ;  /* 0x000003fc13177812 */ /* 0x000fc400078ec0ff */
[----:B------:R-:W-:Y:S02]  /*2120*/  LOP3.LUT R24, R20, 0x3fc, RZ, 0xc0, !PT ;  /* 0x000003fc14187812 */ /* 0x000fe400078ec0ff */
[----:B------:R-:W-:Y:S02]  /*2130*/  SHF.R.U32.HI R16, RZ, 0x18, R16 ;  /* 0x00000018ff107819 */ /* 0x000fe40000011610 */
[----:B------:R-:W-:Y:S01]  /*2140*/  SHF.R.U32.HI R18, RZ, 0xe, R11 ;  /* 0x0000000eff127819 */ /* 0x000fe2000001160b */
[----:B------:R-:W0:Y:S01]  /*2150*/  LDC R23, c[0x3][R23+0x68] ;  /* 0x00c01a0017177b82 */ /* 0x000e220000000800 */
[----:B------:R-:W-:Y:S01]  /*2160*/  LOP3.LUT R15, R15, 0x3fc, RZ, 0xc0, !PT ;  /* 0x000003fc0f0f7812 */ /* 0x000fe200078ec0ff */
[----:B------:R-:W-:Y:S01]  /*2170*/  IMAD R16, R16, 0x4, R5 ;  /* 0x0000000410107824 */ /* 0x000fe200078e0205 */
[----:B------:R-:W-:Y:S01]  /*2180*/  LOP3.LUT R17, R17, 0x3fc, RZ, 0xc0, !PT ;  /* 0x000003fc11117812 */ /* 0x000fe200078ec0ff */
[----:B-----5:R-:W-:Y:S01]  /*2190*/  IMAD.SHL.U32 R6, R6, 0x1000000, RZ ;  /* 0x0100000006067824 */ /* 0x020fe200078e00ff */
[----:B------:R-:W-:-:S02]  /*21a0*/  LOP3.LUT R18, R18, 0x3fc, RZ, 0xc0, !PT ;  /* 0x000003fc12127812 */ /* 0x000fc400078ec0ff */
[--C-:B------:R-:W-:Y:S01]  /*21b0*/  SHF.R.U32.HI R19, RZ, 0x6, R12.reuse ;  /* 0x00000006ff137819 */ /* 0x100fe2000001160c */
[----:B------:R-:W1:Y:S01]  /*21c0*/  LDC R24, c[0x3][R24+0x68] ;  /* 0x00c01a0018187b82 */ /* 0x000e620000000800 */
[----:B------:R-:W-:Y:S02]  /*21d0*/  SHF.R.U32.HI R20, RZ, 0xe, R12 ;  /* 0x0000000eff147819 */ /* 0x000fe4000001160c */
[----:B------:R-:W-:Y:S02]  /*21e0*/  LOP3.LUT R9, R9, 0x3fc, RZ, 0xc0, !PT ;  /* 0x000003fc09097812 */ /* 0x000fe400078ec0ff */
[----:B------:R-:W-:Y:S02]  /*21f0*/  LOP3.LUT R19, R19, 0x3fc, RZ, 0xc0, !PT ;  /* 0x000003fc13137812 */ /* 0x000fe400078ec0ff */
[----:B------:R-:W-:Y:S01]  /*2200*/  LOP3.LUT R20, R20, 0x3fc, RZ, 0xc0, !PT ;  /* 0x000003fc14147812 */ /* 0x000fe200078ec0ff */
[----:B------:R-:W2:Y:S01]  /*2210*/  LDC R15, c[0x3][R15+0x68] ;  /* 0x00c01a000f0f7b82 */ /* 0x000ea20000000800 */
[----:B------:R-:W-:-:S02]  /*2220*/  LOP3.LUT R10, R10, 0x3fc, RZ, 0xc0, !PT ;  /* 0x000003fc0a0a7812 */ /* 0x000fc400078ec0ff */
[----:B------:R-:W-:Y:S02]  /*2230*/  LOP3.LUT R6, R7, R6, RZ, 0x3c, !PT ;  /* 0x0000000607067212 */ /* 0x000fe400078e3cff */
[----:B------:R-:W-:Y:S01]  /*2240*/  LOP3.LUT R26, R26, R27, RZ, 0x3c, !PT ;  /* 0x0000001b1a1a7212 */ /* 0x000fe200078e3cff */
[----:B------:R-:W-:Y:S01]  /*2250*/  IMAD.SHL.U32 R27, R13, 0x2, RZ ;  /* 0x000000020d1b7824 */ /* 0x000fe200078e00ff */
[----:B------:R-:W-:Y:S01]  /*2260*/  SHF.R.W.U32 R6, R6, 0x17, R6 ;  /* 0x0000001706067819 */ /* 0x000fe20000001e06 */
[----:B------:R-:W3:Y:S01]  /*2270*/  LDC R16, c[0x3][R16] ;  /* 0x00c0000010107b82 */ /* 0x000ee20000000800 */
[----:B------:R-:W-:Y:S02]  /*2280*/  SHF.R.W.U32 R4, R26, 0x10, R26 ;  /* 0x000000101a047819 */ /* 0x000fe40000001e1a */
[----:B------:R-:W-:Y:S01]  /*2290*/  LOP3.LUT R25, R14, UR15, R27, 0x96, !PT ;  /* 0x0000000f0e197c12 */ /* 0x000fe2000f8e961b */
[----:B------:R-:W-:Y:S01]  /*22a0*/  IMAD.SHL.U32 R7, R6, 0x2, RZ ;  /* 0x0000000206077824 */ /* 0x000fe200078e00ff */
[C---:B------:R-:W-:Y:S01]  /*22b0*/  LOP3.LUT R29, R4.reuse, UR11, R29, 0x96, !PT ;  /* 0x0000000b041d7c12 */ /* 0x040fe2000f8e961d */
[----:B------:R-:W-:-:S02]  /*22c0*/  IMAD.SHL.U32 R26, R4, 0x2, RZ ;  /* 0x00000002041a7824 */ /* 0x000fc400078e00ff */
[----:B------:R-:W4:Y:S01]  /*22d0*/  LDC R17, c[0x3][R17+0x68] ;  /* 0x00c01a0011117b82 */ /* 0x000f220000000800 */
[----:B------:R-:W-:Y:S01]  /*22e0*/  LOP3.LUT R22, R22, UR13, R7, 0x96, !PT ;  /* 0x0000000d16167c12 */ /* 0x000fe2000f8e9607 */
[----:B------:R-:W-:Y:S01]  /*22f0*/  IMAD.SHL.U32 R27, R8, 0x2, RZ ;  /* 0x00000002081b7824 */ /* 0x000fe200078e00ff */
[----:B------:R-:W-:Y:S02]  /*2300*/  LOP3.LUT R7, R21, UR14, R26, 0x96, !PT ;  /* 0x0000000e15077c12 */ /* 0x000fe4000f8e961a */
[----:B------:R-:W-:Y:S02]  /*2310*/  LOP3.LUT R21, R22, R14, RZ, 0x3c, !PT ;  /* 0x0000000e16157212 */ /* 0x000fe400078e3cff */
[----:B------:R-:W-:Y:S01]  /*2320*/  LOP3.LUT R14, R29, R8, RZ, 0x3c, !PT ;  /* 0x000000081d0e7212 */ /* 0x000fe200078e3cff */
[----:B------:R-:W5:Y:S01]  /*2330*/  LDC R18, c[0x3][R18+0x68] ;  /* 0x00c01a0012127b82 */ /* 0x000f620000000800 */
[----:B------:R-:W-:Y:S02]  /*2340*/  LOP3.LUT R8, R25, R4, RZ, 0x3c, !PT ;  /* 0x0000000419087212 */ /* 0x000fe400078e3cff */
[----:B------:R-:W-:Y:S01]  /*2350*/  LOP3.LUT R7, R7, R6, RZ, 0x3c, !PT ;  /* 0x0000000607077212 */ /* 0x000fe200078e3cff */
[----:B------:R-:W-:Y:S01]  /*2360*/  IMAD.SHL.U32 R26, R14, 0x4, RZ ;  /* 0x000000040e1a7824 */ /* 0x000fe200078e00ff */
[----:B------:R-:W-:-:S02]  /*2370*/  LOP3.LUT R6, R6, UR10, R27, 0x96, !PT ;  /* 0x0000000a06067c12 */ /* 0x000fc4000f8e961b */
[----:B------:R-:W-:Y:S01]  /*2380*/  SHF.R.U32.HI R27, RZ, 0x6, R14 ;  /* 0x00000006ff1b7819 */ /* 0x000fe2000001160e */
[----:B------:R-:W5:Y:S01]  /*2390*/  LDC R9, c[0x3][R9+0x68] ;  /* 0x00c01a0009097b82 */ /* 0x000f620000000800 */
[----:B0-----:R-:W-:Y:S01]  /*23a0*/  IMAD.SHL.U32 R22, R23, 0x100, RZ ;  /* 0x0000010017167824 */ /* 0x001fe200078e00ff */
[--C-:B------:R-:W-:Y:S02]  /*23b0*/  SHF.R.U32.HI R25, RZ, 0x6, R7.reuse ;  /* 0x00000006ff197819 */ /* 0x100fe40000011607 */
[----:B------:R-:W-:Y:S02]  /*23c0*/  SHF.R.U32.HI R23, RZ, 0xe, R7 ;  /* 0x0000000eff177819 */ /* 0x000fe40000011607 */
[----:B------:R-:W-:Y:S02]  /*23d0*/  LOP3.LUT R27, R27, 0x3fc, RZ, 0xc0, !PT ;  /* 0x000003fc1b1b7812 */ /* 0x000fe400078ec0ff */
[----:B------:R-:W0:Y:S01]  /*23e0*/  LDC R19, c[0x3][R19+0x68] ;  /* 0x00c01a0013137b82 */ /* 0x000e220000000800 */
[----:B-1----:R-:W-:Y:S01]  /*23f0*/  IMAD.U32 R24, R24, 0x10000, RZ ;  /* 0x0001000018187824 */ /* 0x002fe200078e00ff */
[----:B------:R-:W-:Y:S01]  /*2400*/  LOP3.LUT R6, R6, R13, RZ, 0x3c, !PT ;  /* 0x0000000d06067212 */ /* 0x000fe200078e3cff */
[----:B------:R-:W-:Y:S01]  /*2410*/  IMAD.SHL.U32 R13, R8, 0x4, RZ ;  /* 0x00000004080d7824 */ /* 0x000fe200078e00ff */
[----:B------:R-:W-:-:S02]  /*2420*/  LOP3.LUT R26, R26, 0x3fc, RZ, 0xc0, !PT ;  /* 0x000003fc1a1a7812 */ /* 0x000fc400078ec0ff */
[----:B------:R-:W-:Y:S02]  /*2430*/  LOP3.LUT R25, R25, 0x3fc, RZ, 0xc0, !PT ;  /* 0x000003fc19197812 */ /* 0x000fe400078ec0ff */
[----:B------:R-:W1:Y:S01]  /*2440*/  LDC R20, c[0x3][R20+0x68] ;  /* 0x00c01a0014147b82 */ /* 0x000e620000000800 */
[----:B--2---:R-:W-:Y:S01]  /*2450*/  LOP3.LUT R4, R24, R22, R15, 0x96, !PT ;  /* 0x0000001618047212 */ /* 0x004fe200078e960f */
[----:B------:R-:W-:Y:S01]  /*2460*/  IMAD.SHL.U32 R22, R21, 0x4, RZ ;  /* 0x0000000415167824 */ /* 0x000fe200078e00ff */
[----:B------:R-:W-:Y:S02]  /*2470*/  SHF.R.U32.HI R24, RZ, 0x18, R21 ;  /* 0x00000018ff187819 */ /* 0x000fe40000011615 */
[----:B------:R-:W-:Y:S02]  /*2480*/  LOP3.LUT R23, R23, 0x3fc, RZ, 0xc0, !PT ;  /* 0x000003fc17177812 */ /* 0x000fe400078ec0ff */
[----:B------:R-:W-:Y:S01]  /*2490*/  LOP3.LUT R22, R22, 0x3fc, RZ, 0xc0, !PT ;  /* 0x000003fc16167812 */ /* 0x000fe200078ec0ff */
[----:B------:R-:W2:Y:S01]  /*24a0*/  LDC R10, c[0x3][R10+0x68] ;  /* 0x00c01a000a0a7b82 */ /* 0x000ea20000000800 */
[----:B---3--:R-:W-:Y:S01]  /*24b0*/  IMAD.SHL.U32 R15, R16, 0x1000000, RZ ;  /* 0x01000000100f7824 */ /* 0x008fe200078e00ff */
[----:B------:R-:W-:Y:S01]  /*24c0*/  LOP3.LUT R13, R13, 0x3fc, RZ, 0xc0, !PT ;  /* 0x000003fc0d0d7812 */ /* 0x000fe200078ec0ff */
[----:B------:R-:W-:-:S03]  /*24d0*/  IMAD R24, R24, 0x4, R5 ;  /* 0x0000000418187824 */ /* 0x000fc600078e0205 */
[----:B------:R-:W-:Y:S01]  /*24e0*/  LOP3.LUT R4, R4, R15, RZ, 0x3c, !PT ;  /* 0x0000000f04047212 */ /* 0x000fe200078e3cff */
[----:B----4-:R-:W-:Y:S01]  /*24f0*/  IMAD.SHL.U32 R16, R17, 0x100, RZ ;  /* 0x0000010011107824 */ /* 0x010fe200078e00ff */
[----:B------:R-:W-:Y:S01]  /*2500*/  SHF.R.U32.HI R17, RZ, 0xe, R21 ;  /* 0x0000000eff117819 */ /* 0x000fe20000011615 */
[----:B------:R-:W3:Y:S03]  /*2510*/  LDC R22, c[0x3][R22+0x68] ;  /* 0x00c01a0016167b82 */ /* 0x000ee60000000800 */
[----:B------:R-:W-:Y:S01]  /*2520*/  LOP3.LUT R29, R17, 0x3fc, RZ, 0xc0, !PT ;  /* 0x000003fc111d7812 */ /* 0x000fe200078ec0ff */
[----:B-----5:R-:W-:-:S04]  /*2530*/  IMAD.U32 R18, R18, 0x10000, RZ ;  /* 0x0001000012127824 */ /* 0x020fc800078e00ff */
[----:B------:R-:W4:Y:S01]  /*2540*/  LDC R17, c[0x3][R27+0x68] ;  /* 0x00c01a001b117b82 */ /* 0x000f220000000800 */
[----:B------:R-:W-:Y:S02]  /*2550*/  LOP3.LUT R9, R18, R16, R9, 0x96, !PT ;  /* 0x0000001012097212 */ /* 0x000fe400078e9609 */
[----:B------:R-:W-:Y:S01]  /*2560*/  SHF.R.U32.HI R16, RZ, 0x18, R11 ;  /* 0x00000018ff107819 */ /* 0x000fe2000001160b */
[----:B------:R-:W-:Y:S01]  /*2570*/  IMAD.SHL.U32 R11, R7, 0x4, RZ ;  /* 0x00000004070b7824 */ /* 0x000fe200078e00ff */
[----:B------:R-:W-:-:S03]  /*2580*/  SHF.R.U32.HI R18, RZ, 0x18, R12 ;  /* 0x00000018ff127819 */ /* 0x000fc6000001160c */
[----:B------:R-:W5:Y:S01]  /*2590*/  LDC R26, c[0x3][R26+0x68] ;  /* 0x00c01a001a1a7b82 */ /* 0x000f620000000800 */
[----:B------:R-:W-:Y:S01]  /*25a0*/  SHF.R.U32.HI R12, RZ, 0x18, R14 ;  /* 0x00000018ff0c7819 */ /* 0x000fe2000001160e */
[--C-:B------:R-:W-:Y:S01]  /*25b0*/  IMAD R15, R16, 0x4, R5.reuse ;  /* 0x00000004100f7824 */ /* 0x100fe200078e0205 */
[----:B------:R-:W-:Y:S01]  /*25c0*/  LOP3.LUT R11, R11, 0x3fc, RZ, 0xc0, !PT ;  /* 0x000003fc0b0b7812 */ /* 0x000fe200078ec0ff */
[----:B0-----:R-:W-:Y:S02]  /*25d0*/  IMAD.SHL.U32 R19, R19, 0x100, RZ ;  /* 0x0000010013137824 */ /* 0x001fe400078e00ff */
[----:B------:R-:W-:Y:S01]  /*25e0*/  IMAD R16, R18, 0x4, R5 ;  /* 0x0000000412107824 */ /* 0x000fe200078e0205 */
[----:B------:R-:W-:Y:S01]  /*25f0*/  SHF.R.U32.HI R18, RZ, 0x6, R21 ;  /* 0x00000006ff127819 */ /* 0x000fe20000011615 */
[----:B------:R-:W0:Y:S01]  /*2600*/  LDC R15, c[0x3][R15] ;  /* 0x00c000000f0f7b82 */ /* 0x000e220000000800 */
[----:B------:R-:W-:Y:S01]  /*2610*/  SHF.R.U32.HI R21, RZ, 0xe, R8 ;  /* 0x0000000eff157819 */ /* 0x000fe20000011608 */
[----:B------:R-:W-:Y:S01]  /*2620*/  IMAD R12, R12, 0x4, R5 ;  /* 0x000000040c0c7824 */ /* 0x000fe200078e0205 */
[----:B------:R-:W-:Y:S01]  /*2630*/  LOP3.LUT R18, R18, 0x3fc, RZ, 0xc0, !PT ;  /* 0x000003fc12127812 */ /* 0x000fe200078ec0ff */
[----:B-1----:R-:W-:Y:S01]  /*2640*/  IMAD.U32 R20, R20, 0x10000, RZ ;  /* 0x0001000014147824 */ /* 0x002fe200078e00ff */
[----:B------:R-:W-:-:S03]  /*2650*/  LOP3.LUT R21, R21, 0x3fc, RZ, 0xc0, !PT ;  /* 0x000003fc15157812 */ /* 0x000fc600078ec0ff */
[----:B------:R-:W1:Y:S01]  /*2660*/  LDC R16, c[0x3][R16] ;  /* 0x00c0000010107b82 */ /* 0x000e620000000800 */
[----:B--2---:R-:W-:Y:S02]  /*2670*/  LOP3.LUT R10, R20, R19, R10, 0x96, !PT ;  /* 0x00000013140a7212 */ /* 0x004fe400078e960a */
[----:B------:R-:W-:Y:S02]  /*2680*/  SHF.R.U32.HI R20, RZ, 0xe, R14 ;  /* 0x0000000eff147819 */ /* 0x000fe4000001160e */
[----:B------:R-:W-:-:S03]  /*2690*/  SHF.R.U32.HI R14, RZ, 0x6, R8 ;  /* 0x00000006ff0e7819 */ /* 0x000fc60000011608 */
[----:B------:R-:W2:Y:S01]  /*26a0*/  LDC R18, c[0x3][R18+0x68] ;  /* 0x00c01a0012127b82 */ /* 0x000ea20000000800 */
[----:B------:R-:W-:Y:S02]  /*26b0*/  LOP3.LUT R20, R20, 0x3fc, RZ, 0xc0, !PT ;  /* 0x000003fc14147812 */ /* 0x000fe400078ec0ff */
[----:B------:R-:W-:Y:S02]  /*26c0*/  LOP3.LUT R14, R14, 0x3fc, RZ, 0xc0, !PT ;  /* 0x000003fc0e0e7812 */ /* 0x000fe400078ec0ff */
[----:B------:R-:W-:-:S03]  /*26d0*/  SHF.R.U32.HI R8, RZ, 0x18, R8 ;  /* 0x00000018ff087819 */ /* 0x000fc60000011608 */
[----:B------:R-:W3:Y:S01]  /*26e0*/  LDC R19, c[0x3][R29+0x68] ;  /* 0x00c01a001d137b82 */ /* 0x000ee20000000800 */
[----:B----4-:R-:W-:-:S07]  /*26f0*/  IMAD.SHL.U32 R17, R17, 0x100, RZ ;  /* 0x0000010011117824 */ /* 0x010fce00078e00ff */
[----:B------:R-:W4:Y:S08]  /*2700*/  LDC R20, c[0x3][R20+0x68] ;  /* 0x00c01a0014147b82 */ /* 0x000f300000000800 */
[----:B------:R-:W5:Y:S08]  /*2710*/  LDC R24, c[0x3][R24] ;  /* 0x00c0000018187b82 */ /* 0x000f700000000800 */
[----:B------:R-:W5:Y:S01]  /*2720*/  LDC R25, c[0x3][R25+0x68] ;  /* 0x00c01a0019197b82 */ /* 0x000f620000000800 */
[----:B0-----:R-:W-:-:S05]  /*2730*/  IMAD.SHL.U32 R28, R15, 0x1000000, RZ ;  /* 0x010000000f1c7824 */ /* 0x001fca00078e00ff */
[----:B------:R-:W-:Y:S02]  /*2740*/  LOP3.LUT R9, R9, R28, RZ, 0x3c, !PT ;  /* 0x0000001c09097212 */ /* 0x000fe400078e3cff */
[----:B------:R-:W0:Y:S01]  /*2750*/  LDC R23, c[0x3][R23+0x68] ;  /* 0x00c01a0017177b82 */ /* 0x000e220000000800 */
[----:B-1----:R-:W-:Y:S01]  /*2760*/  IMAD.SHL.U32 R15, R16, 0x1000000, RZ ;  /* 0x01000000100f7824 */ /* 0x002fe200078e00ff */
[----:B------:R-:W-:-:S04]  /*2770*/  SHF.R.W.U32 R9, R9, 0x10, R9 ;  /* 0x0000001009097819 */ /* 0x000fc80000001e09 */
[----:B------:R-:W-:Y:S02]  /*2780*/  LOP3.LUT R15, R10, R15, RZ, 0x3c, !PT ;  /* 0x0000000f0a0f7212 */ /* 0x000fe400078e3cff */
[----:B------:R-:W1:Y:S01]  /*2790*/  LDC R14, c[0x3][R14+0x68] ;  /* 0x00c01a000e0e7b82 */ /* 0x000e620000000800 */
[----:B--2---:R-:W-:-:S07]  /*27a0*/  IMAD.SHL.U32 R27, R18, 0x100, RZ ;  /* 0x00000100121b7824 */ /* 0x004fce00078e00ff */
[----:B------:R-:W2:Y:S01]  /*27b0*/  LDC R21, c[0x3][R21+0x68] ;  /* 0x00c01a0015157b82 */ /* 0x000ea20000000800 */
[----:B---3--:R-:W-:-:S05]  /*27c0*/  IMAD.U32 R19, R19, 0x10000, RZ ;  /* 0x0001000013137824 */ /* 0x008fca00078e00ff */
[----:B------:R-:W-:Y:S02]  /*27d0*/  LOP3.LUT R19, R19, R27, R22, 0x96, !PT ;  /* 0x0000001b13137212 */ /* 0x000fe400078e9616 */
[----:B------:R-:W3:Y:S01]  /*27e0*/  LDC R12, c[0x3][R12] ;  /* 0x00c000000c0c7b82 */ /* 0x000ee20000000800 */
[----:B----4-:R-:W-:-:S05]  /*27f0*/  IMAD.U32 R16, R20, 0x10000, RZ ;  /* 0x0001000014107824 */ /* 0x010fca00078e00ff */
[----:B-----5:R-:W-:Y:S02]  /*2800*/  LOP3.LUT R27, R16, R17, R26, 0x96, !PT ;  /* 0x00000011101b7212 */ /* 0x020fe400078e961a */
[----:B------:R-:W4:Y:S01]  /*2810*/  LDC R11, c[0x3][R11+0x68] ;  /* 0x00c01a000b0b7b82 */ /* 0x000f220000000800 */
[----:B------:R-:W-:-:S07]  /*2820*/  IMAD.SHL.U32 R10, R24, 0x1000000, RZ ;  /* 0x01000000180a7824 */ /* 0x000fce00078e00ff */
[----:B------:R-:W5:Y:S01]  /*2830*/  LDC R13, c[0x3][R13+0x68] ;  /* 0x00c01a000d0d7b82 */ /* 0x000f620000000800 */
[----:B------:R-:W-:Y:S01]  /*2840*/  IMAD.SHL.U32 R16, R25, 0x100, RZ ;  /* 0x0000010019107824 */ /* 0x000fe200078e00ff */
[----:B------:R-:W-:-:S04]  /*2850*/  LOP3.LUT R25, R19, R10, RZ, 0x3c, !PT ;  /* 0x0000000a13197212 */ /* 0x000fc800078e3cff */
[----:B------:R-:W-:Y:S01]  /*2860*/  SHF.R.W.U32 R25, R25, 0x2, R25 ;  /* 0x0000000219197819 */ /* 0x000fe20000001e19 */
[----:B0-----:R-:W-:Y:S02]  /*2870*/  IMAD.U32 R17, R23, 0x10000, RZ ;  /* 0x0001000017117824 */ /* 0x001fe400078e00ff */
[----:B-1----:R-:W-:Y:S01]  /*2880*/  IMAD.SHL.U32 R18, R14, 0x100, RZ ;  /* 0x000001000e127824 */ /* 0x002fe200078e00ff */
[----:B------:R-:W-:Y:S01]  /*2890*/  SHF.R.U32.HI R14, RZ, 0x18, R7 ;  /* 0x00000018ff0e7819 */ /* 0x000fe20000011607 */
[----:B------:R-:W-:Y:S02]  /*28a0*/  IMAD.SHL.U32 R7, R25, 0x2, RZ ;  /* 0x0000000219077824 */ /* 0x000fe400078e00ff */
[----:B--2---:R-:W-:Y:S02]  /*28b0*/  IMAD.U32 R20, R21, 0x10000, RZ ;  /* 0x0001000015147824 */ /* 0x004fe400078e00ff */
[----:B------:R-:W-:-:S05]  /*28c0*/  IMAD.SHL.U32 R21, R6, 0x4, RZ ;  /* 0x0000000406157824 */ /* 0x000fca00078e00ff */
[----:B------:R-:W-:Y:S01]  /*28d0*/  LOP3.LUT R21, R21, 0x3fc, RZ, 0xc0, !PT ;  /* 0x000003fc15157812 */ /* 0x000fe200078ec0ff */
[----:B---3--:R-:W-:Y:S01]  /*28e0*/  IMAD.SHL.U32 R22, R12, 0x1000000, RZ ;  /* 0x010000000c167824 */ /* 0x008fe200078e00ff */
[----:B----4-:R-:W-:Y:S01]  /*28f0*/  LOP3.LUT R10, R17, R16, R11, 0x96, !PT ;  /* 0x00000010110a7212 */ /* 0x010fe200078e960b */
[--C-:B------:R-:W-:Y:S01]  /*2900*/  IMAD R11, R14, 0x4, R5.reuse ;  /* 0x000000040e0b7824 */ /* 0x100fe200078e0205 */
[----:B------:R-:W-:Y:S01]  /*2910*/  SHF.R.U32.HI R17, RZ, 0xe, R6 ;  /* 0x0000000eff117819 */ /* 0x000fe20000011606 */
[----:B------:R-:W-:Y:S01]  /*2920*/  IMAD R14, R8, 0x4, R5 ;  /* 0x00000004080e7824 */ /* 0x000fe200078e0205 */
[----:B------:R-:W-:Y:S02]  /*2930*/  LOP3.LUT R16, R27, R22, RZ, 0x3c, !PT ;  /* 0x000000161b107212 */ /* 0x000fe400078e3cff */
[----:B------:R-:W-:Y:S01]  /*2940*/  SHF.R.W.U32 R22, R4, 0x17, R4 ;  /* 0x0000001704167819 */ /* 0x000fe20000001e04 */
[----:B------:R-:W0:Y:S01]  /*2950*/  LDC R11, c[0x3][R11] ;  /* 0x00c000000b0b7b82 */ /* 0x000e220000000800 */
[----:B-----5:R-:W-:-:S02]  /*2960*/  LOP3.LUT R12, R20, R18, R13, 0x96, !PT ;  /* 0x00000012140c7212 */ /* 0x020fc400078e960d */
[--C-:B------:R-:W-:Y:S02]  /*2970*/  SHF.R.U32.HI R13, RZ, 0x6, R6.reuse ;  /* 0x00000006ff0d7819 */ /* 0x100fe40000011606 */
[----:B------:R-:W-:Y:S02]  /*2980*/  SHF.R.U32.HI R18, RZ, 0x18, R6 ;  /* 0x00000018ff127819 */ /* 0x000fe40000011606 */
[----:B------:R-:W-:Y:S01]  /*2990*/  SHF.R.W.U32 R6, R15, 0x9, R15 ;  /* 0x000000090f067819 */ /* 0x000fe20000001e0f */
[----:B------:R-:W1:Y:S01]  /*29a0*/  LDC R14, c[0x3][R14] ;  /* 0x00c000000e0e7b82 */ /* 0x000e620000000800 */
[----:B------:R-:W-:Y:S01]  /*29b0*/  SHF.R.W.U32 R16, R16, 0x6, R16 ;  /* 0x0000000610107819 */ /* 0x000fe20000001e10 */
[----:B------:R-:W-:Y:S01]  /*29c0*/  IMAD R18, R18, 0x4, R5 ;  /* 0x0000000412127824 */ /* 0x000fe200078e0205 */
[----:B------:R-:W-:Y:S01]  /*29d0*/  LOP3.LUT R23, R22, UR9, R7, 0x96, !PT ;  /* 0x0000000916177c12 */ /* 0x000fe2000f8e9607 */
[----:B------:R-:W-:Y:S01]  /*29e0*/  IMAD.SHL.U32 R8, R6, 0x2, RZ ;  /* 0x0000000206087824 */ /* 0x000fe200078e00ff */
[----:B------:R-:W-:-:S02]  /*29f0*/  LOP3.LUT R17, R17, 0x3fc, RZ, 0xc0, !PT ;  /* 0x000003fc11117812 */ /* 0x000fc400078ec0ff */
[----:B------:R-:W-:Y:S01]  /*2a00*/  LOP3.LUT R13, R13, 0x3fc, RZ, 0xc0, !PT ;  /* 0x000003fc0d0d7812 */ /* 0x000fe200078ec0ff */
[----:B------:R2:W3:Y:S01]  /*2a10*/  LDC R4, c[0x3][R21+0x68] ;  /* 0x00c01a0015047b82 */ /* 0x0004e20000000800 */
[----:B------:R-:W-:Y:S02]  /*2a20*/  LOP3.LUT R19, R9, UR8, R8, 0x96, !PT ;  /* 0x0000000809137c12 */ /* 0x000fe4000f8e9608 */
[----:B------:R-:W-:Y:S02]  /*2a30*/  LOP3.LUT R8, R23, R6, RZ, 0x3c, !PT ;  /* 0x0000000617087212 */ /* 0x000fe400078e3cff */
[----:B------:R-:W-:Y:S02]  /*2a40*/  LOP3.LUT R7, R19, R16, RZ, 0x3c, !PT ;  /* 0x0000001013077212 */ /* 0x000fe400078e3cff */
[----:B------:R-:W-:Y:S01]  /*2a50*/  SHF.R.U32.HI R23, RZ, 0x6, R8 ;  /* 0x00000006ff177819 */ /* 0x000fe20000011608 */
[----:B------:R-:W4:Y:S01]  /*2a60*/  LDC R15, c[0x3][R13+0x68] ;  /* 0x00c01a000d0f7b82 */ /* 0x000f220000000800 */
[--C-:B------:R-:W-:Y:S01]  /*2a70*/  SHF.R.U32.HI R19, RZ, 0x6, R7.reuse ;  /* 0x00000006ff137819 */ /* 0x100fe20000011607 */
[----:B------:R-:W-:Y:S01]  /*2a80*/  IMAD.SHL.U32 R27, R7, 0x4, RZ ;  /* 0x00000004071b7824 */ /* 0x000fe200078e00ff */
[----:B------:R-:W-:Y:S01]  /*2a90*/  SHF.R.U32.HI R20, RZ, 0xe, R7 ;  /* 0x0000000eff147819 */ /* 0x000fe20000011607 */
[----:B------:R-:W-:Y:S01]  /*2aa0*/  IMAD.SHL.U32 R28, R8, 0x4, RZ ;  /* 0x00000004081c7824 */ /* 0x000fe200078e00ff */
[----:B------:R-:W-:-:S02]  /*2ab0*/  LOP3.LUT R24, R19, 0x3fc, RZ, 0xc0, !PT ;  /* 0x000003fc13187812 */ /* 0x000fc400078ec0ff */
[----:B------:R-:W-:Y:S01]  /*2ac0*/  SHF.R.U32.HI R19, RZ, 0xe, R8 ;  /* 0x0000000eff137819 */ /* 0x000fe20000011608 */
[----:B------:R-:W5:Y:S01]  /*2ad0*/  LDC R17, c[0x3][R17+0x68] ;  /* 0x00c01a0011117b82 */ /* 0x000f620000000800 */
[----:B------:R-:W-:Y:S02]  /*2ae0*/  LOP3.LUT R20, R20, 0x3fc, RZ, 0xc0, !PT ;  /* 0x000003fc14147812 */ /* 0x000fe400078ec0ff */
[----:B--2---:R-:W-:Y:S02]  /*2af0*/  LOP3.LUT R21, R23, 0x3fc, RZ, 0xc0, !PT ;  /* 0x000003fc17157812 */ /* 0x004fe400078ec0ff */
[----:B------:R-:W-:Y:S02]  /*2b00*/  LOP3.LUT R23, R19, 0x3fc, RZ, 0xc0, !PT ;  /* 0x000003fc13177812 */ /* 0x000fe400078ec0ff */
[----:B------:R-:W-:Y:S01]  /*2b10*/  LOP3.LUT R27, R27, 0x3fc, RZ, 0xc0, !PT ;  /* 0x000003fc1b1b7812 */ /* 0x000fe200078ec0ff */
[----:B------:R-:W2:Y:S01]  /*2b20*/  LDC R18, c[0x3][R18] ;  /* 0x00c0000012127b82 */ /* 0x000ea20000000800 */
[----:B------:R-:W-:-:S07]  /*2b30*/  LOP3.LUT R28, R28, 0x3fc, RZ, 0xc0, !PT ;  /* 0x000003fc1c1c7812 */ /* 0x000fce00078ec0ff */
[----:B------:R3:W2:Y:S01]  /*2b40*/  LDC R19, c[0x3][R24+0x68] ;  /* 0x00c01a0018137b82 */ /* 0x0006a20000000800 */
[----:B0-----:R-:W-:-:S05]  /*2b50*/  IMAD.SHL.U32 R11, R11, 0x1000000, RZ ;  /* 0x010000000b0b7824 */ /* 0x001fca00078e00ff */
[----:B------:R-:W-:Y:S02]  /*2b60*/  LOP3.LUT R10, R10, R11, RZ, 0x3c, !PT ;  /* 0x0000000b0a0a7212 */ /* 0x000fe400078e3cff */
[----:B------:R-:W0:Y:S01]  /*2b70*/  LDC R20, c[0x3][R20+0x68] ;  /* 0x00c01a0014147b82 */ /* 0x000e220000000800 */
[----:B-1----:R-:W-:Y:S01]  /*2b80*/  IMAD.SHL.U32 R29, R14, 0x1000000, RZ ;  /* 0x010000000e1d7824 */ /* 0x002fe200078e00ff */
[----:B------:R-:W-:-:S04]  /*2b90*/  SHF.R.W.U32 R26, R10, 0x1b, R10 ;  /* 0x0000001b0a1a7819 */ /* 0x000fc80000001e0a */
[----:B------:R-:W-:Y:S01]  /*2ba0*/  LOP3.LUT R12, R12, R29, RZ, 0x3c, !PT ;  /* 0x0000001d0c0c7212 */ /* 0x000fe200078e3cff */
[----:B------:R-:W-:Y:S01]  /*2bb0*/  IMAD.SHL.U32 R10, R26, 0x2, RZ ;  /* 0x000000021a0a7824 */ /* 0x000fe200078e00ff */
[----:B------:R-:W1:Y:S01]  /*2bc0*/  LDC R21, c[0x3][R21+0x68] ;  /* 0x00c01a0015157b82 */ /* 0x000e620000000800 */
[----:B------:R-:W-:Y:S01]  /*2bd0*/  IMAD.SHL.U32 R29, R22, 0x2, RZ ;  /* 0x00000002161d7824 */ /* 0x000fe200078e00ff */
[----:B---3--:R-:W-:Y:S02]  /*2be0*/  SHF.R.W.U32 R24, R12, 0x14, R12 ;  /* 0x000000140c187819 */ /* 0x008fe40000001e0c */
[----:B------:R-:W-:Y:S02]  /*2bf0*/  LOP3.LUT R10, R9, UR12, R10, 0x96, !PT ;  /* 0x0000000c090a7c12 */ /* 0x000fe4000f8e960a */
[C---:B------:R-:W-:Y:S01]  /*2c00*/  LOP3.LUT R29, R24.reuse, UR10, R29, 0x96, !PT ;  /* 0x0000000a181d7c12 */ /* 0x040fe2000f8e961d */
[----:B------:R-:W-:Y:S01]  /*2c10*/  IMAD.SHL.U32 R11, R24, 0x2, RZ ;  /* 0x00000002180b7824 */ /* 0x000fe200078e00ff */
[----:B------:R-:W3:Y:S01]  /*2c20*/  LDC R23, c[0x3][R23+0x68] ;  /* 0x00c01a0017177b82 */ /* 0x000ee20000000800 */
[----:B----4-:R-:W-:Y:S01]  /*2c30*/  IMAD.SHL.U32 R15, R15, 0x100, RZ ;  /* 0x000001000f0f7824 */ /* 0x010fe200078e00ff */
[----:B------:R-:W-:-:S02]  /*2c40*/  LOP3.LUT R10, R10, R25, RZ, 0x3c, !PT ;  /* 0x000000190a0a7212 */ /* 0x000fc400078e3cff */
[----:B------:R-:W-:-:S04]  /*2c50*/  LOP3.LUT R11, R6, UR13, R11, 0x96, !PT ;  /* 0x0000000d060b7c12 */ /* 0x000fc8000f8e960b */
[----:B------:R-:W4:Y:S01]  /*2c60*/  LDC R27, c[0x3][R27+0x68] ;  /* 0x00c01a001b1b7b82 */ /* 0x000f220000000800 */
[----:B-----5:R-:W-:Y:S01]  /*2c70*/  IMAD.U32 R17, R17, 0x10000, RZ ;  /* 0x0001000011117824 */ /* 0x020fe200078e00ff */
[----:B------:R-:W-:-:S04]  /*2c80*/  LOP3.LUT R11, R11, R26, RZ, 0x3c, !PT ;  /* 0x0000001a0b0b7212 */ /* 0x000fc800078e3cff */
[----:B------:R-:W-:Y:S01]  /*2c90*/  LOP3.LUT R4, R17, R15, R4, 0x96, !PT ;  /* 0x0000000f11047212 */ /* 0x000fe200078e9604 */
[----:B------:R-:W-:Y:S01]  /*2ca0*/  IMAD.SHL.U32 R17, R11, 0x4, RZ ;  /* 0x000000040b117824 */ /* 0x000fe200078e00ff */
[----:B------:R5:W4:Y:S01]  /*2cb0*/  LDC R13, c[0x3][R28+0x68] ;  /* 0x00c01a001c0d7b82 */ /* 0x000b220000000800 */
[----:B--2---:R-:W-:Y:S01]  /*2cc0*/  IMAD.SHL.U32 R15, R18, 0x1000000, RZ ;  /* 0x01000000120f7824 */ /* 0x004fe200078e00ff */
[----:B------:R-:W-:Y:S01]  /*2cd0*/  SHF.R.U32.HI R14, RZ, 0x6, R11 ;  /* 0x00000006ff0e7819 */ /* 0x000fe2000001160b */
[----:B------:R-:W-:Y:S01]  /*2ce0*/  IMAD.SHL.U32 R18, R10, 0x4, RZ ;  /* 0x000000040a127824 */ /* 0x000fe200078e00ff */
[----:B------:R-:W-:Y:S02]  /*2cf0*/  LOP3.LUT R17, R17, 0x3fc, RZ, 0xc0, !PT ;  /* 0x000003fc11117812 */ /* 0x000fe400078ec0ff */
[----:B------:R-:W-:Y:S01]  /*2d00*/  LOP3.LUT R15, R4, R15, RZ, 0x3c, !PT ;  /* 0x0000000f040f7212 */ /* 0x000fe200078e3cff */
[----:B------:R-:W-:Y:S01]  /*2d10*/  IMAD.SHL.U32 R6, R19, 0x100, RZ ;  /* 0x0000010013067824 */ /* 0x000fe200078e00ff */
[----:B------:R-:W-:-:S02]  /*2d20*/  LOP3.LUT R18, R18, 0x3fc, RZ, 0xc0, !PT ;  /* 0x000003fc12127812 */ /* 0x000fc400078ec0ff */
[----:B------:R-:W2:Y:S01]  /*2d30*/  LDC R17, c[0x3][R17+0x68] ;  /* 0x00c01a0011117b82 */ /* 0x000ea20000000800 */
[----:B-----5:R-:W-:Y:S01]  /*2d40*/  SHF.R.U32.HI R28, RZ, 0x18, R10 ;  /* 0x00000018ff1c7819 */ /* 0x020fe2000001160a */
[----:B0-----:R-:W-:-:S06]  /*2d50*/  IMAD.U32 R20, R20, 0x10000, RZ ;  /* 0x0001000014147824 */ /* 0x001fcc00078e00ff */
[----:B------:R-:W0:Y:S01]  /*2d60*/  LDC R18, c[0x3][R18+0x68] ;  /* 0x00c01a0012127b82 */ /* 0x000e220000000800 */
[----:B-1----:R-:W-:Y:S01]  /*2d70*/  IMAD.SHL.U32 R12, R21, 0x100, RZ ;  /* 0x00000100150c7824 */ /* 0x002fe200078e00ff */
[----:B------:R-:W-:-:S06]  /*2d80*/  LOP3.LUT R21, R14, 0x3fc, RZ, 0xc0, !PT ;  /* 0x000003fc0e157812 */ /* 0x000fcc00078ec0ff */
[----:B------:R-:W1:Y:S01]  /*2d90*/  LDC R21, c[0x3][R21+0x68] ;  /* 0x00c01a0015157b82 */ /* 0x000e620000000800 */
[----:B---3--:R-:W-:Y:S01]  /*2da0*/  IMAD.U32 R23, R23, 0x10000, RZ ;  /* 0x0001000017177824 */ /* 0x008fe200078e00ff */
[----:B----4-:R-:W-:-:S04]  /*2db0*/  LOP3.LUT R4, R20, R6, R27, 0x96, !PT ;  /* 0x0000000614047212 */ /* 0x010fc800078e961b */
[----:B------:R-:W-:Y:S02]  /*2dc0*/  LOP3.LUT R6, R23, R12, R13, 0x96, !PT ;  /* 0x0000000c17067212 */ /* 0x000fe400078e960d */
[--C-:B------:R-:W-:Y:S02]  /*2dd0*/  SHF.R.U32.HI R13, RZ, 0xe, R10.reuse ;  /* 0x0000000eff0d7819 */ /* 0x100fe4000001160a */
[----:B------:R-:W-:Y:S02]  /*2de0*/  SHF.R.U32.HI R12, RZ, 0x6, R10 ;  /* 0x00000006ff0c7819 */ /* 0x000fe4000001160a */
[----:B------:R-:W-:Y:S02]  /*2df0*/  SHF.R.W.U32 R23, R15, 0xd, R15 ;  /* 0x0000000d0f177819 */ /* 0x000fe40000001e0f */
[--C-:B------:R-:W-:Y:S02]  /*2e00*/  SHF.R.U32.HI R15, RZ, 0xe, R11.reuse ;  /* 0x0000000eff0f7819 */ /* 0x100fe4000001160b */
[----:B------:R-:W-:Y:S01]  /*2e10*/  LOP3.LUT R20, R13, 0x3fc, RZ, 0xc0, !PT ;  /* 0x000003fc0d147812 */ /* 0x000fe200078ec0ff */
[----:B------:R-:W-:Y:S01]  /*2e20*/  IMAD.SHL.U32 R14, R23, 0x2, RZ ;  /* 0x00000002170e7824 */ /* 0x000fe200078e00ff */
[----:B------:R-:W-:Y:S01]  /*2e30*/  LOP3.LUT R27, R12, 0x3fc, RZ, 0xc0, !PT ;  /* 0x000003fc0c1b7812 */ /* 0x000fe200078ec0ff */
[----:B------:R-:W-:Y:S01]  /*2e40*/  IMAD.SHL.U32 R12, R9, 0x2, RZ ;  /* 0x00000002090c7824 */ /* 0x000fe200078e00ff */
[----:B------:R-:W-:Y:S01]  /*2e50*/  LOP3.LUT R19, R15, 0x3fc, RZ, 0xc0, !PT ;  /* 0x000003fc0f137812 */ /* 0x000fe200078ec0ff */
[----:B------:R-:W-:Y:S01]  /*2e60*/  IMAD.SHL.U32 R9, R16, 0x2, RZ ;  /* 0x0000000210097824 */ /* 0x000fe200078e00ff */
[----:B------:R3:W4:Y:S01]  /*2e70*/  LDC R15, c[0x3][R27+0x68] ;  /* 0x00c01a001b0f7b82 */ /* 0x0007220000000800 */
[----:B------:R-:W-:-:S02]  /*2e80*/  SHF.R.U32.HI R10, RZ, 0x18, R11 ;  /* 0x00000018ff0a7819 */ /* 0x000fc4000001160b */
[----:B------:R-:W-:Y:S02]  /*2e90*/  LOP3.LUT R13, R23, UR11, R12, 0x96, !PT ;  /* 0x0000000b170d7c12 */ /* 0x000fe4000f8e960c */
[----:B------:R-:W-:Y:S02]  /*2ea0*/  LOP3.LUT R25, R25, UR14, R14, 0x96, !PT ;  /* 0x0000000e19197c12 */ /* 0x000fe4000f8e960e */
[----:B------:R-:W-:Y:S01]  /*2eb0*/  LOP3.LUT R12, R13, R22, RZ, 0x3c, !PT ;  /* 0x000000160d0c7212 */ /* 0x000fe200078e3cff */
[----:B------:R-:W5:Y:S01]  /*2ec0*/  LDC R20, c[0x3][R20+0x68] ;  /* 0x00c01a0014147b82 */ /* 0x000f620000000800 */
[----:B------:R-:W-:Y:S01]  /*2ed0*/  SHF.R.U32.HI R13, RZ, 0x18, R7 ;  /* 0x00000018ff0d7819 */ /* 0x000fe20000011607 */
[----:B---3--:R-:W-:Y:S01]  /*2ee0*/  IMAD R27, R28, 0x4, R5 ;  /* 0x000000041c1b7824 */ /* 0x008fe200078e0205 */
[--C-:B------:R-:W-:Y:S02]  /*2ef0*/  SHF.R.U32.HI R11, RZ, 0x6, R12.reuse ;  /* 0x00000006ff0b7819 */ /* 0x100fe4000001160c */
[----:B------:R-:W-:-:S02]  /*2f00*/  SHF.R.U32.HI R7, RZ, 0xe, R12 ;  /* 0x0000000eff077819 */ /* 0x000fc4000001160c */
[----:B------:R-:W-:Y:S01]  /*2f10*/  LOP3.LUT R26, R26, UR15, R9, 0x96, !PT ;  /* 0x0000000f1a1a7c12 */ /* 0x000fe2000f8e9609 */
[----:B------:R-:W3:Y:S01]  /*2f20*/  LDC R19, c[0x3][R19+0x68] ;  /* 0x00c01a0013137b82 */ /* 0x000ee20000000800 */
[----:B------:R-:W-:Y:S01]  /*2f30*/  SHF.R.U32.HI R14, RZ, 0x18, R8 ;  /* 0x00000018ff0e7819 */ /* 0x000fe20000011608 */
[----:B------:R-:W-:Y:S01]  /*2f40*/  IMAD.SHL.U32 R9, R12, 0x4, RZ ;  /* 0x000000040c097824 */ /* 0x000fe200078e00ff */
[----:B------:R-:W-:Y:S01]  /*2f50*/  SHF.R.U32.HI R12, RZ, 0x18, R12 ;  /* 0x00000018ff0c7819 */ /* 0x000fe2000001160c */
[----:B------:R-:W-:Y:S01]  /*2f60*/  IMAD R8, R13, 0x4, R5 ;  /* 0x000000040d087824 */ /* 0x000fe200078e0205 */
[----:B------:R-:W-:Y:S02]  /*2f70*/  LOP3.LUT R13, R11, 0x3fc, RZ, 0xc0, !PT ;  /* 0x000003fc0b0d7812 */ /* 0x000fe400078ec0ff */
[----:B------:R-:W-:Y:S02]  /*2f80*/  LOP3.LUT R11, R7, 0x3fc, RZ, 0xc0, !PT ;  /* 0x000003fc070b7812 */ /* 0x000fe400078ec0ff */
[----:B------:R-:W-:Y:S01]  /*2f90*/  LOP3.LUT R28, R9, 0x3fc, RZ, 0xc0, !PT ;  /* 0x000003fc091c7812 */ /* 0x000fe200078ec0ff */
[----:B------:R2:W3:Y:S01]  /*2fa0*/  LDC R7, c[0x3][R8] ;  /* 0x00c0000008077b82 */ /* 0x0004e20000000800 */
[----:B------:R-:W-:-:S02]  /*2fb0*/  LOP3.LUT R22, R25, R24, RZ, 0x3c, !PT ;  /* 0x0000001819167212 */ /* 0x000fc400078e3cff */
[----:B------:R-:W-:Y:S01]  /*2fc0*/  LOP3.LUT R24, R29, R16, RZ, 0x3c, !PT ;  /* 0x000000101d187212 */ /* 0x000fe200078e3cff */
[----:B-1----:R-:W-:Y:S01]  /*2fd0*/  IMAD.SHL.U32 R16, R21, 0x100, RZ ;  /* 0x0000010015107824 */ /* 0x002fe200078e00ff */
[----:B------:R-:W-:Y:S02]  /*2fe0*/  LOP3.LUT R23, R26, R23, RZ, 0x3c, !PT ;  /* 0x000000171a177212 */ /* 0x000fe400078e3cff */
[----:B------:R-:W-:Y:S01]  /*2ff0*/  SHF.R.U32.HI R26, RZ, 0x6, R22 ;  /* 0x00000006ff1a7819 */ /* 0x000fe20000011616 */
[----:B------:R1:W3:Y:S08]  /*3000*/  LDC R9, c[0x3][R11+0x68] ;  /* 0x00c01a000b097b82 */ /* 0x0002f00000000800 */
[----:B--2---:R2:W3:Y:S01]  /*3010*/  LDC R8, c[0x3][R13+0x68] ;  /* 0x00c01a000d087b82 */ /* 0x0044e20000000800 */
[----:B-1----:R-:W-:-:S02]  /*3020*/  IMAD R11, R14, 0x4, R5 ;  /* 0x000000040e0b7824 */ /* 0x002fc400078e0205 */
[--C-:B------:R-:W-:Y:S02]  /*3030*/  IMAD R14, R12, 0x4, R5.reuse ;  /* 0x000000040c0e7824 */ /* 0x100fe400078e0205 */
[----:B----4-:R-:W-:Y:S02]  /*3040*/  IMAD.SHL.U32 R15, R15, 0x100, RZ ;  /* 0x000001000f0f7824 */ /* 0x010fe400078e00ff */
[----:B--2---:R-:W-:Y:S01]  /*3050*/  IMAD R13, R10, 0x4, R5 ;  /* 0x000000040a0d7824 */ /* 0x004fe200078e0205 */
[----:B------:R-:W1:Y:S01]  /*3060*/  LDC R11, c[0x3][R11] ;  /* 0x00c000000b0b7b82 */ /* 0x000e620000000800 */
[----:B-----5:R-:W-:-:S07]  /*3070*/  IMAD.U32 R20, R20, 0x10000, RZ ;  /* 0x0001000014147824 */ /* 0x020fce00078e00ff */
[----:B------:R2:W4:Y:S01]  /*3080*/  LDC R12, c[0x3][R27] ;  /* 0x00c000001b0c7b82 */ /* 0x0005220000000800 */
[----:B0-----:R-:W-:Y:S02]  /*3090*/  LOP3.LUT R25, R20, R15, R18, 0x96, !PT ;  /* 0x0000000f14197212 */ /* 0x001fe400078e9612 */
[----:B------:R-:W-:Y:S01]  /*30a0*/  SHF.R.U32.HI R15, RZ, 0xe, R22 ;  /* 0x0000000eff0f7819 */ /* 0x000fe20000011616 */
[----:B---3--:R-:W-:Y:S01]  /*30b0*/  IMAD.U32 R19, R19, 0x10000, RZ ;  /* 0x0001000013137824 */ /* 0x008fe200078e00ff */
[----:B------:R-:W-:-:S03]  /*30c0*/  LOP3.LUT R20, R26, 0x3fc, RZ, 0xc0, !PT ;  /* 0x000003fc1a147812 */ /* 0x000fc600078ec0ff */
[----:B------:R-:W0:Y:S01]  /*30d0*/  LDC R13, c[0x3][R13] ;  /* 0x00c000000d0d7b82 */ /* 0x000e220000000800 */
[----:B------:R-:W-:Y:S02]  /*30e0*/  LOP3.LUT R21, R19, R16, R17, 0x96, !PT ;  /* 0x0000001013157212 */ /* 0x000fe400078e9611 */
[----:B------:R-:W-:Y:S01]  /*30f0*/  LOP3.LUT R19, R15, 0x3fc, RZ, 0xc0, !PT ;  /* 0x000003fc0f137812 */ /* 0x000fe200078ec0ff */
[----:B------:R-:W-:Y:S01]  /*3100*/  IMAD.SHL.U32 R15, R22, 0x4, RZ ;  /* 0x00000004160f7824 */ /* 0x000fe200078e00ff */
[--C-:B------:R-:W-:Y:S01]  /*3110*/  SHF.R.U32.HI R16, RZ, 0x6, R24.reuse ;  /* 0x00000006ff107819 */ /* 0x100fe20000011618 */
[----:B------:R-:W-:Y:S02]  /*3120*/  IMAD.SHL.U32 R7, R7, 0x1000000, RZ ;  /* 0x0100000007077824 */ /* 0x000fe400078e00ff */
[----:B------:R-:W3:Y:S01]  /*3130*/  LDC R14, c[0x3][R14] ;  /* 0x00c000000e0e7b82 */ /* 0x000ee20000000800 */
[----:B------:R-:W-:Y:S02]  /*3140*/  SHF.R.U32.HI R17, RZ, 0xe, R24 ;  /* 0x0000000eff117819 */ /* 0x000fe40000011618 */
[----:B------:R-:W-:Y:S01]  /*3150*/  LOP3.LUT R18, R16, 0x3fc, RZ, 0xc0, !PT ;  /* 0x000003fc10127812 */ /* 0x000fe200078ec0ff */
[----:B------:R-:W-:Y:S01]  /*3160*/  IMAD.SHL.U32 R16, R24, 0x4, RZ ;  /* 0x0000000418107824 */ /* 0x000fe200078e00ff */
[----:B------:R-:W-:-:S02]  /*3170*/  LOP3.LUT R17, R17, 0x3fc, RZ, 0xc0, !PT ;  /* 0x000003fc11117812 */ /* 0x000fc400078ec0ff */
[----:B------:R-:W-:Y:S01]  /*3180*/  LOP3.LUT R15, R15, 0x3fc, RZ, 0xc0, !PT ;  /* 0x000003fc0f0f7812 */ /* 0x000fe200078ec0ff */
[----:B------:R-:W5:Y:S01]  /*3190*/  LDC R10, c[0x3][R28+0x68] ;  /* 0x00c01a001c0a7b82 */ /* 0x000f620000000800 */
[----:B------:R-:W-:Y:S01]  /*31a0*/  LOP3.LUT R16, R16, 0x3fc, RZ, 0xc0, !PT ;  /* 0x000003fc10107812 */ /* 0x000fe200078ec0ff */
[----:B------:R-:W-:Y:S01]  /*31b0*/  IMAD.U32 R9, R9, 0x10000, RZ ;  /* 0x0001000009097824 */ /* 0x000fe200078e00ff */
[----:B------:R-:W-:Y:S02]  /*31c0*/  SHF.R.U32.HI R22, RZ, 0x18, R22 ;  /* 0x00000018ff167819 */ /* 0x000fe40000011616 */
[----:B------:R-:W-:Y:S01]  /*31d0*/  SHF.R.U32.HI R24, RZ, 0x18, R24 ;  /* 0x00000018ff187819 */ /* 0x000fe20000011618 */
[----:B--2---:R-:W-:Y:S02]  /*31e0*/  IMAD.SHL.U32 R27, R8, 0x100, RZ ;  /* 0x00000100081b7824 */ /* 0x004fe400078e00ff */
[----:B------:R-:W2:Y:S01]  /*31f0*/  LDC R19, c[0x3][R19+0x68] ;  /* 0x00c01a0013137b82 */ /* 0x000ea20000000800 */
[----:B------:R-:W-:Y:S01]  /*3200*/  LOP3.LUT R4, R4, R7, RZ, 0x3c, !PT ;  /* 0x0000000704047212 */ /* 0x000fe200078e3cff */
[----:B------:R-:W-:-:S05]  /*3210*/  IMAD.SHL.U32 R7, R23, 0x4, RZ ;  /* 0x0000000417077824 */ /* 0x000fca00078e00ff */
[----:B------:R-:W-:Y:S01]  /*3220*/  LOP3.LUT R26, R7, 0x3fc, RZ, 0xc0, !PT ;  /* 0x000003fc071a7812 */ /* 0x000fe200078ec0ff */
[----:B------:R-:W2:Y:S01]  /*3230*/  LDC R20, c[0x3][R20+0x68] ;  /* 0x00c01a0014147b82 */ /* 0x000ea20000000800 */
[----:B-1----:R-:W-:Y:S01]  /*3240*/  IMAD.SHL.U32 R11, R11, 0x1000000, RZ ;  /* 0x010000000b0b7824 */ /* 0x002fe200078e00ff */
[----:B------:R-:W-:-:S04]  /*3250*/  SHF.R.W.U32 R7, R4, 0x14, R4 ;  /* 0x0000001404077819 */ /* 0x000fc80000001e04 */
[----:B------:R-:W-:Y:S02]  /*3260*/  LOP3.LUT R6, R6, R11, RZ, 0x3c, !PT ;  /* 0x0000000b06067212 */ /* 0x000fe400078e3cff */
[----:B------:R-:W1:Y:S01]  /*3270*/  LDC R18, c[0x3][R18+0x68] ;  /* 0x00c01a0012127b82 */ /* 0x000e620000000800 */
[----:B----4-:R-:W-:-:S05]  /*3280*/  IMAD.SHL.U32 R12, R12, 0x1000000, RZ ;  /* 0x010000000c0c7824 */ /* 0x010fca00078e00ff */
[----:B------:R-:W-:Y:S02]  /*3290*/  LOP3.LUT R25, R25, R12, RZ, 0x3c, !PT ;  /* 0x0000000c19197212 */ /* 0x000fe400078e3cff */
[----:B------:R-:W4:Y:S01]  /*32a0*/  LDC R17, c[0x3][R17+0x68] ;  /* 0x00c01a0011117b82 */ /* 0x000f220000000800 */
[----:B0-----:R-:W-:Y:S01]  /*32b0*/  IMAD.SHL.U32 R8, R13, 0x1000000, RZ ;  /* 0x010000000d087824 */ /* 0x001fe200078e00ff */
[----:B------:R-:W-:Y:S01]  /*32c0*/  SHF.R.U32.HI R12, RZ, 0xe, R23 ;  /* 0x0000000eff0c7819 */ /* 0x000fe20000011617 */
[----:B------:R-:W-:-:S03]  /*32d0*/  IMAD R13, R24, 0x4, R5 ;  /* 0x00000004180d7824 */ /* 0x000fc600078e0205 */
[----:B------:R-:W-:Y:S02]  /*32e0*/  LOP3.LUT R11, R21, R8, RZ, 0x3c, !PT ;  /* 0x00000008150b7212 */ /* 0x000fe400078e3cff */
[----:B------:R-:W0:Y:S01]  /*32f0*/  LDC R15, c[0x3][R15+0x68] ;  /* 0x00c01a000f0f7b82 */ /* 0x000e220000000800 */
[----:B---3--:R-:W-:Y:S01]  /*3300*/  IMAD.SHL.U32 R14, R14, 0x1000000, RZ ;  /* 0x010000000e0e7824 */ /* 0x008fe200078e00ff */
[----:B------:R-:W-:Y:S02]  /*3310*/  SHF.R.U32.HI R8, RZ, 0x6, R23 ;  /* 0x00000006ff087819 */ /* 0x000fe40000011617 */
[----:B------:R-:W-:Y:S02]  /*3320*/  SHF.R.W.U32 R11, R11, 0x1f, R11 ;  /* 0x0000001f0b0b7819 */ /* 0x000fe40000001e0b */
[----:B------:R-:W-:Y:S02]  /*3330*/  LOP3.LUT R21, R8, 0x3fc, RZ, 0xc0, !PT ;  /* 0x000003fc08157812 */ /* 0x000fe400078ec0ff */
[----:B------:R-:W3:Y:S01]  /*3340*/  LDC R16, c[0x3][R16+0x68] ;  /* 0x00c01a0010107b82 */ /* 0x000ee20000000800 */
[----:B-----5:R-:W-:Y:S01]  /*3350*/  LOP3.LUT R9, R9, R27, R10, 0x96, !PT ;  /* 0x0000001b09097212 */ /* 0x020fe200078e960a */
[----:B------:R-:W-:Y:S01]  /*3360*/  IMAD R10, R22, 0x4, R5 ;  /* 0x00000004160a7824 */ /* 0x000fe200078e0205 */
[----:B------:R-:W-:Y:S01]  /*3370*/  LOP3.LUT R22, R12, 0x3fc, RZ, 0xc0, !PT ;  /* 0x000003fc0c167812 */ /* 0x000fe200078ec0ff */
[----:B------:R-:W-:Y:S01]  /*3380*/  IMAD.SHL.U32 R4, R11, 0x2, RZ ;  /* 0x000000020b047824 */ /* 0x000fe200078e00ff */
[----:B------:R-:W-:-:S02]  /*3390*/  LOP3.LUT R9, R9, R14, RZ, 0x3c, !PT ;  /* 0x0000000e09097212 */ /* 0x000fc400078e3cff */
[----:B------:R-:W-:Y:S01]  /*33a0*/  SHF.R.U32.HI R14, RZ, 0x18, R23 ;  /* 0x00000018ff0e7819 */ /* 0x000fe20000011617 */
[----:B--2---:R-:W-:Y:S01]  /*33b0*/  IMAD.U32 R23, R19, 0x10000, RZ ;  /* 0x0001000013177824 */ /* 0x004fe200078e00ff */
[----:B------:R-:W-:Y:S01]  /*33c0*/  SHF.R.W.U32 R19, R25, 0x6, R25 ;  /* 0x0000000619137819 */ /* 0x000fe20000001e19 */
[----:B------:R-:W2:Y:S01]  /*33d0*/  LDC R10, c[0x3][R10] ;  /* 0x00c000000a0a7b82 */ /* 0x000ea20000000800 */
[----:B------:R-:W-:Y:S01]  /*33e0*/  SHF.R.W.U32 R8, R6, 0xd, R6 ;  /* 0x0000000d06087819 */ /* 0x000fe20000001e06 */
[----:B------:R-:W-:Y:S01]  /*33f0*/  IMAD R14, R14, 0x4, R5 ;  /* 0x000000040e0e7824 */ /* 0x000fe200078e0205 */
[----:B------:R-:W-:Y:S01]  /*3400*/  SHF.R.W.U32 R6, R9, 0x3, R9 ;  /* 0x0000000309067819 */ /* 0x000fe20000001e09 */
[----:B------:R-:W-:Y:S01]  /*3410*/  IMAD.SHL.U32 R27, R19, 0x2, RZ ;  /* 0x00000002131b7824 */ /* 0x000fe200078e00ff */
[----:B------:R-:W-:Y:S01]  /*3420*/  LOP3.LUT R4, R7, UR9, R4, 0x96, !PT ;  /* 0x0000000907047c12 */ /* 0x000fe2000f8e9604 */
[----:B------:R-:W-:Y:S02]  /*3430*/  IMAD.SHL.U32 R20, R20, 0x100, RZ ;  /* 0x0000010014147824 */ /* 0x000fe400078e00ff */
[----:B------:R-:W5:Y:S01]  /*3440*/  LDC R21, c[0x3][R21+0x68] ;  /* 0x00c01a0015157b82 */ /* 0x000f620000000800 */
[C---:B------:R-:W-:Y:S01]  /*3450*/  LOP3.LUT R9, R8.reuse, UR8, R27, 0x96, !PT ;  /* 0x0000000808097c12 */ /* 0x040fe2000f8e961b */
[----:B------:R-:W-:Y:S01]  /*3460*/  IMAD.SHL.U32 R29, R8, 0x2, RZ ;  /* 0x00000002081d7824 */ /* 0x000fe200078e00ff */
[----:B------:R-:W-:-:S02]  /*3470*/  LOP3.LUT R4, R4, R19, RZ, 0x3c, !PT ;  /* 0x0000001304047212 */ /* 0x000fc400078e3cff */
[----:B------:R-:W-:Y:S01]  /*3480*/  LOP3.LUT R9, R9, R6, RZ, 0x3c, !PT ;  /* 0x0000000609097212 */ /* 0x000fe200078e3cff */
[----:B-1----:R-:W-:Y:S01]  /*3490*/  IMAD.SHL.U32 R25, R18, 0x100, RZ ;  /* 0x0000010012197824 */ /* 0x002fe200078e00ff */
[----:B------:R-:W-:Y:S01]  /*34a0*/  SHF.R.U32.HI R24, RZ, 0x6, R4 ;  /* 0x00000006ff187819 */ /* 0x000fe20000011604 */
[----:B------:R-:W1:Y:S01]  /*34b0*/  LDC R22, c[0x3][R22+0x68] ;  /* 0x00c01a0016167b82 */ /* 0x000e620000000800 */
[----:B------:R-:W-:Y:S02]  /*34c0*/  SHF.R.U32.HI R18, RZ, 0x6, R9 ;  /* 0x00000006ff127819 */ /* 0x000fe40000011609 */
[----:B------:R-:W-:Y:S02]  /*34d0*/  LOP3.LUT R24, R24, 0x3fc, RZ, 0xc0, !PT ;  /* 0x000003fc18187812 */ /* 0x000fe400078ec0ff */
[----:B------:R-:W-:Y:S01]  /*34e0*/  LOP3.LUT R18, R18, 0x3fc, RZ, 0xc0, !PT ;  /* 0x000003fc12127812 */ /* 0x000fe200078ec0ff */
[----:B----4-:R-:W-:Y:S02]  /*34f0*/  IMAD.U32 R17, R17, 0x10000, RZ ;  /* 0x0001000011117824 */ /* 0x010fe400078e00ff */
[----:B------:R-:W4:Y:S01]  /*3500*/  LDC R13, c[0x3][R13] ;  /* 0x00c000000d0d7b82 */ /* 0x000f220000000800 */
[----:B0-----:R-:W-:-:S07]  /*3510*/  LOP3.LUT R15, R23, R20, R15, 0x96, !PT ;  /* 0x00000014170f7212 */ /* 0x001fce00078e960f */
[----:B------:R-:W0:Y:S01]  /*3520*/  LDC R14, c[0x3][R14] ;  /* 0x00c000000e0e7b82 */ /* 0x000e220000000800 */
[----:B------:R-:W-:Y:S02]  /*3530*/  SHF.R.U32.HI R20, RZ, 0xe, R9 ;  /* 0x0000000eff147819 */ /* 0x000fe40000011609 */
[----:B------:R-:W-:Y:S02]  /*3540*/  SHF.R.U32.HI R23, RZ, 0xe, R4 ;  /* 0x0000000eff177819 */ /* 0x000fe40000011604 */
[----:B------:R-:W-:Y:S02]  /*3550*/  LOP3.LUT R20, R20, 0x3fc, RZ, 0xc0, !PT ;  /* 0x000003fc14147812 */ /* 0x000fe400078ec0ff */
[----:B---3--:R-:W-:Y:S01]  /*3560*/  LOP3.LUT R25, R17, R25, R16, 0x96, !PT ;  /* 0x0000001911197212 */ /* 0x008fe200078e9610 */
[----:B------:R4:W3:Y:S01]  /*3570*/  LDC R12, c[0x3][R26+0x68] ;  /* 0x00c01a001a0c7b82 */ /* 0x0008e20000000800 */
[----:B------:R-:W-:Y:S01]  /*3580*/  IMAD.SHL.U32 R17, R9, 0x4, RZ ;  /* 0x0000000409117824 */ /* 0x000fe200078e00ff */
[----:B------:R-:W-:Y:S01]  /*3590*/  LOP3.LUT R23, R23, 0x3fc, RZ, 0xc0, !PT ;  /* 0x000003fc17177812 */ /* 0x000fe200078ec0ff */
[----:B------:R-:W-:-:S03]  /*35a0*/  IMAD.SHL.U32 R16, R4, 0x4, RZ ;  /* 0x0000000404107824 */ /* 0x000fc600078e00ff */
[----:B------:R-:W-:Y:S02]  /*35b0*/  LOP3.LUT R17, R17, 0x3fc, RZ, 0xc0, !PT ;  /* 0x000003fc11117812 */ /* 0x000fe400078ec0ff */
[----:B------:R-:W3:Y:S01]  /*35c0*/  LDC R18, c[0x3][R18+0x68] ;  /* 0x00c01a0012127b82 */ /* 0x000ee20000000800 */
[----:B------:R-:W-:Y:S01]  /*35d0*/  LOP3.LUT R16, R16, 0x3fc, RZ, 0xc0, !PT ;  /* 0x000003fc10107812 */ /* 0x000fe200078ec0ff */
[----:B--2---:R-:W-:-:S05]  /*35e0*/  IMAD.SHL.U32 R10, R10, 0x1000000, RZ ;  /* 0x010000000a0a7824 */ /* 0x004fca00078e00ff */
[----:B------:R-:W-:Y:S01]  /*35f0*/  LOP3.LUT R10, R15, R10, RZ, 0x3c, !PT ;  /* 0x0000000a0f0a7212 */ /* 0x000fe200078e3cff */
[----:B------:R-:W2:Y:S01]  /*3600*/  LDC R20, c[0x3][R20+0x68] ;  /* 0x00c01a0014147b82 */ /* 0x000ea20000000800 */
[----:B-----5:R-:W-:-:S07]  /*3610*/  IMAD.SHL.U32 R21, R21, 0x100, RZ ;  /* 0x0000010015157824 */ /* 0x020fce00078e00ff */
[----:B------:R-:W5:Y:S01]  /*3620*/  LDC R17, c[0x3][R17+0x68] ;  /* 0x00c01a0011117b82 */ /* 0x000f620000000800 */
[----:B-1----:R-:W-:-:S07]  /*3630*/  IMAD.U32 R22, R22, 0x10000, RZ ;  /* 0x0001000016167824 */ /* 0x002fce00078e00ff */
[----:B------:R-:W1:Y:S01]  /*3640*/  LDC R24, c[0x3][R24+0x68] ;  /* 0x00c01a0018187b82 */ /* 0x000e620000000800 */
[----:B----4-:R-:W-:-:S05]  /*3650*/  IMAD.SHL.U32 R26, R13, 0x1000000, RZ ;  /* 0x010000000d1a7824 */ /* 0x010fca00078e00ff */
[----:B------:R-:W-:Y:S02]  /*3660*/  LOP3.LUT R25, R25, R26, RZ, 0x3c, !PT ;  /* 0x0000001a19197212 */ /* 0x000fe400078e3cff */
[----:B------:R-:W4:Y:S01]  /*3670*/  LDC R23, c[0x3][R23+0x68] ;  /* 0x00c01a0017177b82 */ /* 0x000f220000000800 */
[----:B0-----:R-:W-:-:S07]  /*3680*/  IMAD.SHL.U32 R13, R14, 0x1000000, RZ ;  /* 0x010000000e0d7824 */ /* 0x001fce00078e00ff */
[----:B------:R-:W0:Y:S01]  /*3690*/  LDC R16, c[0x3][R16+0x68] ;  /* 0x00c01a0010107b82 */ /* 0x000e220000000800 */
[----:B---3--:R-:W-:Y:S02]  /*36a0*/  LOP3.LUT R12, R22, R21, R12, 0x96, !PT ;  /* 0x00000015160c7212 */ /* 0x008fe400078e960c */
[----:B------:R-:W-:Y:S02]  /*36b0*/  SHF.R.W.U32 R21, R10, 0x18, R10 ;  /* 0x000000180a157819 */ /* 0x000fe40000001e0a */
[----:B------:R-:W-:Y:S02]  /*36c0*/  LOP3.LUT R12, R12, R13, RZ, 0x3c, !PT ;  /* 0x0000000d0c0c7212 */ /* 0x000fe400078e3cff */
[----:B------:R-:W-:Y:S01]  /*36d0*/  SHF.R.W.U32 R10, R25, 0xa, R25 ;  /* 0x0000000a190a7819 */ /* 0x000fe20000001e19 */
[----:B------:R-:W-:Y:S01]  /*36e0*/  IMAD.SHL.U32 R13, R21, 0x2, RZ ;  /* 0x00000002150d7824 */ /* 0x000fe200078e00ff */
[----:B------:R-:W-:Y:S01]  /*36f0*/  SHF.R.W.U32 R12, R12, 0x11, R12 ;  /* 0x000000110c0c7819 */ /* 0x000fe20000001e0c */
[----:B------:R-:W-:-:S02]  /*3700*/  IMAD.SHL.U32 R18, R18, 0x100, RZ ;  /* 0x0000010012127824 */ /* 0x000fc400078e00ff */
[----:B------:R-:W-:Y:S01]  /*3710*/  IMAD.SHL.U32 R26, R10, 0x2, RZ ;  /* 0x000000020a1a7824 */ /* 0x000fe200078e00ff */
[----:B------:R-:W-:Y:S01]  /*3720*/  LOP3.LUT R14, R8, UR12, R13, 0x96, !PT ;  /* 0x0000000c080e7c12 */ /* 0x000fe2000f8e960d */
[----:B------:R-:W-:Y:S01]  /*3730*/  IMAD.SHL.U32 R22, R12, 0x2, RZ ;  /* 0x000000020c167824 */ /* 0x000fe200078e00ff */
[----:B------:R-:W-:Y:S01]  /*3740*/  LOP3.LUT R8, R10, UR11, R29, 0x96, !PT ;  /* 0x0000000b0a087c12 */ /* 0x000fe2000f8e961d */
[----:B------:R-:W-:Y:S01]  /*3750*/  IMAD.SHL.U32 R13, R7, 0x2, RZ ;  /* 0x00000002070d7824 */ /* 0x000fe200078e00ff */
[----:B------:R-:W-:Y:S01]  /*3760*/  LOP3.LUT R15, R11, UR14, R26, 0x96, !PT ;  /* 0x0000000e0b0f7c12 */ /* 0x000fe2000f8e961a */
[----:B--2---:R-:W-:Y:S01]  /*3770*/  IMAD.U32 R20, R20, 0x10000, RZ ;  /* 0x0001000014147824 */ /* 0x004fe200078e00ff */
[----:B------:R-:W-:Y:S02]  /*3780*/  LOP3.LUT R22, R19, UR13, R22, 0x96, !PT ;  /* 0x0000000d13167c12 */ /* 0x000fe4000f8e9616 */
[----:B------:R-:W-:Y:S02]  /*3790*/  LOP3.LUT R19, R12, UR10, R13, 0x96, !PT ;  /* 0x0000000a0c137c12 */ /* 0x000fe4000f8e960d */
[----:B------:R-:W-:Y:S01]  /*37a0*/  LOP3.LUT R15, R15, R12, RZ, 0x3c, !PT ;  /* 0x0000000c0f0f7212 */ /* 0x000fe200078e3cff */
[----:B------:R-:W-:Y:S01]  /*37b0*/  IMAD.SHL.U32 R12, R6, 0x2, RZ ;  /* 0x00000002060c7824 */ /* 0x000fe200078e00ff */
[----:B------:R-:W-:-:S02]  /*37c0*/  LOP3.LUT R11, R14, R11, RZ, 0x3c, !PT ;  /* 0x0000000b0e0b7212 */ /* 0x000fc400078e3cff */
[----:B------:R-:W-:Y:S01]  /*37d0*/  LOP3.LUT R13, R22, R21, RZ, 0x3c, !PT ;  /* 0x00000015160d7212 */ /* 0x000fe200078e3cff */
[----:B------:R-:W-:Y:S01]  /*37e0*/  IMAD.SHL.U32 R27, R15, 0x4, RZ ;  /* 0x000000040f1b7824 */ /* 0x000fe200078e00ff */
[----:B------:R-:W-:Y:S01]  /*37f0*/  LOP3.LUT R21, R21, UR15, R12, 0x96, !PT ;  /* 0x0000000f15157c12 */ /* 0x000fe2000f8e960c */
[----:B------:R-:W-:Y:S01]  /*3800*/  IMAD.SHL.U32 R28, R11, 0x4, RZ ;  /* 0x000000040b1c7824 */ /* 0x000fe200078e00ff */
[----:B-----5:R-:W-:Y:S01]  /*3810*/  LOP3.LUT R12, R20, R18, R17, 0x96, !PT ;  /* 0x00000012140c7212 */ /* 0x020fe200078e9611 */
[----:B-1----:R-:W-:Y:S01]  /*3820*/  IMAD.SHL.U32 R25, R24, 0x100, RZ ;  /* 0x0000010018197824 */ /* 0x002fe200078e00ff */
[--C-:B------:R-:W-:Y:S01]  /*3830*/  SHF.R.U32.HI R20, RZ, 0x6, R11.reuse ;  /* 0x00000006ff147819 */ /* 0x100fe2000001160b */
[----:B------:R-:W-:Y:S01]  /*3840*/  IMAD.SHL.U32 R17, R13, 0x4, RZ ;  /* 0x000000040d117824 */ /* 0x000fe200078e00ff */
[----:B------:R-:W-:Y:S02]  /*3850*/  SHF.R.U32.HI R22, RZ, 0xe, R11 ;  /* 0x0000000eff167819 */ /* 0x000fe4000001160b */
[----:B------:R-:W-:-:S02]  /*3860*/  LOP3.LUT R20, R20, 0x3fc, RZ, 0xc0, !PT ;  /* 0x000003fc14147812 */ /* 0x000fc400078ec0ff */
[----:B------:R-:W-:Y:S01]  /*3870*/  LOP3.LUT R22, R22, 0x3fc, RZ, 0xc0, !PT ;  /* 0x000003fc16167812 */ /* 0x000fe200078ec0ff */
[----:B----4-:R-:W-:Y:S01]  /*3880*/  IMAD.U32 R14, R23, 0x10000, RZ ;  /* 0x00010000170e7824 */ /* 0x010fe200078e00ff */
[--C-:B------:R-:W-:Y:S02]  /*3890*/  SHF.R.U32.HI R23, RZ, 0x6, R13.reuse ;  /* 0x00000006ff177819 */ /* 0x100fe4000001160d */
[----:B------:R-:W-:Y:S01]  /*38a0*/  SHF.R.U32.HI R24, RZ, 0xe, R13 ;  /* 0x0000000eff187819 */ /* 0x000fe2000001160d */
[----:B------:R-:W1:Y:S01]  /*38b0*/  LDC R20, c[0x3][R20+0x68] ;  /* 0x00c01a0014147b82 */ /* 0x000e620000000800 */
[----:B------:R-:W-:Y:S02]  /*38c0*/  LOP3.LUT R23, R23, 0x3fc, RZ, 0xc0, !PT ;  /* 0x000003fc17177812 */ /* 0x000fe400078ec0ff */
[----:B------:R-:W-:Y:S02]  /*38d0*/  LOP3.LUT R24, R24, 0x3fc, RZ, 0xc0, !PT ;  /* 0x000003fc18187812 */ /* 0x000fe400078ec0ff */
[----:B0-----:R-:W-:-:S02]  /*38e0*/  LOP3.LUT R14, R14, R25, R16, 0x96, !PT ;  /* 0x000000190e0e7212 */ /* 0x001fc400078e9610 */
[--C-:B------:R-:W-:Y:S01]  /*38f0*/  SHF.R.U32.HI R25, RZ, 0x6, R15.reuse ;  /* 0x00000006ff197819 */ /* 0x100fe2000001160f */
[----:B------:R-:W0:Y:S01]  /*3900*/  LDC R22, c[0x3][R22+0x68] ;  /* 0x00c01a0016167b82 */ /* 0x000e220000000800 */
[----:B------:R-:W-:Y:S02]  /*3910*/  SHF.R.U32.HI R26, RZ, 0xe, R15 ;  /* 0x0000000eff1a7819 */ /* 0x000fe4000001160f */
[----:B------:R-:W-:Y:S02]  /*3920*/  LOP3.LUT R28, R28, 0x3fc, RZ, 0xc0, !PT ;  /* 0x000003fc1c1c7812 */ /* 0x000fe400078ec0ff */
[----:B------:R-:W-:Y:S02]  /*3930*/  LOP3.LUT R25, R25, 0x3fc, RZ, 0xc0, !PT ;  /* 0x000003fc19197812 */ /* 0x000fe400078ec0ff */
[----:B------:R-:W-:Y:S01]  /*3940*/  LOP3.LUT R26, R26, 0x3fc, RZ, 0xc0, !PT ;  /* 0x000003fc1a1a7812 */ /* 0x000fe200078ec0ff */
[----:B------:R-:W2:Y:S01]  /*3950*/  LDC R18, c[0x3][R28+0x68] ;  /* 0x00c01a001c127b82 */ /* 0x000ea20000000800 */
[----:B------:R-:W-:-:S02]  /*3960*/  LOP3.LUT R17, R17, 0x3fc, RZ, 0xc0, !PT ;  /* 0x000003fc11117812 */ /* 0x000fc400078ec0ff */
[----:B------:R-:W-:Y:S02]  /*3970*/  LOP3.LUT R27, R27, 0x3fc, RZ, 0xc0, !PT ;  /* 0x000003fc1b1b7812 */ /* 0x000fe400078ec0ff */
[----:B------:R-:W-:Y:S02]  /*3980*/  LOP3.LUT R7, R8, R7, RZ, 0x3c, !PT ;  /* 0x0000000708077212 */ /* 0x000fe400078e3cff */
[----:B------:R-:W-:Y:S01]  /*3990*/  LOP3.LUT R10, R21, R10, RZ, 0x3c, !PT ;  /* 0x0000000a150a7212 */ /* 0x000fe200078e3cff */
[----:B------:R-:W3:Y:S01]  /*39a0*/  LDC R23, c[0x3][R23+0x68] ;  /* 0x00c01a0017177b82 */ /* 0x000ee20000000800 */
[----:B------:R-:W-:-:S07]  /*39b0*/  LOP3.LUT R19, R19, R6, RZ, 0x3c, !PT ;  /* 0x0000000613137212 */ /* 0x000fce00078e3cff */
[----:B------:R-:W4:Y:S08]  /*39c0*/  LDC R24, c[0x3][R24+0x68] ;  /* 0x00c01a0018187b82 */ /* 0x000f300000000800 */
[----:B------:R-:W5:Y:S08]  /*39d0*/  LDC R25, c[0x3][R25+0x68] ;  /* 0x00c01a0019197b82 */ /* 0x000f700000000800 */
[----:B------:R-:W5:Y:S01]  /*39e0*/  LDC R26, c[0x3][R26+0x68] ;  /* 0x00c01a001a1a7b82 */ /* 0x000f620000000800 */
[----:B-1----:R-:W-:Y:S01]  /*39f0*/  IMAD.SHL.U32 R21, R20, 0x100, RZ ;  /* 0x0000010014157824 */ /* 0x002fe200078e00ff */
[----:B------:R-:W-:Y:S01]  /*3a00*/  SHF.R.U32.HI R20, RZ, 0x18, R11 ;  /* 0x00000018ff147819 */ /* 0x000fe2000001160b */
[----:B------:R-:W-:-:S05]  /*3a10*/  IMAD.SHL.U32 R11, R10, 0x4, RZ ;  /* 0x000000040a0b7824 */ /* 0x000fca00078e00ff */
[----:B------:R-:W1:Y:S01]  /*3a20*/  LDC R17, c[0x3][R17+0x68] ;  /* 0x00c01a0011117b82 */ /* 0x000e620000000800 */
[----:B0-----:R-:W-:-:S07]  /*3a30*/  IMAD.U32 R8, R22, 0x10000, RZ ;  /* 0x0001000016087824 */ /* 0x001fce00078e00ff */
[----:B------:R0:W1:Y:S01]  /*3a40*/  LDC R16, c[0x3][R27+0x68] ;  /* 0x00c01a001b107b82 */ /* 0x0000620000000800 */
[----:B--2---:R-:W-:Y:S02]  /*3a50*/  LOP3.LUT R18, R8, R21, R18, 0x96, !PT ;  /* 0x0000001508127212 */ /* 0x004fe400078e9612 */
[----:B------:R-:W-:Y:S02]  /*3a60*/  SHF.R.U32.HI R8, RZ, 0x18, R4 ;  /* 0x00000018ff087819 */ /* 0x000fe40000011604 */
[----:B------:R-:W-:Y:S02]  /*3a70*/  SHF.R.U32.HI R4, RZ, 0x18, R9 ;  /* 0x00000018ff047819 */ /* 0x000fe40000011609 */
[----:B------:R-:W-:Y:S01]  /*3a80*/  SHF.R.U32.HI R9, RZ, 0x6, R19 ;  /* 0x00000006ff097819 */ /* 0x000fe20000011613 */
[----:B---3--:R-:W-:Y:S01]  /*3a90*/  IMAD.SHL.U32 R29, R23, 0x100, RZ ;  /* 0x00000100171d7824 */ /* 0x008fe200078e00ff */
[----:B------:R-:W-:Y:S01]  /*3aa0*/  SHF.R.U32.HI R23, RZ, 0xe, R10 ;  /* 0x0000000eff177819 */ /* 0x000fe2000001160a */
[--C-:B------:R-:W-:Y:S01]  /*3ab0*/  IMAD R22, R8, 0x4, R5.reuse ;  /* 0x0000000408167824 */ /* 0x100fe200078e0205 */
[----:B------:R-:W-:Y:S01]  /*3ac0*/  LOP3.LUT R9, R9, 0x3fc, RZ, 0xc0, !PT ;  /* 0x000003fc09097812 */ /* 0x000fe200078ec0ff */
[----:B------:R-:W-:-:S02]  /*3ad0*/  IMAD R21, R4, 0x4, R5 ;  /* 0x0000000404157824 */ /* 0x000fc400078e0205 */
[----:B0-----:R-:W-:Y:S01]  /*3ae0*/  IMAD R27, R20, 0x4, R5 ;  /* 0x00000004141b7824 */ /* 0x001fe200078e0205 */
[----:B------:R-:W-:Y:S01]  /*3af0*/  SHF.R.U32.HI R20, RZ, 0x6, R7 ;  /* 0x00000006ff147819 */ /* 0x000fe20000011607 */
[----:B----4-:R-:W-:Y:S01]  /*3b00*/  IMAD.U32 R24, R24, 0x10000, RZ ;  /* 0x0001000018187824 */ /* 0x010fe200078e00ff */
[----:B------:R-:W0:Y:S02]  /*3b10*/  LDC R22, c[0x3][R22] ;  /* 0x00c0000016167b82 */ /* 0x000e240000000800 */
[----:B------:R-:W-:Y:S01]  /*3b20*/  LOP3.LUT R28, R20, 0x3fc, RZ, 0xc0, !PT ;  /* 0x000003fc141c7812 */ /* 0x000fe200078ec0ff */
[----:B-----5:R-:W-:-:S05]  /*3b30*/  IMAD.SHL.U32 R25, R25, 0x100, RZ ;  /* 0x0000010019197824 */ /* 0x020fca00078e00ff */
[----:B------:R-:W2:Y:S01]  /*3b40*/  LDC R21, c[0x3][R21] ;  /* 0x00c0000015157b82 */ /* 0x000ea20000000800 */
[----:B------:R-:W-:-:S07]  /*3b50*/  IMAD.U32 R26, R26, 0x10000, RZ ;  /* 0x000100001a1a7824 */ /* 0x000fce00078e00ff */
[----:B------:R0:W3:Y:S01]  /*3b60*/  LDC R4, c[0x3][R27] ;  /* 0x00c000001b047b82 */ /* 0x0000e20000000800 */
[----:B-1----:R-:W-:-:S07]  /*3b70*/  LOP3.LUT R6, R24, R29, R17, 0x96, !PT ;  /* 0x0000001d18067212 */ /* 0x002fce00078e9611 */
[----:B------:R-:W1:Y:S01]  /*3b80*/  LDC R9, c[0x3][R9+0x68] ;  /* 0x00c01a0009097b82 */ /* 0x000e620000000800 */
[----:B------:R-:W-:Y:S02]  /*3b90*/  SHF.R.U32.HI R24, RZ, 0x18, R13 ;  /* 0x00000018ff187819 */ /* 0x000fe4000001160d */
[--C-:B------:R-:W-:Y:S02]  /*3ba0*/  SHF.R.U32.HI R17, RZ, 0x6, R10.reuse ;  /* 0x00000006ff117819 */ /* 0x100fe4000001160a */
[----:B------:R-:W-:Y:S01]  /*3bb0*/  SHF.R.U32.HI R10, RZ, 0x18, R10 ;  /* 0x00000018ff0a7819 */ /* 0x000fe2000001160a */
[----:B------:R-:W-:Y:S01]  /*3bc0*/  IMAD R8, R24, 0x4, R5 ;  /* 0x0000000418087824 */ /* 0x000fe200078e0205 */
[----:B------:R-:W-:Y:S02]  /*3bd0*/  LOP3.LUT R16, R26, R25, R16, 0x96, !PT ;  /* 0x000000191a107212 */ /* 0x000fe400078e9610 */
[----:B------:R-:W-:Y:S01]  /*3be0*/  SHF.R.U32.HI R26, RZ, 0x18, R15 ;  /* 0x00000018ff1a7819 */ /* 0x000fe2000001160f */
[----:B------:R-:W-:Y:S01]  /*3bf0*/  IMAD.SHL.U32 R15, R7, 0x4, RZ ;  /* 0x00000004070f7824 */ /* 0x000fe200078e00ff */
[----:B------:R-:W-:Y:S01]  /*3c00*/  SHF.R.U32.HI R24, RZ, 0xe, R7 ;  /* 0x0000000eff187819 */ /* 0x000fe20000011607 */
[----:B------:R-:W4:Y:S01]  /*3c10*/  LDC R8, c[0x3][R8] ;  /* 0x00c0000008087b82 */ /* 0x000f220000000800 */
[----:B------:R-:W-:Y:S01]  /*3c20*/  LOP3.LUT R25, R23, 0x3fc, RZ, 0xc0, !PT ;  /* 0x000003fc17197812 */ /* 0x000fe200078ec0ff */
[----:B------:R-:W-:Y:S01]  /*3c30*/  IMAD R13, R26, 0x4, R5 ;  /* 0x000000041a0d7824 */ /* 0x000fe200078e0205 */
[----:B------:R-:W-:-:S02]  /*3c40*/  LOP3.LUT R20, R24, 0x3fc, RZ, 0xc0, !PT ;  /* 0x000003fc18147812 */ /* 0x000fc400078ec0ff */
[----:B------:R-:W-:Y:S02]  /*3c50*/  LOP3.LUT R26, R17, 0x3fc, RZ, 0xc0, !PT ;  /* 0x000003fc111a7812 */ /* 0x000fe400078ec0ff */
[----:B------:R-:W-:Y:S01]  /*3c60*/  LOP3.LUT R29, R15, 0x3fc, RZ, 0xc0, !PT ;  /* 0x000003fc0f1d7812 */ /* 0x000fe200078ec0ff */
[----:B------:R-:W5:Y:S01]  /*3c70*/  LDC R13, c[0x3][R13] ;  /* 0x00c000000d0d7b82 */ /* 0x000f620000000800 */
[----:B------:R-:W-:Y:S02]  /*3c80*/  LOP3.LUT R17, R11, 0x3fc, RZ, 0xc0, !PT ;  /* 0x000003fc0b117812 */ /* 0x000fe400078ec0ff */
[----:B------:R-:W-:Y:S01]  /*3c90*/  SHF.R.U32.HI R24, RZ, 0x18, R7 ;  /* 0x00000018ff187819 */ /* 0x000fe20000011607 */
[----:B0-----:R-:W-:Y:S01]  /*3ca0*/  IMAD.SHL.U32 R27, R22, 0x1000000, RZ ;  /* 0x01000000161b7824 */ /* 0x001fe200078e00ff */
[----:B------:R-:W-:-:S03]  /*3cb0*/  SHF.R.U32.HI R11, RZ, 0xe, R19 ;  /* 0x0000000eff0b7819 */ /* 0x000fc60000011613 */
[----:B------:R-:W0:Y:S01]  /*3cc0*/  LDC R15, c[0x3][R28+0x68] ;  /* 0x00c01a001c0f7b82 */ /* 0x000e220000000800 */
[----:B------:R-:W-:Y:S01]  /*3cd0*/  IMAD R24, R24, 0x4, R5 ;  /* 0x0000000418187824 */ /* 0x000fe200078e0205 */
[----:B------:R-:W-:Y:S01]  /*3ce0*/  LOP3.LUT R14, R14, R27, RZ, 0x3c, !PT ;  /* 0x0000001b0e0e7212 */ /* 0x000fe200078e3cff */
[----:B--2---:R-:W-:-:S05]  /*3cf0*/  IMAD.SHL.U32 R21, R21, 0x1000000, RZ ;  /* 0x0100000015157824 */ /* 0x004fca00078e00ff */
[----:B------:R-:W2:Y:S01]  /*3d00*/  LDC R20, c[0x3][R20+0x68] ;  /* 0x00c01a0014147b82 */ /* 0x000ea20000000800 */
[----:B------:R-:W-:Y:S01]  /*3d10*/  LOP3.LUT R12, R12, R21, RZ, 0x3c, !PT ;  /* 0x000000150c0c7212 */ /* 0x000fe200078e3cff */
[----:B---3--:R-:W-:-:S06]  /*3d20*/  IMAD.SHL.U32 R21, R4, 0x1000000, RZ ;  /* 0x0100000004157824 */ /* 0x008fcc00078e00ff */
[----:B------:R3:W1:Y:S01]  /*3d30*/  LDC R23, c[0x3][R26+0x68] ;  /* 0x00c01a001a177b82 */ /* 0x0006620000000800 */
[----:B------:R-:W-:-:S07]  /*3d40*/  LOP3.LUT R18, R18, R21, RZ, 0x3c, !PT ;  /* 0x0000001512127212 */ /* 0x000fce00078e3cff */
[----:B------:R-:W1:Y:S08]  /*3d50*/  LDC R25, c[0x3][R25+0x68] ;  /* 0x00c01a0019197b82 */ /* 0x000e700000000800 */
[----:B------:R5:W1:Y:S01]  /*3d60*/  LDC R7, c[0x3][R29+0x68] ;  /* 0x00c01a001d077b82 */ /* 0x000a620000000800 */
[----:B----4-:R-:W-:Y:S01]  /*3d70*/  IMAD.SHL.U32 R27, R8, 0x1000000, RZ ;  /* 0x01000000081b7824 */ /* 0x010fe200078e00ff */
[----:B------:R-:W-:-:S05]  /*3d80*/  SHF.R.U32.HI R8, RZ, 0x18, R19 ;  /* 0x00000018ff087819 */ /* 0x000fca0000011613 */
[----:B------:R-:W-:Y:S01]  /*3d90*/  IMAD R8, R8, 0x4, R5 ;  /* 0x0000000408087824 */ /* 0x000fe200078e0205 */
[----:B---3--:R3:W4:Y:S01]  /*3da0*/  LDC R26, c[0x3][R17+0x68] ;  /* 0x00c01a00111a7b82 */ /* 0x0087220000000800 */
[----:B-----5:R-:W-:Y:S01]  /*3db0*/  IMAD.SHL.U32 R29, R13, 0x1000000, RZ ;  /* 0x010000000d1d7824 */ /* 0x020fe200078e00ff */
[----:B------:R-:W-:-:S04]  /*3dc0*/  LOP3.LUT R13, R6, R27, RZ, 0x3c, !PT ;  /* 0x0000001b060d7212 */ /* 0x000fc800078e3cff */
[----:B------:R-:W-:Y:S02]  /*3dd0*/  LOP3.LUT R16, R16, R29, RZ, 0x3c, !PT ;  /* 0x0000001d10107212 */ /* 0x000fe400078e3cff */
[----:B---3--:R-:W-:Y:S01]  /*3de0*/  LOP3.LUT R17, R11, 0x3fc, RZ, 0xc0, !PT ;  /* 0x000003fc0b117812 */ /* 0x008fe200078ec0ff */
[----:B------:R-:W-:Y:S01]  /*3df0*/  IMAD.SHL.U32 R11, R19, 0x4, RZ ;  /* 0x00000004130b7824 */ /* 0x000fe200078e00ff */
[----:B------:R-:W3:Y:S01]  /*3e00*/  LDC R24, c[0x3][R24] ;  /* 0x00c0000018187b82 */ /* 0x000ee20000000800 */
[----:B0-----:R-:W-:Y:S01]  /*3e10*/  IMAD.SHL.U32 R4, R15, 0x100, RZ ;  /* 0x000001000f047824 */ /* 0x001fe200078e00ff */
[----:B------:R-:W-:Y:S02]  /*3e20*/  SHF.R.W.U32 R15, R16, 0x15, R16 ;  /* 0x00000015100f7819 */ /* 0x000fe40000001e10 */
[----:B------:R-:W-:Y:S01]  /*3e30*/  LOP3.LUT R28, R11, 0x3fc, RZ, 0xc0, !PT ;  /* 0x000003fc0b1c7812 */ /* 0x000fe200078ec0ff */
[----:B--2---:R-:W-:Y:S01]  /*3e40*/  IMAD.U32 R20, R20, 0x10000, RZ ;  /* 0x0001000014147824 */ /* 0x004fe200078e00ff */
[----:B------:R-:W-:-:S02]  /*3e50*/  SHF.R.W.U32 R16, R18, 0x3, R18 ;  /* 0x0000000312107819 */ /* 0x000fc40000001e12 */
[----:B------:R0:W2:Y:S01]  /*3e60*/  LDC R11, c[0x3][R17+0x68] ;  /* 0x00c01a00110b7b82 */ /* 0x0000a20000000800 */
[----:B------:R-:W-:Y:S02]  /*3e70*/  IMAD.SHL.U32 R18, R15, 0x2, RZ ;  /* 0x000000020f127824 */ /* 0x000fe400078e00ff */
[----:B-1----:R-:W-:-:S05]  /*3e80*/  IMAD.SHL.U32 R23, R23, 0x100, RZ ;  /* 0x0000010017177824 */ /* 0x002fca00078e00ff */
[----:B0-----:R-:W0:Y:S01]  /*3e90*/  LDC R17, c[0x3][R28+0x68] ;  /* 0x00c01a001c117b82 */ /* 0x001e220000000800 */
[----:B------:R-:W-:-:S07]  /*3ea0*/  IMAD.U32 R6, R25, 0x10000, RZ ;  /* 0x0001000019067824 */ /* 0x000fce00078e00ff */
[----:B------:R-:W1:Y:S01]  /*3eb0*/  LDC R8, c[0x3][R8] ;  /* 0x00c0000008087b82 */ /* 0x000e620000000800 */
[----:B------:R-:W-:Y:S01]  /*3ec0*/  LOP3.LUT R7, R20, R4, R7, 0x96, !PT ;  /* 0x0000000414077212 */ /* 0x000fe200078e9607 */
[----:B------:R-:W-:-:S06]  /*3ed0*/  IMAD R4, R10, 0x4, R5 ;  /* 0x000000040a047824 */ /* 0x000fcc00078e0205 */
[----:B------:R-:W5:Y:S01]  /*3ee0*/  LDC R4, c[0x3][R4] ;  /* 0x00c0000004047b82 */ /* 0x000f620000000800 */
[----:B----4-:R-:W-:Y:S01]  /*3ef0*/  LOP3.LUT R6, R6, R23, R26, 0x96, !PT ;  /* 0x0000001706067212 */ /* 0x010fe200078e961a */
[----:B------:R-:W-:Y:S01]  /*3f00*/  IMAD.SHL.U32 R26, R9, 0x100, RZ ;  /* 0x00000100091a7824 */ /* 0x000fe200078e00ff */
[----:B------:R-:W-:Y:S02]  /*3f10*/  SHF.R.W.U32 R9, R13, 0x1c, R13 ;  /* 0x0000001c0d097819 */ /* 0x000fe40000001e0d */
[----:B------:R-:W-:Y:S01]  /*3f20*/  SHF.R.W.U32 R13, R12, 0x11, R12 ;  /* 0x000000110c0d7819 */ /* 0x000fe20000001e0c */
[----:B------:R-:W-:Y:S01]  /*3f30*/  IMAD.SHL.U32 R12, R16, 0x2, RZ ;  /* 0x00000002100c7824 */ /* 0x000fe200078e00ff */
[----:B------:R-:W-:Y:S01]  /*3f40*/  SHF.R.W.U32 R23, R14, 0xa, R14 ;  /* 0x0000000a0e177819 */ /* 0x000fe20000001e0e */
[----:B------:R-:W-:Y:S02]  /*3f50*/  IMAD.SHL.U32 R10, R9, 0x2, RZ ;  /* 0x00000002090a7824 */ /* 0x000fe400078e00ff */
[----:B---3--:R-:W-:Y:S01]  /*3f60*/  IMAD.SHL.U32 R24, R24, 0x1000000, RZ ;  /* 0x0100000018187824 */ /* 0x008fe200078e00ff */
[----:B------:R-:W-:-:S02]  /*3f70*/  LOP3.LUT R14, R23, UR8, R12, 0x96, !PT ;  /* 0x00000008170e7c12 */ /* 0x000fc4000f8e960c */
[----:B------:R-:W-:Y:S02]  /*3f80*/  LOP3.LUT R19, R13, UR9, R10, 0x96, !PT ;  /* 0x000000090d137c12 */ /* 0x000fe4000f8e960a */
[----:B------:R-:W-:Y:S02]  /*3f90*/  LOP3.LUT R7, R7, R24, RZ, 0x3c, !PT ;  /* 0x0000001807077212 */ /* 0x000fe400078e3cff */
[----:B------:R-:W-:Y:S01]  /*3fa0*/  LOP3.LUT R18, R23, UR12, R18, 0x96, !PT ;  /* 0x0000000c17127c12 */ /* 0x000fe2000f8e9612 */
[----:B--2---:R-:W-:Y:S01]  /*3fb0*/  IMAD.U32 R10, R11, 0x10000, RZ ;  /* 0x000100000b0a7824 */ /* 0x004fe200078e00ff */
[----:B------:R-:W-:Y:S01]  /*3fc0*/  LOP3.LUT R11, R19, R16, RZ, 0x3c, !PT ;  /* 0x00000010130b7212 */ /* 0x000fe200078e3cff */
[----:B------:R-:W-:Y:S01]  /*3fd0*/  IMAD.SHL.U32 R23, R23, 0x2, RZ ;  /* 0x0000000217177824 */ /* 0x000fe200078e00ff */
[----:B------:R-:W-:Y:S02]  /*3fe0*/  LOP3.LUT R14, R14, R7, RZ, 0x3c, !PT ;  /* 0x000000070e0e7212 */ /* 0x000fe400078e3cff */
[----:B------:R-:W-:-:S02]  /*3ff0*/  SHF.R.U32.HI R21, RZ, 0x6, R11 ;  /* 0x00000006ff157819 */ /* 0x000fc4000001160b */
[----:B------:R-:W-:Y:S01]  /*4000*/  LOP3.LUT R12, R18, R9, RZ, 0x3c, !PT ;  /* 0x00000009120c7212 */ /* 0x000fe200078e3cff */
[----:B------:R-:W-:Y:S01]  /*4010*/  IMAD.SHL.U32 R19, R14, 0x4, RZ ;  /* 0x000000040e137824 */ /* 0x000fe200078e00ff */
[----:B0-----:R-:W-:Y:S01]  /*4020*/  LOP3.LUT R26, R10, R26, R17, 0x96, !PT ;  /* 0x0000001a0a1a7212 */ /* 0x001fe200078e9611 */
[----:B------:R-:W-:Y:S01]  /*4030*/  IMAD.SHL.U32 R17, R11, 0x4, RZ ;  /* 0x000000040b117824 */ /* 0x000fe200078e00ff */
[----:B------:R-:W-:Y:S01]  /*4040*/  SHF.R.U32.HI R24, RZ, 0xe, R11 ;  /* 0x0000000eff187819 */ /* 0x000fe2000001160b */
[----:B------:R-:W-:Y:S01]  /*4050*/  IMAD.SHL.U32 R10, R12, 0x4, RZ ;  /* 0x000000040c0a7824 */ /* 0x000fe200078e00ff */
[--C-:B------:R-:W-:Y:S02]  /*4060*/  SHF.R.U32.HI R20, RZ, 0x6, R14.reuse ;  /* 0x00000006ff147819 */ /* 0x100fe4000001160e */
[--C-:B------:R-:W-:Y:S01]  /*4070*/  SHF.R.U32.HI R22, RZ, 0xe, R14.reuse ;  /* 0x0000000eff167819 */ /* 0x100fe2000001160e */
[----:B-1----:R-:W-:Y:S01]  /*4080*/  IMAD.SHL.U32 R8, R8, 0x1000000, RZ ;  /* 0x0100000008087824 */ /* 0x002fe200078e00ff */
[----:B------:R-:W-:-:S02]  /*4090*/  SHF.R.U32.HI R18, RZ, 0x18, R14 ;  /* 0x00000018ff127819 */ /* 0x000fc4000001160e */
[----:B------:R-:W-:Y:S02]  /*40a0*/  LOP3.LUT R14, R17, 0x3fc, RZ, 0xc0, !PT ;  /* 0x000003fc110e7812 */ /* 0x000fe400078ec0ff */
[----:B------:R-:W-:Y:S02]  /*40b0*/  LOP3.LUT R17, R21, 0x3fc, RZ, 0xc0, !PT ;  /* 0x000003fc15117812 */ /* 0x000fe400078ec0ff */
[----:B------:R-:W-:Y:S02]  /*40c0*/  LOP3.LUT R21, R24, 0x3fc, RZ, 0xc0, !PT ;  /* 0x000003fc18157812 */ /* 0x000fe400078ec0ff */
[----:B------:R-:W-:Y:S01]  /*40d0*/  LOP3.LUT R24, R20, 0x3fc, RZ, 0xc0, !PT ;  /* 0x000003fc14187812 */ /* 0x000fe200078ec0ff */
[----:B------:R-:W0:Y:S01]  /*40e0*/  LDC R14, c[0x3][R14+0x68] ;  /* 0x00c01a000e0e7b82 */ /* 0x000e220000000800 */
[----:B------:R-:W-:Y:S01]  /*40f0*/  LOP3.LUT R25, R22, 0x3fc, RZ, 0xc0, !PT ;  /* 0x000003fc16197812 */ /* 0x000fe200078ec0ff */
[----:B------:R-:W-:Y:S01]  /*4100*/  IMAD R22, R18, 0x4, R5 ;  /* 0x0000000412167824 */ /* 0x000fe200078e0205 */
[----:B------:R-:W-:Y:S01]  /*4110*/  LOP3.LUT R27, R19, 0x3fc, RZ, 0xc0, !PT ;  /* 0x000003fc131b7812 */ /* 0x000fe200078ec0ff */
[----:B-----5:R-:W-:Y:S01]  /*4120*/  IMAD.SHL.U32 R29, R4, 0x1000000, RZ ;  /* 0x01000000041d7824 */ /* 0x020fe200078e00ff */
[----:B------:R-:W-:-:S02]  /*4130*/  SHF.R.U32.HI R20, RZ, 0x6, R12 ;  /* 0x00000006ff147819 */ /* 0x000fc4000001160c */
[----:B------:R-:W-:Y:S01]  /*4140*/  SHF.R.U32.HI R19, RZ, 0xe, R12 ;  /* 0x0000000eff137819 */ /* 0x000fe2000001160c */
[----:B------:R-:W1:Y:S01]  /*4150*/  LDC R24, c[0x3][R24+0x68] ;  /* 0x00c01a0018187b82 */ /* 0x000e620000000800 */
[----:B------:R-:W-:Y:S02]  /*4160*/  LOP3.LUT R20, R20, 0x3fc, RZ, 0xc0, !PT ;  /* 0x000003fc14147812 */ /* 0x000fe400078ec0ff */
[----:B------:R-:W-:Y:S02]  /*4170*/  LOP3.LUT R19, R19, 0x3fc, RZ, 0xc0, !PT ;  /* 0x000003fc13137812 */ /* 0x000fe400078ec0ff */
[----:B------:R-:W-:Y:S02]  /*4180*/  LOP3.LUT R10, R10, 0x3fc, RZ, 0xc0, !PT ;  /* 0x000003fc0a0a7812 */ /* 0x000fe400078ec0ff */
[----:B------:R-:W-:Y:S01]  /*4190*/  LOP3.LUT R6, R6, R29, RZ, 0x3c, !PT ;  /* 0x0000001d06067212 */ /* 0x000fe200078e3cff */
[----:B------:R-:W2:Y:S01]  /*41a0*/  LDC R25, c[0x3][R25+0x68] ;  /* 0x00c01a0019197b82 */ /* 0x000ea20000000800 */
[----:B------:R-:W-:-:S02]  /*41b0*/  LOP3.LUT R26, R26, R8, RZ, 0x3c, !PT ;  /* 0x000000081a1a7212 */ /* 0x000fc400078e3cff */
[----:B------:R-:W-:Y:S02]  /*41c0*/  SHF.R.W.U32 R8, R6, 0xe, R6 ;  /* 0x0000000e06087819 */ /* 0x000fe40000001e06 */
[----:B------:R-:W-:Y:S02]  /*41d0*/  SHF.R.W.U32 R6, R26, 0x7, R26 ;  /* 0x000000071a067819 */ /* 0x000fe40000001e1a */
[----:B------:R-:W-:Y:S01]  /*41e0*/  SHF.R.U32.HI R12, RZ, 0x18, R12 ;  /* 0x00000018ff0c7819 */ /* 0x000fe2000001160c */
[----:B------:R-:W3:Y:S01]  /*41f0*/  LDC R22, c[0x3][R22] ;  /* 0x00c0000016167b82 */ /* 0x000ee20000000800 */
[----:B------:R-:W-:Y:S01]  /*4200*/  IMAD.SHL.U32 R29, R8, 0x2, RZ ;  /* 0x00000002081d7824 */ /* 0x000fe200078e00ff */
[C---:B------:R-:W-:Y:S01]  /*4210*/  LOP3.LUT R26, R6.reuse, UR11, R23, 0x96, !PT ;  /* 0x0000000b061a7c12 */ /* 0x040fe2000f8e9617 */
[----:B------:R-:W-:Y:S02]  /*4220*/  IMAD.SHL.U32 R4, R6, 0x2, RZ ;  /* 0x0000000206047824 */ /* 0x000fe400078e00ff */
[----:B------:R-:W-:Y:S01]  /*4230*/  IMAD.SHL.U32 R23, R13, 0x2, RZ ;  /* 0x000000020d177824 */ /* 0x000fe200078e00ff */
[----:B------:R-:W-:Y:S01]  /*4240*/  LOP3.LUT R16, R16, UR13, R29, 0x96, !PT ;  /* 0x0000000d10107c12 */ /* 0x000fe2000f8e961d */
[----:B------:R-:W-:Y:S01]  /*4250*/  IMAD R12, R12, 0x4, R5 ;  /* 0x000000040c0c7824 */ /* 0x000fe200078e0205 */
[----:B------:R-:W4:Y:S01]  /*4260*/  LDC R18, c[0x3][R27+0x68] ;  /* 0x00c01a001b127b82 */ /* 0x000f220000000800 */
[----:B------:R-:W-:Y:S01]  /*4270*/  LOP3.LUT R9, R9, UR14, R4, 0x96, !PT ;  /* 0x0000000e09097c12 */ /* 0x000fe2000f8e9604 */
[----:B------:R-:W-:Y:S01]  /*4280*/  IMAD.SHL.U32 R4, R7, 0x2, RZ ;  /* 0x0000000207047824 */ /* 0x000fe200078e00ff */
[----:B------:R-:W-:-:S02]  /*4290*/  LOP3.LUT R16, R16, R15, RZ, 0x3c, !PT ;  /* 0x0000000f10107212 */ /* 0x000fc400078e3cff */
[----:B------:R-:W-:Y:S02]  /*42a0*/  LOP3.LUT R13, R26, R13, RZ, 0x3c, !PT ;  /* 0x0000000d1a0d7212 */ /* 0x000fe400078e3cff */
[----:B------:R-:W-:Y:S01]  /*42b0*/  LOP3.LUT R15, R15, UR15, R4, 0x96, !PT ;  /* 0x0000000f0f0f7c12 */ /* 0x000fe2000f8e9604 */
[----:B------:R-:W5:Y:S01]  /*42c0*/  LDC R17, c[0x3][R17+0x68] ;  /* 0x00c01a0011117b82 */ /* 0x000f620000000800 */
[----:B------:R-:W-:Y:S02]  /*42d0*/  LOP3.LUT R4, R9, R8, RZ, 0x3c, !PT ;  /* 0x0000000809047212 */ /* 0x000fe400078e3cff */
[----:B------:R-:W-:Y:S01]  /*42e0*/  LOP3.LUT R8, R8, UR10, R23, 0x96, !PT ;  /* 0x0000000a08087c12 */ /* 0x000fe2000f8e9617 */
[----:B------:R-:W-:Y:S01]  /*42f0*/  IMAD.SHL.U32 R23, R16, 0x4, RZ ;  /* 0x0000000410177824 */ /* 0x000fe200078e00ff */
[----:B------:R-:W-:Y:S02]  /*4300*/  LOP3.LUT R6, R15, R6, RZ, 0x3c, !PT ;  /* 0x000000060f067212 */ /* 0x000fe400078e3cff */
[----:B------:R-:W-:Y:S01]  /*4310*/  LOP3.LUT R7, R8, R7, RZ, 0x3c, !PT ;  /* 0x0000000708077212 */ /* 0x000fe200078e3cff */
[----:B------:R-:W0:Y:S01]  /*4320*/  LDC R21, c[0x3][R21+0x68] ;  /* 0x00c01a0015157b82 */ /* 0x000e220000000800 */
[----:B------:R-:W-:-:S02]  /*4330*/  SHF.R.U32.HI R26, RZ, 0x18, R16 ;  /* 0x00000018ff1a7819 */ /* 0x000fc40000011610 */
[----:B------:R-:W-:-:S03]  /*4340*/  LOP3.LUT R23, R23, 0x3fc, RZ, 0xc0, !PT ;  /* 0x000003fc17177812 */ /* 0x000fc600078ec0ff */
[----:B------:R-:W-:Y:S02]  /*4350*/  IMAD R26, R26, 0x4, R5 ;  /* 0x000000041a1a7824 */ /* 0x000fe400078e0205 */
[----:B------:R-:W0:Y:S01]  /*4360*/  LDC R20, c[0x3][R20+0x68] ;  /* 0x00c01a0014147b82 */ /* 0x000e220000000800 */
[----:B-1----:R-:W-:Y:S02]  /*4370*/  IMAD.SHL.U32 R9, R24, 0x100, RZ ;  /* 0x0000010018097824 */ /* 0x002fe400078e00ff */
[----:B------:R-:W-:-:S05]  /*4380*/  IMAD.SHL.U32 R24, R13, 0x4, RZ ;  /* 0x000000040d187824 */ /* 0x000fca00078e00ff */
[----:B------:R-:W1:Y:S01]  /*4390*/  LDC R19, c[0x3][R19+0x68] ;  /* 0x00c01a0013137b82 */ /* 0x000e620000000800 */
[----:B--2---:R-:W-:Y:S01]  /*43a0*/  IMAD.U32 R25, R25, 0x10000, RZ ;  /* 0x0001000019197824 */ /* 0x004fe200078e00ff */
[----:B------:R-:W-:-:S06]  /*43b0*/  LOP3.LUT R24, R24, 0x3fc, RZ, 0xc0, !PT ;  /* 0x000003fc18187812 */ /* 0x000fcc00078ec0ff */
[----:B------:R-:W2:Y:S01]  /*43c0*/  LDC R10, c[0x3][R10+0x68] ;  /* 0x00c01a000a0a7b82 */ /* 0x000ea20000000800 */
[----:B---3--:R-:W-:Y:S01]  /*43d0*/  IMAD.SHL.U32 R22, R22, 0x1000000, RZ ;  /* 0x0100000016167824 */ /* 0x008fe200078e00ff */
[----:B----4-:R-:W-:-:S06]  /*43e0*/  LOP3.LUT R9, R25, R9, R18, 0x96, !PT ;  /* 0x0000000919097212 */ /* 0x010fcc00078e9612 */
[----:B------:R-:W3:Y:S01]  /*43f0*/  LDC R12, c[0x3][R12] ;  /* 0x00c000000c0c7b82 */ /* 0x000ee20000000800 */
[----:B------:R-:W-:Y:S01]  /*4400*/  SHF.R.U32.HI R18, RZ, 0x18, R11 ;  /* 0x00000018ff127819 */ /* 0x000fe2000001160b */
[----:B------:R-:W-:Y:S01]  /*4410*/  IMAD.SHL.U32 R11, R6, 0x4, RZ ;  /* 0x00000004060b7824 */ /* 0x000fe200078e00ff */
[----:B------:R-:W-:Y:S02]  /*4420*/  LOP3.LUT R8, R9, R22, RZ, 0x3c, !PT ;  /* 0x0000001609087212 */ /* 0x000fe400078e3cff */
[--C-:B------:R-:W-:Y:S01]  /*4430*/  SHF.R.U32.HI R25, RZ, 0x6, R4.reuse ;  /* 0x00000006ff197819 */ /* 0x100fe20000011604 */
[----:B-----5:R-:W-:Y:S01]  /*4440*/  IMAD.SHL.U32 R17, R17, 0x100, RZ ;  /* 0x0000010011117824 */ /* 0x020fe200078e00ff */
[----:B------:R-:W-:Y:S01]  /*4450*/  SHF.R.U32.HI R22, RZ, 0xe, R4 ;  /* 0x0000000eff167819 */ /* 0x000fe20000011604 */
[----:B------:R-:W4:Y:S01]  /*4460*/  LDC R23, c[0x3][R23+0x68] ;  /* 0x00c01a0017177b82 */ /* 0x000f220000000800 */
[----:B------:R-:W-:Y:S02]  /*4470*/  LOP3.LUT R25, R25, 0x3fc, RZ, 0xc0, !PT ;  /* 0x000003fc19197812 */ /* 0x000fe400078ec0ff */
[----:B------:R-:W-:-:S02]  /*4480*/  LOP3.LUT R22, R22, 0x3fc, RZ, 0xc0, !PT ;  /* 0x000003fc16167812 */ /* 0x000fc400078ec0ff */
[----:B------:R-:W-:Y:S01]  /*4490*/  LOP3.LUT R11, R11, 0x3fc, RZ, 0xc0, !PT ;  /* 0x000003fc0b0b7812 */ /* 0x000fe200078ec0ff */
[----:B0-----:R-:W-:Y:S02]  /*44a0*/  IMAD.U32 R21, R21, 0x10000, RZ ;  /* 0x0001000015157824 */ /* 0x001fe400078e00ff */
[----:B------:R-:W0:Y:S03]  /*44b0*/  LDC R24, c[0x3][R24+0x68] ;  /* 0x00c01a0018187b82 */ /* 0x000e260000000800 */
[----:B------:R-:W-:Y:S01]  /*44c0*/  LOP3.LUT R9, R21, R17, R14, 0x96, !PT ;  /* 0x0000001115097212 */ /* 0x000fe200078e960e */
[----:B------:R-:W-:Y:S01]  /*44d0*/  IMAD.SHL.U32 R14, R4, 0x4, RZ ;  /* 0x00000004040e7824 */ /* 0x000fe200078e00ff */
[----:B------:R-:W-:Y:S01]  /*44e0*/  SHF.R.U32.HI R21, RZ, 0xe, R16 ;  /* 0x0000000eff157819 */ /* 0x000fe20000011610 */
[----:B------:R-:W-:Y:S01]  /*44f0*/  IMAD.SHL.U32 R15, R20, 0x100, RZ ;  /* 0x00000100140f7824 */ /* 0x000fe200078e00ff */
[----:B------:R-:W-:Y:S01]  /*4500*/  SHF.R.U32.HI R20, RZ, 0x6, R13 ;  /* 0x00000006ff147819 */ /* 0x000fe2000001160d */
[----:B------:R-:W5:Y:S01]  /*4510*/  LDC R25, c[0x3][R25+0x68] ;  /* 0x00c01a0019197b82 */ /* 0x000f620000000800 */
[----:B------:R-:W-:-:S02]  /*4520*/  LOP3.LUT R21, R21, 0x3fc, RZ, 0xc0, !PT ;  /* 0x000003fc15157812 */ /* 0x000fc400078ec0ff */
[----:B------:R-:W-:Y:S02]  /*4530*/  LOP3.LUT R20, R20, 0x3fc, RZ, 0xc0, !PT ;  /* 0x000003fc14147812 */ /* 0x000fe400078ec0ff */
[----:B------:R-:W-:Y:S01]  /*4540*/  SHF.R.U32.HI R17, RZ, 0x6, R6 ;  /* 0x00000006ff117819 */ /* 0x000fe20000011606 */
[----:B-1----:R-:W-:Y:S01]  /*4550*/  IMAD.U32 R19, R19, 0x10000, RZ ;  /* 0x0001000013137824 */ /* 0x002fe200078e00ff */
[----:B------:R-:W-:Y:S01]  /*4560*/  LOP3.LUT R14, R14, 0x3fc, RZ, 0xc0, !PT ;  /* 0x000003fc0e0e7812 */ /* 0x000fe200078ec0ff */
[----:B------:R-:W1:Y:S01]  /*4570*/  LDC R21, c[0x3][R21+0x68] ;  /* 0x00c01a0015157b82 */ /* 0x000e620000000800 */
[----:B------:R-:W-:Y:S02]  /*4580*/  LOP3.LUT R17, R17, 0x3fc, RZ, 0xc0, !PT ;  /* 0x000003fc11117812 */ /* 0x000fe400078ec0ff */
[----:B------:R-:W-:Y:S02]  /*4590*/  SHF.R.U32.HI R4, RZ, 0x18, R4 ;  /* 0x00000018ff047819 */ /* 0x000fe40000011604 */
[----:B--2---:R-:W-:-:S02]  /*45a0*/  LOP3.LUT R10, R19, R15, R10, 0x96, !PT ;  /* 0x0000000f130a7212 */ /* 0x004fc400078e960a */
[----:B------:R-:W-:Y:S01]  /*45b0*/  SHF.R.U32.HI R15, RZ, 0x6, R16 ;  /* 0x00000006ff0f7819 */ /* 0x000fe20000011610 */
[----:B------:R-:W2:Y:S01]  /*45c0*/  LDC R20, c[0x3][R20+0x68] ;  /* 0x00c01a0014147b82 */ /* 0x000ea20000000800 */
[--C-:B------:R-:W-:Y:S02]  /*45d0*/  SHF.R.U32.HI R19, RZ, 0xe, R13.reuse ;  /* 0x0000000eff137819 */ /* 0x100fe4000001160d */
[----:B------:R-:W-:Y:S01]  /*45e0*/  SHF.R.U32.HI R16, RZ, 0x18, R13 ;  /* 0x00000018ff107819 */ /* 0x000fe2000001160d */
[--C-:B------:R-:W-:Y:S01]  /*45f0*/  IMAD R13, R18, 0x4, R5.reuse ;  /* 0x00000004120d7824 */ /* 0x100fe200078e0205 */
[----:B------:R-:W-:Y:S02]  /*4600*/  LOP3.LUT R18, R15, 0x3fc, RZ, 0xc0, !PT ;  /* 0x000003fc0f127812 */ /* 0x000fe400078ec0ff */
[----:B------:R-:W-:Y:S01]  /*4610*/  LOP3.LUT R19, R19, 0x3fc, RZ, 0xc0, !PT ;  /* 0x000003fc13137812 */ /* 0x000fe200078ec0ff */
[----:B------:R-:W-:Y:S01]  /*4620*/  IMAD R15, R16, 0x4, R5 ;  /* 0x00000004100f7824 */ /* 0x000fe200078e0205 */
[--C-:B------:R-:W-:Y:S01]  /*4630*/  SHF.R.U32.HI R16, RZ, 0xe, R6.reuse ;  /* 0x0000000eff107819 */ /* 0x100fe20000011606 */
[----:B------:R-:W3:Y:S01]  /*4640*/  LDC R13, c[0x3][R13] ;  /* 0x00c000000d0d7b82 */ /* 0x000ee20000000800 */
[----:B------:R-:W-:-:S02]  /*4650*/  SHF.R.U32.HI R6, RZ, 0x18, R6 ;  /* 0x00000018ff067819 */ /* 0x000fc40000011606 */
[----:B------:R-:W-:-:S05]  /*4660*/  LOP3.LUT R16, R16, 0x3fc, RZ, 0xc0, !PT ;  /* 0x000003fc10107812 */ /* 0x000fca00078ec0ff */
[----:B------:R-:W4:Y:S08]  /*4670*/  LDC R18, c[0x3][R18+0x68] ;  /* 0x00c01a0012127b82 */ /* 0x000f300000000800 */
[----:B------:R-:W0:Y:S08]  /*4680*/  LDC R19, c[0x3][R19+0x68] ;  /* 0x00c01a0013137b82 */ /* 0x000e300000000800 */
[----:B------:R-:W0:Y:S01]  /*4690*/  LDC R22, c[0x3][R22+0x68] ;  /* 0x00c01a0016167b82 */ /* 0x000e220000000800 */
[----:B-1----:R-:W-:-:S07]  /*46a0*/  IMAD.U32 R21, R21, 0x10000, RZ ;  /* 0x0001000015157824 */ /* 0x002fce00078e00ff */
[----:B------:R-:W1:Y:S01]  /*46b0*/  LDC R26, c[0x3][R26] ;  /* 0x00c000001a1a7b82 */ /* 0x000e620000000800 */
[----:B--2---:R-:W-:-:S07]  /*46c0*/  IMAD.SHL.U32 R27, R20, 0x100, RZ ;  /* 0x00000100141b7824 */ /* 0x004fce00078e00ff */
[----:B------:R-:W2:Y:S08]  /*46d0*/  LDC R17, c[0x3][R17+0x68] ;  /* 0x00c01a0011117b82 */ /* 0x000eb00000000800 */
[----:B------:R-:W2:Y:S01]  /*46e0*/  LDC R16, c[0x3][R16+0x68] ;  /* 0x00c01a0010107b82 */ /* 0x000ea20000000800 */
[----:B---3--:R-:W-:Y:S02]  /*46f0*/  IMAD.SHL.U32 R28, R13, 0x1000000, RZ ;  /* 0x010000000d1c7824 */ /* 0x008fe400078e00ff */
[----:B------:R-:W-:-:S03]  /*4700*/  IMAD.SHL.U32 R13, R12, 0x1000000, RZ ;  /* 0x010000000c0d7824 */ /* 0x000fc600078e00ff */
[----:B------:R-:W-:Y:S02]  /*4710*/  LOP3.LUT R9, R9, R28, RZ, 0x3c, !PT ;  /* 0x0000001c09097212 */ /* 0x000fe400078e3cff */
[----:B------:R-:W3:Y:S01]  /*4720*/  LDC R14, c[0x3][R14+0x68] ;  /* 0x00c01a000e0e7b82 */ /* 0x000ee20000000800 */
[----:B----4-:R-:W-:Y:S01]  /*4730*/  IMAD.SHL.U32 R18, R18, 0x100, RZ ;  /* 0x0000010012127824 */ /* 0x010fe200078e00ff */
[----:B------:R-:W-:Y:S01]  /*4740*/  LOP3.LUT R10, R10, R13, RZ, 0x3c, !PT ;  /* 0x0000000d0a0a7212 */ /* 0x000fe200078e3cff */
[----:B-----5:R-:W-:Y:S01]  /*4750*/  IMAD.SHL.U32 R13, R25, 0x100, RZ ;  /* 0x00000100190d7824 */ /* 0x020fe200078e00ff */
[----:B------:R-:W-:Y:S02]  /*4760*/  SHF.R.W.U32 R9, R9, 0x7, R9 ;  /* 0x0000000709097819 */ /* 0x000fe40000001e09 */
[----:B------:R-:W-:Y:S02]  /*4770*/  LOP3.LUT R18, R21, R18, R23, 0x96, !PT ;  /* 0x0000001215127212 */ /* 0x000fe400078e9617 */
[----:B------:R-:W4:Y:S01]  /*4780*/  LDC R11, c[0x3][R11+0x68] ;  /* 0x00c01a000b0b7b82 */ /* 0x000f220000000800 */
[----:B0-----:R-:W-:Y:S01]  /*4790*/  IMAD.U32 R12, R19, 0x10000, RZ ;  /* 0x00010000130c7824 */ /* 0x001fe200078e00ff */
[----:B------:R-:W-:-:S04]  /*47a0*/  SHF.R.U32.HI R23, RZ, 0xe, R7 ;  /* 0x0000000eff177819 */ /* 0x000fc80000011607 */
[----:B------:R-:W-:Y:S02]  /*47b0*/  LOP3.LUT R21, R12, R27, R24, 0x96, !PT ;  /* 0x0000001b0c157212 */ /* 0x000fe400078e9618 */
[----:B------:R-:W0:Y:S01]  /*47c0*/  LDC R15, c[0x3][R15] ;  /* 0x00c000000f0f7b82 */ /* 0x000e220000000800 */
[----:B------:R-:W-:Y:S01]  /*47d0*/  IMAD.U32 R12, R22, 0x10000, RZ ;  /* 0x00010000160c7824 */ /* 0x000fe200078e00ff */
[----:B------:R-:W-:Y:S01]  /*47e0*/  LOP3.LUT R23, R23, 0x3fc, RZ, 0xc0, !PT ;  /* 0x000003fc17177812 */ /* 0x000fe200078ec0ff */
[----:B-1----:R-:W-:-:S05]  /*47f0*/  IMAD.SHL.U32 R27, R26, 0x1000000, RZ ;  /* 0x010000001a1b7824 */ /* 0x002fca00078e00ff */
[----:B------:R-:W1:Y:S01]  /*4800*/  LDC R23, c[0x3][R23+0x68] ;  /* 0x00c01a0017177b82 */ /* 0x000e620000000800 */
[----:B------:R-:W-:Y:S01]  /*4810*/  LOP3.LUT R27, R18, R27, RZ, 0x3c, !PT ;  /* 0x0000001b121b7212 */ /* 0x000fe200078e3cff */
[----:B--2---:R-:W-:-:S03]  /*4820*/  IMAD.SHL.U32 R20, R17, 0x100, RZ ;  /* 0x0000010011147824 */ /* 0x004fc600078e00ff */
[----:B------:R-:W-:Y:S01]  /*4830*/  SHF.R.W.U32 R27, R27, 0x19, R27 ;  /* 0x000000191b1b7819 */ /* 0x000fe20000001e1b */
[----:B------:R-:W-:Y:S01]  /*4840*/  IMAD.U32 R19, R16, 0x10000, RZ ;  /* 0x0001000010137824 */ /* 0x000fe200078e00ff */
[----:B------:R-:W-:-:S05]  /*4850*/  SHF.R.U32.HI R16, RZ, 0x18, R7 ;  /* 0x00000018ff107819 */ /* 0x000fca0000011607 */
[----:B------:R-:W-:Y:S01]  /*4860*/  IMAD R16, R16, 0x4, R5 ;  /* 0x0000000410107824 */ /* 0x000fe200078e0205 */
[----:B---3--:R-:W-:Y:S01]  /*4870*/  LOP3.LUT R12, R12, R13, R14, 0x96, !PT ;  /* 0x0000000d0c0c7212 */ /* 0x008fe200078e960e */
[----:B------:R-:W-:-:S04]  /*4880*/  IMAD.SHL.U32 R14, R7, 0x4, RZ ;  /* 0x00000004070e7824 */ /* 0x000fc800078e00ff */
[----:B------:R-:W2:Y:S01]  /*4890*/  LDC R16, c[0x3][R16] ;  /* 0x00c0000010107b82 */ /* 0x000ea20000000800 */
[----:B------:R-:W-:Y:S02]  /*48a0*/  LOP3.LUT R14, R14, 0x3fc, RZ, 0xc0, !PT ;  /* 0x000003fc0e0e7812 */ /* 0x000fe400078ec0ff */
[----:B----4-:R-:W-:Y:S01]  /*48b0*/  LOP3.LUT R13, R19, R20, R11, 0x96, !PT ;  /* 0x00000014130d7212 */ /* 0x010fe200078e960b */
[--C-:B------:R-:W-:Y:S02]  /*48c0*/  IMAD R11, R4, 0x4, R5.reuse ;  /* 0x00000004040b7824 */ /* 0x100fe400078e0205 */
[----:B------:R-:W-:Y:S02]  /*48d0*/  IMAD R4, R6, 0x4, R5 ;  /* 0x0000000406047824 */ /* 0x000fe400078e0205 */
[----:B------:R-:W3:Y:S01]  /*48e0*/  LDC R14, c[0x3][R14+0x68] ;  /* 0x00c01a000e0e7b82 */ /* 0x000ee20000000800 */
[----:B------:R-:W-:Y:S02]  /*48f0*/  IMAD.SHL.U32 R6, R10, 0x2, RZ ;  /* 0x000000020a067824 */ /* 0x000fe400078e00ff */
[----:B0-----:R-:W-:Y:S01]  /*4900*/  IMAD.SHL.U32 R22, R15, 0x1000000, RZ ;  /* 0x010000000f167824 */ /* 0x001fe200078e00ff */
[----:B------:R-:W-:-:S02]  /*4910*/  SHF.R.U32.HI R15, RZ, 0x6, R7 ;  /* 0x00000006ff0f7819 */ /* 0x000fc40000011607 */
[----:B------:R-:W-:Y:S02]  /*4920*/  LOP3.LUT R6, R9, UR8, R6, 0x96, !PT ;  /* 0x0000000809067c12 */ /* 0x000fe4000f8e9606 */
[----:B------:R-:W0:Y:S01]  /*4930*/  LDC R4, c[0x3][R4] ;  /* 0x00c0000004047b82 */ /* 0x000e220000000800 */
[----:B------:R-:W-:Y:S02]  /*4940*/  LOP3.LUT R17, R21, R22, RZ, 0x3c, !PT ;  /* 0x0000001615117212 */ /* 0x000fe400078e3cff */
[----:B------:R-:W-:Y:S02]  /*4950*/  LOP3.LUT R22, R15, 0x3fc, RZ, 0xc0, !PT ;  /* 0x000003fc0f167812 */ /* 0x000fe400078ec0ff */
[----:B------:R-:W-:Y:S01]  /*4960*/  SHF.R.W.U32 R15, R8, 0xe, R8 ;  /* 0x0000000e080f7819 */ /* 0x000fe20000001e08 */
[----:B------:R-:W-:Y:S01]  /*4970*/  IMAD.SHL.U32 R8, R27, 0x2, RZ ;  /* 0x000000021b087824 */ /* 0x000fe200078e00ff */
[----:B------:R-:W-:Y:S01]  /*4980*/  SHF.R.W.U32 R17, R17, 0x1d, R17 ;  /* 0x0000001d11117819 */ /* 0x000fe20000001e11 */
[----:B------:R-:W4:Y:S01]  /*4990*/  LDC R11, c[0x3][R11] ;  /* 0x00c000000b0b7b82 */ /* 0x000f220000000800 */
[----:B-1----:R-:W-:-:S02]  /*49a0*/  IMAD.U32 R23, R23, 0x10000, RZ ;  /* 0x0001000017177824 */ /* 0x002fc400078e00ff */
[----:B------:R-:W-:Y:S02]  /*49b0*/  LOP3.LUT R7, R15, UR9, R8, 0x96, !PT ;  /* 0x000000090f077c12 */ /* 0x000fe4000f8e9608 */
[----:B------:R-:W-:Y:S02]  /*49c0*/  LOP3.LUT R8, R6, R17, RZ, 0x3c, !PT ;  /* 0x0000001106087212 */ /* 0x000fe400078e3cff */
[----:B------:R-:W-:Y:S01]  /*49d0*/  LOP3.LUT R7, R7, R10, RZ, 0x3c, !PT ;  /* 0x0000000a07077212 */ /* 0x000fe200078e3cff */
[----:B------:R-:W1:Y:S01]  /*49e0*/  LDC R22, c[0x3][R22+0x68] ;  /* 0x00c01a0016167b82 */ /* 0x000e620000000800 */
[--C-:B------:R-:W-:Y:S01]  /*49f0*/  SHF.R.U32.HI R6, RZ, 0x6, R8.reuse ;  /* 0x00000006ff067819 */ /* 0x100fe20000011608 */
[----:B------:R-:W-:Y:S01]  /*4a00*/  IMAD.SHL.U32 R26, R8, 0x4, RZ ;  /* 0x00000004081a7824 */ /* 0x000fe200078e00ff */
[----:B------:R-:W-:Y:S01]  /*4a10*/  SHF.R.U32.HI R18, RZ, 0xe, R8 ;  /* 0x0000000eff127819 */ /* 0x000fe20000011608 */
[----:B------:R-:W-:Y:S01]  /*4a20*/  IMAD.SHL.U32 R19, R7, 0x4, RZ ;  /* 0x0000000407137824 */ /* 0x000fe200078e00ff */
[----:B------:R-:W-:-:S02]  /*4a30*/  LOP3.LUT R24, R6, 0x3fc, RZ, 0xc0, !PT ;  /* 0x000003fc06187812 */ /* 0x000fc400078ec0ff */
[----:B------:R-:W-:Y:S02]  /*4a40*/  LOP3.LUT R29, R18, 0x3fc, RZ, 0xc0, !PT ;  /* 0x000003fc121d7812 */ /* 0x000fe400078ec0ff */
[--C-:B------:R-:W-:Y:S01]  /*4a50*/  SHF.R.U32.HI R20, RZ, 0x6, R7.reuse ;  /* 0x00000006ff147819 */ /* 0x100fe20000011607 */
[----:B------:R5:W3:Y:S01]  /*4a60*/  LDC R18, c[0x3][R24+0x68] ;  /* 0x00c01a0018127b82 */ /* 0x000ae20000000800 */
[----:B------:R-:W-:Y:S02]  /*4a70*/  LOP3.LUT R26, R26, 0x3fc, RZ, 0xc0, !PT ;  /* 0x000003fc1a1a7812 */ /* 0x000fe400078ec0ff */
[----:B------:R-:W-:Y:S02]  /*4a80*/  LOP3.LUT R6, R19, 0x3fc, RZ, 0xc0, !PT ;  /* 0x000003fc13067812 */ /* 0x000fe400078ec0ff */
[----:B------:R-:W-:Y:S01]  /*4a90*/  SHF.R.U32.HI R21, RZ, 0xe, R7 ;  /* 0x0000000eff157819 */ /* 0x000fe20000011607 */
[----:B--2---:R-:W-:Y:S01]  /*4aa0*/  IMAD.SHL.U32 R16, R16, 0x1000000, RZ ;  /* 0x0100000010107824 */ /* 0x004fe200078e00ff */
[----:B------:R-:W-:Y:S01]  /*4ab0*/  LOP3.LUT R20, R20, 0x3fc, RZ, 0xc0, !PT ;  /* 0x000003fc14147812 */ /* 0x000fe200078ec0ff */
[----:B------:R-:W2:Y:S01]  /*4ac0*/  LDC R19, c[0x3][R29+0x68] ;  /* 0x00c01a001d137b82 */ /* 0x000ea20000000800 */
[----:B------:R-:W-:-:S02]  /*4ad0*/  LOP3.LUT R28, R21, 0x3fc, RZ, 0xc0, !PT ;  /* 0x000003fc151c7812 */ /* 0x000fc400078ec0ff */
[----:B------:R-:W-:-:S05]  /*4ae0*/  SHF.R.U32.HI R8, RZ, 0x18, R8 ;  /* 0x00000018ff087819 */ /* 0x000fca0000011608 */
[----:B------:R-:W2:Y:S01]  /*4af0*/  LDC R26, c[0x3][R26+0x68] ;  /* 0x00c01a001a1a7b82 */ /* 0x000ea20000000800 */
[----:B0-----:R-:W-:-:S07]  /*4b00*/  IMAD.SHL.U32 R4, R4, 0x1000000, RZ ;  /* 0x0100000004047824 */ /* 0x001fce00078e00ff */
[----:B------:R-:W0:Y:S01]  /*4b10*/  LDC R20, c[0x3][R20+0x68] ;  /* 0x00c01a0014147b82 */ /* 0x000e220000000800 */
[----:B------:R-:W-:Y:S01]  /*4b20*/  LOP3.LUT R4, R13, R4, RZ, 0x3c, !PT ;  /* 0x000000040d047212 */ /* 0x000fe200078e3cff */
[----:B----4-:R-:W-:-:S03]  /*4b30*/  IMAD.SHL.U32 R11, R11, 0x1000000, RZ ;  /* 0x010000000b0b7824 */ /* 0x010fc600078e00ff */
[----:B-----5:R-:W-:-:S03]  /*4b40*/  SHF.R.W.U32 R24, R4, 0xb, R4 ;  /* 0x0000000b04187819 */ /* 0x020fc60000001e04 */
[----:B------:R4:W5:Y:S01]  /*4b50*/  LDC R21, c[0x3][R28+0x68] ;  /* 0x00c01a001c157b82 */ /* 0x0009620000000800 */
[----:B------:R-:W-:Y:S01]  /*4b60*/  LOP3.LUT R11, R12, R11, RZ, 0x3c, !PT ;  /* 0x0000000b0c0b7212 */ /* 0x000fe200078e3cff */
[----:B-1----:R-:W-:-:S03]  /*4b70*/  IMAD.SHL.U32 R13, R22, 0x100, RZ ;  /* 0x00000100160d7824 */ /* 0x002fc600078e00ff */
[----:B------:R-:W-:-:S03]  /*4b80*/  SHF.R.W.U32 R25, R11, 0x12, R11 ;  /* 0x000000120b197819 */ /* 0x000fc60000001e0b */
[----:B------:R-:W1:Y:S01]  /*4b90*/  LDC R6, c[0x3][R6+0x68] ;  /* 0x00c01a0006067b82 */ /* 0x000e620000000800 */
[----:B------:R-:W-:Y:S01]  /*4ba0*/  IMAD.SHL.U32 R11, R24, 0x2, RZ ;  /* 0x00000002180b7824 */ /* 0x000fe200078e00ff */
[----:B---3--:R-:W-:Y:S01]  /*4bb0*/  LOP3.LUT R13, R23, R13, R14, 0x96, !PT ;  /* 0x0000000d170d7212 */ /* 0x008fe200078e960e */
[----:B------:R-:W-:-:S03]  /*4bc0*/  IMAD.SHL.U32 R4, R25, 0x2, RZ ;  /* 0x0000000219047824 */ /* 0x000fc600078e00ff */
[----:B------:R-:W-:Y:S01]  /*4bd0*/  LOP3.LUT R12, R10, UR13, R11, 0x96, !PT ;  /* 0x0000000d0a0c7c12 */ /* 0x000fe2000f8e960b */
[----:B------:R-:W-:Y:S01]  /*4be0*/  IMAD.SHL.U32 R11, R18, 0x100, RZ ;  /* 0x00000100120b7824 */ /* 0x000fe200078e00ff */
[C---:B------:R-:W-:Y:S01]  /*4bf0*/  LOP3.LUT R10, R9.reuse, UR12, R4, 0x96, !PT ;  /* 0x0000000c090a7c12 */ /* 0x040fe2000f8e9604 */
[----:B------:R-:W-:Y:S01]  /*4c00*/  IMAD.SHL.U32 R9, R9, 0x2, RZ ;  /* 0x0000000209097824 */ /* 0x000fe200078e00ff */
[----:B------:R-:W-:Y:S02]  /*4c10*/  LOP3.LUT R16, R13, R16, RZ, 0x3c, !PT ;  /* 0x000000100d107212 */ /* 0x000fe400078e3cff */
[----:B------:R-:W-:Y:S02]  /*4c20*/  LOP3.LUT R10, R10, R27, RZ, 0x3c, !PT ;  /* 0x0000001b0a0a7212 */ /* 0x000fe400078e3cff */
[----:B------:R-:W-:Y:S01]  /*4c30*/  SHF.R.W.U32 R16, R16, 0x4, R16 ;  /* 0x0000000410107819 */ /* 0x000fe20000001e10 */
[----:B--2---:R-:W-:Y:S01]  /*4c40*/  IMAD.U32 R4, R19, 0x10000, RZ ;  /* 0x0001000013047824 */ /* 0x004fe200078e00ff */
[----:B------:R-:W-:Y:S01]  /*4c50*/  SHF.R.U32.HI R13, RZ, 0xe, R10 ;  /* 0x0000000eff0d7819 */ /* 0x000fe2000001160a */
[----:B------:R-:W-:-:S05]  /*4c60*/  IMAD.SHL.U32 R22, R10, 0x4, RZ ;  /* 0x000000040a167824 */ /* 0x000fca00078e00ff */
[----:B------:R-:W-:Y:S02]  /*4c70*/  LOP3.LUT R22, R22, 0x3fc, RZ, 0xc0, !PT ;  /* 0x000003fc16167812 */ /* 0x000fe400078ec0ff */
[----:B------:R-:W-:Y:S01]  /*4c80*/  LOP3.LUT R4, R4, R11, R26, 0x96, !PT ;  /* 0x0000000b04047212 */ /* 0x000fe200078e961a */
[----:B------:R-:W-:Y:S01]  /*4c90*/  IMAD.SHL.U32 R26, R16, 0x2, RZ ;  /* 0x00000002101a7824 */ /* 0x000fe200078e00ff */
[----:B------:R-:W-:Y:S02]  /*4ca0*/  LOP3.LUT R11, R12, R25, RZ, 0x3c, !PT ;  /* 0x000000190c0b7212 */ /* 0x000fe400078e3cff */
[----:B------:R-:W-:Y:S01]  /*4cb0*/  SHF.R.U32.HI R12, RZ, 0x6, R10 ;  /* 0x00000006ff0c7819 */ /* 0x000fe2000001160a */
[----:B------:R-:W2:Y:S01]  /*4cc0*/  LDC R22, c[0x3][R22+0x68] ;  /* 0x00c01a0016167b82 */ /* 0x000ea20000000800 */
[--C-:B------:R-:W-:Y:S01]  /*4cd0*/  SHF.R.U32.HI R14, RZ, 0x6, R11.reuse ;  /* 0x00000006ff0e7819 */ /* 0x100fe2000001160b */
[----:B0-----:R-:W-:Y:S01]  /*4ce0*/  IMAD.SHL.U32 R19, R20, 0x100, RZ ;  /* 0x0000010014137824 */ /* 0x001fe200078e00ff */
[----:B------:R-:W-:Y:S01]  /*4cf0*/  SHF.R.U32.HI R18, RZ, 0xe, R11 ;  /* 0x0000000eff127819 */ /* 0x000fe2000001160b */
[----:B------:R-:W-:Y:S01]  /*4d00*/  IMAD.SHL.U32 R23, R11, 0x4, RZ ;  /* 0x000000040b177824 */ /* 0x000fe200078e00ff */
[----:B------:R-:W-:-:S02]  /*4d10*/  LOP3.LUT R20, R14, 0x3fc, RZ, 0xc0, !PT ;  /* 0x000003fc0e147812 */ /* 0x000fc400078ec0ff */
[----:B----4-:R-:W-:Y:S01]  /*4d20*/  LOP3.LUT R28, R12, 0x3fc, RZ, 0xc0, !PT ;  /* 0x000003fc0c1c7812 */ /* 0x010fe200078ec0ff */
[----:B------:R-:W-:Y:S01]  /*4d30*/  IMAD.SHL.U32 R12, R17, 0x2, RZ ;  /* 0x00000002110c7824 */ /* 0x000fe200078e00ff */
[----:B------:R-:W-:Y:S01]  /*4d40*/  LOP3.LUT R23, R23, 0x3fc, RZ, 0xc0, !PT ;  /* 0x000003fc17177812 */ /* 0x000fe200078ec0ff */
[----:B-----5:R-:W-:Y:S01]  /*4d50*/  IMAD.U32 R21, R21, 0x10000, RZ ;  /* 0x0001000015157824 */ /* 0x020fe200078e00ff */
[----:B------:R-:W0:Y:S01]  /*4d60*/  LDC R20, c[0x3][R20+0x68] ;  /* 0x00c01a0014147b82 */ /* 0x000e220000000800 */
[----:B------:R-:W-:Y:S02]  /*4d70*/  LOP3.LUT R14, R16, UR11, R9, 0x96, !PT ;  /* 0x0000000b100e7c12 */ /* 0x000fe4000f8e9609 */
[----:B------:R-:W-:Y:S02]  /*4d80*/  LOP3.LUT R27, R27, UR14, R26, 0x96, !PT ;  /* 0x0000000e1b1b7c12 */ /* 0x000fe4000f8e961a */
[----:B------:R-:W-:Y:S01]  /*4d90*/  LOP3.LUT R14, R14, R15, RZ, 0x3c, !PT ;  /* 0x0000000f0e0e7212 */ /* 0x000fe200078e3cff */
[----:B------:R-:W-:Y:S01]  /*4da0*/  IMAD.SHL.U32 R15, R15, 0x2, RZ ;  /* 0x000000020f0f7824 */ /* 0x000fe200078e00ff */
[----:B-1----:R-:W-:Y:S01]  /*4db0*/  LOP3.LUT R6, R21, R19, R6, 0x96, !PT ;  /* 0x0000001315067212 */ /* 0x002fe200078e9606 */
[----:B------:R-:W1:Y:S01]  /*4dc0*/  LDC R23, c[0x3][R23+0x68] ;  /* 0x00c01a0017177b82 */ /* 0x000e620000000800 */
[----:B------:R-:W-:-:S02]  /*4dd0*/  LOP3.LUT R19, R13, 0x3fc, RZ, 0xc0, !PT ;  /* 0x000003fc0d137812 */ /* 0x000fc400078ec0ff */
[----:B------:R-:W-:Y:S02]  /*4de0*/  LOP3.LUT R21, R18, 0x3fc, RZ, 0xc0, !PT ;  /* 0x000003fc12157812 */ /* 0x000fe400078ec0ff */
[--C-:B------:R-:W-:Y:S02]  /*4df0*/  SHF.R.U32.HI R13, RZ, 0x6, R14.reuse ;  /* 0x00000006ff0d7819 */ /* 0x100fe4000001160e */
[----:B------:R-:W-:Y:S01]  /*4e00*/  SHF.R.U32.HI R9, RZ, 0xe, R14 ;  /* 0x0000000eff097819 */ /* 0x000fe2000001160e */
[----:B------:R3:W4:Y:S01]  /*4e10*/  LDC R18, c[0x3][R28+0x68] ;  /* 0x00c01a001c127b82 */ /* 0x0007220000000800 */
[----:B------:R-:W-:Y:S02]  /*4e20*/  LOP3.LUT R25, R25, UR15, R12, 0x96, !PT ;  /* 0x0000000f19197c12 */ /* 0x000fe4000f8e960c */
[----:B------:R-:W-:Y:S01]  /*4e30*/  SHF.R.U32.HI R26, RZ, 0x18, R7 ;  /* 0x00000018ff1a7819 */ /* 0x000fe20000011607 */
[----:B------:R-:W-:Y:S01]  /*4e40*/  IMAD.SHL.U32 R7, R14, 0x4, RZ ;  /* 0x000000040e077824 */ /* 0x000fe200078e00ff */
[----:B------:R-:W-:-:S02]  /*4e50*/  SHF.R.U32.HI R12, RZ, 0x18, R10 ;  /* 0x00000018ff0c7819 */ /* 0x000fc4000001160a */
[----:B------:R-:W-:Y:S01]  /*4e60*/  SHF.R.U32.HI R10, RZ, 0x18, R11 ;  /* 0x00000018ff0a7819 */ /* 0x000fe2000001160b */
[----:B------:R-:W5:Y:S01]  /*4e70*/  LDC R19, c[0x3][R19+0x68] ;  /* 0x00c01a0013137b82 */ /* 0x000f620000000800 */
[--C-:B---3--:R-:W-:Y:S01]  /*4e80*/  IMAD R28, R8, 0x4, R5.reuse ;  /* 0x00000004081c7824 */ /* 0x108fe200078e0205 */
[----:B------:R-:W-:Y:S01]  /*4e90*/  LOP3.LUT R8, R13, 0x3fc, RZ, 0xc0, !PT ;  /* 0x000003fc0d087812 */ /* 0x000fe200078ec0ff */
[--C-:B------:R-:W-:Y:S01]  /*4ea0*/  IMAD R11, R26, 0x4, R5.reuse ;  /* 0x000000041a0b7824 */ /* 0x100fe200078e0205 */
[----:B------:R-:W-:Y:S01]  /*4eb0*/  LOP3.LUT R9, R9, 0x3fc, RZ, 0xc0, !PT ;  /* 0x000003fc09097812 */ /* 0x000fe200078ec0ff */
[--C-:B------:R-:W-:Y:S01]  /*4ec0*/  IMAD R12, R12, 0x4, R5.reuse ;  /* 0x000000040c0c7824 */ /* 0x100fe200078e0205 */
[----:B------:R-:W-:Y:S01]  /*4ed0*/  SHF.R.U32.HI R14, RZ, 0x18, R14 ;  /* 0x00000018ff0e7819 */ /* 0x000fe2000001160e */
[----:B------:R-:W-:Y:S01]  /*4ee0*/  IMAD R13, R10, 0x4, R5 ;  /* 0x000000040a0d7824 */ /* 0x000fe200078e0205 */
[----:B------:R-:W3:Y:S01]  /*4ef0*/  LDC R21, c[0x3][R21+0x68] ;  /* 0x00c01a0015157b82 */ /* 0x000ee20000000800 */
[----:B------:R-:W-:-:S02]  /*4f00*/  LOP3.LUT R26, R7, 0x3fc, RZ, 0xc0, !PT ;  /* 0x000003fc071a7812 */ /* 0x000fc400078ec0ff */
[----:B------:R-:W-:Y:S01]  /*4f10*/  IMAD R14, R14, 0x4, R5 ;  /* 0x000000040e0e7824 */ /* 0x000fe200078e0205 */
[----:B------:R-:W-:Y:S02]  /*4f20*/  LOP3.LUT R29, R24, UR10, R15, 0x96, !PT ;  /* 0x0000000a181d7c12 */ /* 0x000fe4000f8e960f */
[----:B------:R-:W-:Y:S02]  /*4f30*/  LOP3.LUT R15, R27, R24, RZ, 0x3c, !PT ;  /* 0x000000181b0f7212 */ /* 0x000fe400078e3cff */
[----:B------:R-:W1:Y:S01]  /*4f40*/  LDC R7, c[0x3][R28] ;  /* 0x00c000001c077b82 */ /* 0x000e620000000800 */
[----:B------:R-:W-:Y:S02]  /*4f50*/  LOP3.LUT R16, R25, R16, RZ, 0x3c, !PT ;  /* 0x0000001019107212 */ /* 0x000fe400078e3cff */
[----:B------:R-:W-:Y:S02]  /*4f60*/  LOP3.LUT R24, R29, R17, RZ, 0x3c, !PT ;  /* 0x000000111d187212 */ /* 0x000fe400078e3cff */
[----:B------:R-:W-:-:S03]  /*4f70*/  SHF.R.U32.HI R17, RZ, 0x6, R15 ;  /* 0x00000006ff117819 */ /* 0x000fc6000001160f */
[----:B------:R-:W1:Y:S01]  /*4f80*/  LDC R8, c[0x3][R8+0x68] ;  /* 0x00c01a0008087b82 */ /* 0x000e620000000800 */
[----:B0-----:R-:W-:-:S07]  /*4f90*/  IMAD.SHL.U32 R20, R20, 0x100, RZ ;  /* 0x0000010014147824 */ /* 0x001fce00078e00ff */
[----:B------:R-:W0:Y:S08]  /*4fa0*/  LDC R9, c[0x3][R9+0x68] ;  /* 0x00c01a0009097b82 */ /* 0x000e300000000800 */
[----:B------:R-:W0:Y:S01]  /*4fb0*/  LDC R12, c[0x3][R12] ;  /* 0x00c000000c0c7b82 */ /* 0x000e220000000800 */
[----:B----4-:R-:W-:Y:S01]  /*4fc0*/  IMAD.SHL.U32 R25, R18, 0x100, RZ ;  /* 0x0000010012197824 */ /* 0x010fe200078e00ff */
[----:B------:R-:W-:-:S06]  /*4fd0*/  SHF.R.U32.HI R18, RZ, 0xe, R15 ;  /* 0x0000000eff127819 */ /* 0x000fcc000001160f */
[----:B------:R-:W4:Y:S01]  /*4fe0*/  LDC R13, c[0x3][R13] ;  /* 0x00c000000d0d7b82 */ /* 0x000f220000000800 */
[----:B-----5:R-:W-:-:S05]  /*4ff0*/  IMAD.U32 R19, R19, 0x10000, RZ ;  /* 0x0001000013137824 */ /* 0x020fca00078e00ff */
[----:B--2---:R-:W-:Y:S01]  /*5000*/  LOP3.LUT R25, R19, R25, R22, 0x96, !PT ;  /* 0x0000001913197212 */ /* 0x004fe200078e9616 */
[----:B------:R-:W-:Y:S01]  /*5010*/  IMAD.SHL.U32 R19, R16, 0x4, RZ ;  /* 0x0000000410137824 */ /* 0x000fe200078e00ff */
[----:B------:R2:W5:Y:S01]  /*5020*/  LDC R10, c[0x3][R26+0x68] ;  /* 0x00c01a001a0a7b82 */ /* 0x0005620000000800 */
[----:B---3--:R-:W-:Y:S01]  /*5030*/  IMAD.U32 R21, R21, 0x10000, RZ ;  /* 0x0001000015157824 */ /* 0x008fe200078e00ff */
[----:B------:R-:W-:Y:S02]  /*5040*/  LOP3.LUT R22, R17, 0x3fc, RZ, 0xc0, !PT ;  /* 0x000003fc11167812 */ /* 0x000fe400078ec0ff */
[--C-:B------:R-:W-:Y:S02]  /*5050*/  SHF.R.U32.HI R17, RZ, 0x6, R16.reuse ;  /* 0x00000006ff117819 */ /* 0x100fe40000011610 */
[----:B-1----:R-:W-:Y:S02]  /*5060*/  LOP3.LUT R23, R21, R20, R23, 0x96, !PT ;  /* 0x0000001415177212 */ /* 0x002fe400078e9617 */
[----:B------:R-:W1:Y:S01]  /*5070*/  LDC R11, c[0x3][R11] ;  /* 0x00c000000b0b7b82 */ /* 0x000e620000000800 */
[----:B------:R-:W-:Y:S01]  /*5080*/  LOP3.LUT R21, R18, 0x3fc, RZ, 0xc0, !PT ;  /* 0x000003fc12157812 */ /* 0x000fe200078ec0ff */
[----:B------:R-:W-:Y:S01]  /*5090*/  IMAD.SHL.U32 R7, R7, 0x1000000, RZ ;  /* 0x0100000007077824 */ /* 0x000fe200078e00ff */
[----:B------:R-:W-:-:S02]  /*50a0*/  SHF.R.U32.HI R18, RZ, 0xe, R16 ;  /* 0x0000000eff127819 */ /* 0x000fc40000011610 */
[----:B------:R-:W-:Y:S01]  /*50b0*/  LOP3.LUT R28, R17, 0x3fc, RZ, 0xc0, !PT ;  /* 0x000003fc111c7812 */ /* 0x000fe200078ec0ff */
[----:B------:R-:W-:Y:S01]  /*50c0*/  IMAD.SHL.U32 R17, R15, 0x4, RZ ;  /* 0x000000040f117824 */ /* 0x000fe200078e00ff */
[----:B--2---:R-:W-:Y:S01]  /*50d0*/  LOP3.LUT R26, R18, 0x3fc, RZ, 0xc0, !PT ;  /* 0x000003fc121a7812 */ /* 0x004fe200078ec0ff */
[----:B------:R-:W2:Y:S01]  /*50e0*/  LDC R14, c[0x3][R14] ;  /* 0x00c000000e0e7b82 */ /* 0x000ea20000000800 */
[----:B------:R-:W-:Y:S01]  /*50f0*/  LOP3.LUT R20, R19, 0x3fc, RZ, 0xc0, !PT ;  /* 0x000003fc13147812 */ /* 0x000fe200078ec0ff */
[----:B------:R-:W-:Y:S01]  /*5100*/  IMAD.SHL.U32 R27, R8, 0x100, RZ ;  /* 0x00000100081b7824 */ /* 0x000fe200078e00ff */
[----:B------:R-:W-:Y:S02]  /*5110*/  LOP3.LUT R17, R17, 0x3fc, RZ, 0xc0, !PT ;  /* 0x000003fc11117812 */ /* 0x000fe400078ec0ff */
[----:B------:R-:W-:Y:S01]  /*5120*/  LOP3.LUT R8, R4, R7, RZ, 0x3c, !PT ;  /* 0x0000000704087212 */ /* 0x000fe200078e3cff */
[----:B------:R-:W-:Y:S01]  /*5130*/  IMAD.SHL.U32 R7, R24, 0x4, RZ ;  /* 0x0000000418077824 */ /* 0x000fe200078e00ff */
[----:B------:R-:W-:Y:S01]  /*5140*/  SHF.R.U32.HI R16, RZ, 0x18, R16 ;  /* 0x00000018ff107819 */ /* 0x000fe20000011610 */
[----:B------:R-:W3:Y:S01]  /*5150*/  LDC R21, c[0x3][R21+0x68] ;  /* 0x00c01a0015157b82 */ /* 0x000ee20000000800 */
[----:B0-----:R-:W-:-:S02]  /*5160*/  IMAD.U32 R9, R9, 0x10000, RZ ;  /* 0x0001000009097824 */ /* 0x001fc400078e00ff */
[----:B------:R-:W-:-:S05]  /*5170*/  LOP3.LUT R7, R7, 0x3fc, RZ, 0xc0, !PT ;  /* 0x000003fc07077812 */ /* 0x000fca00078ec0ff */
[----:B------:R-:W0:Y:S01]  /*5180*/  LDC R18, c[0x3][R28+0x68] ;  /* 0x00c01a001c127b82 */ /* 0x000e220000000800 */
[----:B------:R-:W-:-:S05]  /*5190*/  IMAD.SHL.U32 R12, R12, 0x1000000, RZ ;  /* 0x010000000c0c7824 */ /* 0x000fca00078e00ff */
[----:B------:R-:W-:Y:S02]  /*51a0*/  LOP3.LUT R25, R25, R12, RZ, 0x3c, !PT ;  /* 0x0000000c19197212 */ /* 0x000fe400078e3cff */
[----:B------:R-:W0:Y:S01]  /*51b0*/  LDC R19, c[0x3][R26+0x68] ;  /* 0x00c01a001a137b82 */ /* 0x000e220000000800 */
[----:B----4-:R-:W-:Y:S01]  /*51c0*/  IMAD.SHL.U32 R4, R13, 0x1000000, RZ ;  /* 0x010000000d047824 */ /* 0x010fe200078e00ff */
[----:B------:R-:W-:-:S04]  /*51d0*/  SHF.R.W.U32 R13, R8, 0xb, R8 ;  /* 0x0000000b080d7819 */ /* 0x000fc80000001e08 */
[----:B------:R-:W-:Y:S02]  /*51e0*/  LOP3.LUT R12, R23, R4, RZ, 0x3c, !PT ;  /* 0x00000004170c7212 */ /* 0x000fe400078e3cff */
[----:B------:R-:W4:Y:S01]  /*51f0*/  LDC R22, c[0x3][R22+0x68] ;  /* 0x00c01a0016167b82 */ /* 0x000f220000000800 */
[----:B-----5:R-:W-:Y:S02]  /*5200*/  LOP3.LUT R9, R9, R27, R10, 0x96, !PT ;  /* 0x0000001b09097212 */ /* 0x020fe400078e960a */
[----:B------:R-:W-:Y:S02]  /*5210*/  SHF.R.U32.HI R4, RZ, 0x18, R15 ;  /* 0x00000018ff047819 */ /* 0x000fe4000001160f */
[----:B------:R-:W-:Y:S02]  /*5220*/  SHF.R.W.U32 R15, R25, 0x1d, R25 ;  /* 0x0000001d190f7819 */ /* 0x000fe40000001e19 */
[----:B------:R-:W-:Y:S01]  /*5230*/  SHF.R.W.U32 R12, R12, 0x16, R12 ;  /* 0x000000160c0c7819 */ /* 0x000fe20000001e0c */
[----:B------:R-:W5:Y:S01]  /*5240*/  LDC R20, c[0x3][R20+0x68] ;  /* 0x00c01a0014147b82 */ /* 0x000f620000000800 */
[----:B-1----:R-:W-:-:S02]  /*5250*/  IMAD.SHL.U32 R11, R11, 0x1000000, RZ ;  /* 0x010000000b0b7824 */ /* 0x002fc400078e00ff */
[----:B------:R-:W-:-:S05]  /*5260*/  IMAD.SHL.U32 R8, R15, 0x2, RZ ;  /* 0x000000020f087824 */ /* 0x000fca00078e00ff */
[----:B------:R-:W1:Y:S01]  /*5270*/  LDC R17, c[0x3][R17+0x68] ;  /* 0x00c01a0011117b82 */ /* 0x000e620000000800 */
[----:B--2---:R-:W-:Y:S01]  /*5280*/  IMAD.SHL.U32 R10, R14, 0x1000000, RZ ;  /* 0x010000000e0a7824 */ /* 0x004fe200078e00ff */
[----:B------:R-:W-:Y:S01]  /*5290*/  LOP3.LUT R14, R6, R11, RZ, 0x3c, !PT ;  /* 0x0000000b060e7212 */ /* 0x000fe200078e3cff */
[--C-:B------:R-:W-:Y:S01]  /*52a0*/  IMAD R6, R4, 0x4, R5.reuse ;  /* 0x0000000404067824 */ /* 0x100fe200078e0205 */
[--C-:B------:R-:W-:Y:S02]  /*52b0*/  SHF.R.U32.HI R11, RZ, 0xe, R24.reuse ;  /* 0x0000000eff0b7819 */ /* 0x100fe40000011618 */
[----:B------:R-:W-:Y:S01]  /*52c0*/  LOP3.LUT R23, R9, R10, RZ, 0x3c, !PT ;  /* 0x0000000a09177212 */ /* 0x000fe200078e3cff */
[----:B------:R-:W-:Y:S01]  /*52d0*/  IMAD R10, R16, 0x4, R5 ;  /* 0x00000004100a7824 */ /* 0x000fe200078e0205 */
[--C-:B------:R-:W-:Y:S01]  /*52e0*/  SHF.R.U32.HI R9, RZ, 0x6, R24.reuse ;  /* 0x00000006ff097819 */ /* 0x100fe20000011618 */
[----:B------:R-:W2:Y:S01]  /*52f0*/  LDC R6, c[0x3][R6] ;  /* 0x00c0000006067b82 */ /* 0x000ea20000000800 */
[----:B------:R-:W-:Y:S01]  /*5300*/  SHF.R.U32.HI R24, RZ, 0x18, R24 ;  /* 0x00000018ff187819 */ /* 0x000fe20000011618 */
[----:B------:R-:W-:Y:S01]  /*5310*/  IMAD.SHL.U32 R16, R12, 0x2, RZ ;  /* 0x000000020c107824 */ /* 0x000fe200078e00ff */
[----:B------:R-:W-:-:S02]  /*5320*/  LOP3.LUT R4, R9, 0x3fc, RZ, 0xc0, !PT ;  /* 0x000003fc09047812 */ /* 0x000fc400078ec0ff */
[----:B------:R-:W-:Y:S01]  /*5330*/  LOP3.LUT R11, R11, 0x3fc, RZ, 0xc0, !PT ;  /* 0x000003fc0b0b7812 */ /* 0x000fe200078ec0ff */
[----:B------:R-:W-:Y:S02]  /*5340*/  IMAD R9, R24, 0x4, R5 ;  /* 0x0000000418097824 */ /* 0x000fe400078e0205 */
[----:B------:R-:W2:Y:S01]  /*5350*/  LDC R10, c[0x3][R10] ;  /* 0x00c000000a0a7b82 */ /* 0x000ea20000000800 */
[----:B---3--:R-:W-:Y:S01]  /*5360*/  IMAD.U32 R24, R21, 0x10000, RZ ;  /* 0x0001000015187824 */ /* 0x008fe200078e00ff */
[----:B------:R-:W-:Y:S01]  /*5370*/  SHF.R.W.U32 R21, R14, 0x4, R14 ;  /* 0x000000040e157819 */ /* 0x000fe20000001e0e */
[----:B0-----:R-:W-:Y:S01]  /*5380*/  IMAD.SHL.U32 R25, R18, 0x100, RZ ;  /* 0x0000010012197824 */ /* 0x001fe200078e00ff */
[----:B------:R-:W-:Y:S02]  /*5390*/  SHF.R.W.U32 R18, R23, 0x1a, R23 ;  /* 0x0000001a17127819 */ /* 0x000fe40000001e17 */
[----:B------:R-:W-:Y:S01]  /*53a0*/  LOP3.LUT R23, R21, UR8, R8, 0x96, !PT ;  /* 0x0000000815177c12 */ /* 0x000fe2000f8e9608 */
[----:B------:R-:W-:Y:S01]  /*53b0*/  IMAD.U32 R19, R19, 0x10000, RZ ;  /* 0x0001000013137824 */ /* 0x000fe200078e00ff */
[----:B------:R-:W0:Y:S01]  /*53c0*/  LDC R4, c[0x3][R4+0x68] ;  /* 0x00c01a0004047b82 */ /* 0x000e220000000800 */
[----:B------:R-:W-:-:S02]  /*53d0*/  LOP3.LUT R14, R13, UR9, R16, 0x96, !PT ;  /* 0x000000090d0e7c12 */ /* 0x000fc4000f8e9610 */
[----:B------:R-:W-:Y:S02]  /*53e0*/  LOP3.LUT R8, R23, R18, RZ, 0x3c, !PT ;  /* 0x0000001217087212 */ /* 0x000fe400078e3cff */
[----:B------:R-:W-:Y:S01]  /*53f0*/  LOP3.LUT R14, R14, R15, RZ, 0x3c, !PT ;  /* 0x0000000f0e0e7212 */ /* 0x000fe200078e3cff */
[----:B----4-:R-:W-:Y:S02]  /*5400*/  IMAD.SHL.U32 R22, R22, 0x100, RZ ;  /* 0x0000010016167824 */ /* 0x010fe400078e00ff */
[----:B------:R-:W3:Y:S01]  /*5410*/  LDC R11, c[0x3][R11+0x68] ;  /* 0x00c01a000b0b7b82 */ /* 0x000ee20000000800 */
[----:B------:R-:W-:Y:S01]  /*5420*/  SHF.R.U32.HI R23, RZ, 0xe, R14 ;  /* 0x0000000eff177819 */ /* 0x000fe2000001160e */
[----:B------:R-:W-:Y:S01]  /*5430*/  IMAD.SHL.U32 R16, R14, 0x4, RZ ;  /* 0x000000040e107824 */ /* 0x000fe200078e00ff */
[----:B-----5:R-:W-:-:S05]  /*5440*/  LOP3.LUT R25, R19, R25, R20, 0x96, !PT ;  /* 0x0000001913197212 */ /* 0x020fca00078e9614 */
[----:B------:R-:W4:Y:S01]  /*5450*/  LDC R9, c[0x3][R9] ;  /* 0x00c0000009097b82 */ /* 0x000f220000000800 */
[----:B------:R-:W-:Y:S02]  /*5460*/  SHF.R.U32.HI R19, RZ, 0x6, R8 ;  /* 0x00000006ff137819 */ /* 0x000fe40000011608 */
[----:B------:R-:W-:Y:S02]  /*5470*/  SHF.R.U32.HI R20, RZ, 0x6, R14 ;  /* 0x00000006ff147819 */ /* 0x000fe4000001160e */
[----:B------:R-:W-:Y:S02]  /*5480*/  LOP3.LUT R26, R19, 0x3fc, RZ, 0xc0, !PT ;  /* 0x000003fc131a7812 */ /* 0x000fe400078ec0ff */
[----:B-1----:R-:W-:Y:S01]  /*5490*/  LOP3.LUT R24, R24, R22, R17, 0x96, !PT ;  /* 0x0000001618187212 */ /* 0x002fe200078e9611 */
[----:B------:R-:W1:Y:S01]  /*54a0*/  LDC R7, c[0x3][R7+0x68] ;  /* 0x00c01a0007077b82 */ /* 0x000e620000000800 */
[----:B------:R-:W-:Y:S01]  /*54b0*/  SHF.R.U32.HI R22, RZ, 0xe, R8 ;  /* 0x0000000eff167819 */ /* 0x000fe20000011608 */
[----:B------:R-:W-:Y:S01]  /*54c0*/  IMAD.SHL.U32 R17, R8, 0x4, RZ ;  /* 0x0000000408117824 */ /* 0x000fe200078e00ff */
[----:B------:R-:W-:-:S02]  /*54d0*/  LOP3.LUT R20, R20, 0x3fc, RZ, 0xc0, !PT ;  /* 0x000003fc14147812 */ /* 0x000fc400078ec0ff */
[----:B------:R-:W-:Y:S02]  /*54e0*/  LOP3.LUT R22, R22, 0x3fc, RZ, 0xc0, !PT ;  /* 0x000003fc16167812 */ /* 0x000fe400078ec0ff */
[----:B------:R-:W-:Y:S01]  /*54f0*/  LOP3.LUT R19, R23, 0x3fc, RZ, 0xc0, !PT ;  /* 0x000003fc17137812 */ /* 0x000fe200078ec0ff */
[----:B--2---:R-:W-:Y:S01]  /*5500*/  IMAD.SHL.U32 R27, R6, 0x1000000, RZ ;  /* 0x01000000061b7824 */ /* 0x004fe200078e00ff */
[----:B------:R-:W-:Y:S01]  /*5510*/  LOP3.LUT R16, R16, 0x3fc, RZ, 0xc0, !PT ;  /* 0x000003fc10107812 */ /* 0x000fe200078ec0ff */
[----:B------:R-:W2:Y:S01]  /*5520*/  LDC R23, c[0x3][R26+0x68] ;  /* 0x00c01a001a177b82 */ /* 0x000ea20000000800 */
[----:B------:R-:W-:Y:S02]  /*5530*/  LOP3.LUT R17, R17, 0x3fc, RZ, 0xc0, !PT ;  /* 0x000003fc11117812 */ /* 0x000fe400078ec0ff */
[----:B------:R-:W-:Y:S02]  /*5540*/  LOP3.LUT R24, R24, R27, RZ, 0x3c, !PT ;  /* 0x0000001b18187212 */ /* 0x000fe400078e3cff */
[----:B------:R-:W-:Y:S01]  /*5550*/  SHF.R.U32.HI R8, RZ, 0x18, R8 ;  /* 0x00000018ff087819 */ /* 0x000fe20000011608 */
[----:B------:R-:W-:-:S02]  /*5560*/  IMAD.SHL.U32 R10, R10, 0x1000000, RZ ;  /* 0x010000000a0a7824 */ /* 0x000fc400078e00ff */
[----:B------:R-:W5:Y:S03]  /*5570*/  LDC R22, c[0x3][R22+0x68] ;  /* 0x00c01a0016167b82 */ /* 0x000f660000000800 */
[----:B------:R-:W-:Y:S01]  /*5580*/  LOP3.LUT R10, R25, R10, RZ, 0x3c, !PT ;  /* 0x0000000a190a7212 */ /* 0x000fe200078e3cff */
[----:B0-----:R-:W-:-:S03]  /*5590*/  IMAD.SHL.U32 R4, R4, 0x100, RZ ;  /* 0x0000010004047824 */ /* 0x001fc600078e00ff */
[----:B------:R-:W-:Y:S01]  /*55a0*/  SHF.R.W.U32 R6, R10, 0x8, R10 ;  /* 0x000000080a067819 */ /* 0x000fe20000001e0a */
[----:B------:R-:W0:Y:S04]  /*55b0*/  LDC R20, c[0x3][R20+0x68] ;  /* 0x00c01a0014147b82 */ /* 0x000e280000000800 */
[----:B------:R-:W-:Y:S02]  /*55c0*/  IMAD.SHL.U32 R10, R6, 0x2, RZ ;  /* 0x00000002060a7824 */ /* 0x000fe400078e00ff */
[----:B---3--:R-:W-:Y:S02]  /*55d0*/  IMAD.U32 R11, R11, 0x10000, RZ ;  /* 0x000100000b0b7824 */ /* 0x008fe400078e00ff */
[----:B------:R-:W3:Y:S01]  /*55e0*/  LDC R19, c[0x3][R19+0x68] ;  /* 0x00c01a0013137b82 */ /* 0x000ee20000000800 */
[----:B------:R-:W-:Y:S01]  /*55f0*/  LOP3.LUT R10, R15, UR13, R10, 0x96, !PT ;  /* 0x0000000d0f0a7c12 */ /* 0x000fe2000f8e960a */
[----:B----4-:R-:W-:-:S06]  /*5600*/  IMAD.SHL.U32 R9, R9, 0x1000000, RZ ;  /* 0x0100000009097824 */ /* 0x010fcc00078e00ff */
[----:B------:R-:W4:Y:S01]  /*5610*/  LDC R17, c[0x3][R17+0x68] ;  /* 0x00c01a0011117b82 */ /* 0x000f220000000800 */
[----:B-1----:R-:W-:Y:S01]  /*5620*/  LOP3.LUT R4, R11, R4, R7, 0x96, !PT ;  /* 0x000000040b047212 */ /* 0x002fe200078e9607 */
[----:B------:R-:W-:-:S06]  /*5630*/  IMAD.SHL.U32 R11, R13, 0x2, RZ ;  /* 0x000000020d0b7824 */ /* 0x000fcc00078e00ff */
[----:B------:R-:W1:Y:S01]  /*5640*/  LDC R16, c[0x3][R16+0x68] ;  /* 0x00c01a0010107b82 */ /* 0x000e620000000800 */
[----:B------:R-:W-:Y:S01]  /*5650*/  SHF.R.W.U32 R7, R24, 0xf, R24 ;  /* 0x0000000f18077819 */ /* 0x000fe20000001e18 */
[----:B------:R-:W-:Y:S01]  /*5660*/  IMAD.SHL.U32 R24, R21, 0x2, RZ ;  /* 0x0000000215187824 */ /* 0x000fe200078e00ff */
[----:B------:R-:W-:Y:S02]  /*5670*/  LOP3.LUT R9, R4, R9, RZ, 0x3c, !PT ;  /* 0x0000000904097212 */ /* 0x000fe400078e3cff */
[----:B------:R-:W-:Y:S01]  /*5680*/  LOP3.LUT R11, R6, UR10, R11, 0x96, !PT ;  /* 0x0000000a060b7c12 */ /* 0x000fe2000f8e960b */
[----:B------:R-:W-:Y:S01]  /*5690*/  IMAD.SHL.U32 R4, R7, 0x2, RZ ;  /* 0x0000000207047824 */ /* 0x000fe200078e00ff */
[----:B------:R-:W-:Y:S02]  /*56a0*/  SHF.R.W.U32 R9, R9, 0x1, R9 ;  /* 0x0000000109097819 */ /* 0x000fe40000001e09 */
[----:B------:R-:W-:Y:S02]  /*56b0*/  LOP3.LUT R11, R11, R18, RZ, 0x3c, !PT ;  /* 0x000000120b0b7212 */ /* 0x000fe400078e3cff */
[----:B------:R-:W-:Y:S01]  /*56c0*/  LOP3.LUT R15, R21, UR12, R4, 0x96, !PT ;  /* 0x0000000c150f7c12 */ /* 0x000fe2000f8e9604 */
[----:B------:R-:W-:-:S03]  /*56d0*/  IMAD.SHL.U32 R25, R9, 0x2, RZ ;  /* 0x0000000209197824 */ /* 0x000fc600078e00ff */
[----:B------:R-:W-:Y:S01]  /*56e0*/  LOP3.LUT R4, R15, R12, RZ, 0x3c, !PT ;  /* 0x0000000c0f047212 */ /* 0x000fe200078e3cff */
[----:B-----5:R-:W-:Y:S01]  /*56f0*/  IMAD.U32 R22, R22, 0x10000, RZ ;  /* 0x0001000016167824 */ /* 0x020fe200078e00ff */
[----:B------:R-:W-:Y:S02]  /*5700*/  LOP3.LUT R15, R12, UR14, R25, 0x96, !PT ;  /* 0x0000000e0c0f7c12 */ /* 0x000fe4000f8e9619 */
[----:B------:R-:W-:Y:S01]  /*5710*/  LOP3.LUT R12, R9, UR11, R24, 0x96, !PT ;  /* 0x0000000b090c7c12 */ /* 0x000fe2000f8e9618 */
[----:B------:R-:W-:Y:S01]  /*5720*/  IMAD.SHL.U32 R24, R18, 0x2, RZ ;  /* 0x0000000212187824 */ /* 0x000fe200078e00ff */
[----:B------:R-:W-:Y:S01]  /*5730*/  SHF.R.U32.HI R18, RZ, 0x6, R4 ;  /* 0x00000006ff127819 */ /* 0x000fe20000011604 */
[----:B------:R-:W-:Y:S01]  /*5740*/  IMAD.SHL.U32 R25, R4, 0x4, RZ ;  /* 0x0000000404197824 */ /* 0x000fe200078e00ff */
[----:B------:R-:W-:Y:S02]  /*5750*/  LOP3.LUT R13, R12, R13, RZ, 0x3c, !PT ;  /* 0x0000000d0c0d7212 */ /* 0x000fe400078e3cff */
[----:B------:R-:W-:Y:S01]  /*5760*/  LOP3.LUT R12, R10, R7, RZ, 0x3c, !PT ;  /* 0x000000070a0c7212 */ /* 0x000fe200078e3cff */
[----:B--2---:R-:W-:Y:S01]  /*5770*/  IMAD.SHL.U32 R10, R23, 0x100, RZ ;  /* 0x00000100170a7824 */ /* 0x004fe200078e00ff */
[----:B------:R-:W-:Y:S01]  /*5780*/  LOP3.LUT R24, R7, UR15, R24, 0x96, !PT ;  /* 0x0000000f07187c12 */ /* 0x000fe2000f8e9618 */
[----:B0-----:R-:W-:Y:S01]  /*5790*/  IMAD.SHL.U32 R7, R20, 0x100, RZ ;  /* 0x0000010014077824 */ /* 0x001fe200078e00ff */
[----:B------:R-:W-:Y:S01]  /*57a0*/  SHF.R.U32.HI R23, RZ, 0xe, R13 ;  /* 0x0000000eff177819 */ /* 0x000fe2000001160d */
[----:B------:R-:W-:Y:S01]  /*57b0*/  IMAD.SHL.U32 R26, R12, 0x4, RZ ;  /* 0x000000040c1a7824 */ /* 0x000fe200078e00ff */
[----:B------:R-:W-:Y:S01]  /*57c0*/  LOP3.LUT R6, R15, R6, RZ, 0x3c, !PT ;  /* 0x000000060f067212 */ /* 0x000fe200078e3cff */
[----:B---3--:R-:W-:Y:S01]  /*57d0*/  IMAD.U32 R19, R19, 0x10000, RZ ;  /* 0x0001000013137824 */ /* 0x008fe200078e00ff */
[--C-:B------:R-:W-:Y:S01]  /*57e0*/  SHF.R.U32.HI R20, RZ, 0x6, R12.reuse ;  /* 0x00000006ff147819 */ /* 0x100fe2000001160c */
[----:B------:R-:W-:Y:S01]  /*57f0*/  IMAD.SHL.U32 R15, R13, 0x4, RZ ;  /* 0x000000040d0f7824 */ /* 0x000fe200078e00ff */
[----:B------:R-:W-:-:S02]  /*5800*/  SHF.R.U32.HI R21, RZ, 0xe, R12 ;  /* 0x0000000eff157819 */ /* 0x000fc4000001160c */
[----:B------:R-:W-:Y:S02]  /*5810*/  LOP3.LUT R18, R18, 0x3fc, RZ, 0xc0, !PT ;  /* 0x000003fc12127812 */ /* 0x000fe400078ec0ff */
[----:B------:R-:W-:Y:S02]  /*5820*/  LOP3.LUT R23, R23, 0x3fc, RZ, 0xc0, !PT ;  /* 0x000003fc17177812 */ /* 0x000fe400078ec0ff */
[----:B----4-:R-:W-:Y:S02]  /*5830*/  LOP3.LUT R17, R22, R10, R17, 0x96, !PT ;  /* 0x0000000a16117212 */ /* 0x010fe400078e9611 */
[----:B------:R-:W-:Y:S01]  /*5840*/  SHF.R.U32.HI R10, RZ, 0x18, R14 ;  /* 0x00000018ff0a7819 */ /* 0x000fe2000001160e */
[----:B------:R-:W0:Y:S01]  /*5850*/  LDC R18, c[0x3][R18+0x68] ;  /* 0x00c01a0012127b82 */ /* 0x000e220000000800 */
[----:B------:R-:W-:Y:S02]  /*5860*/  SHF.R.U32.HI R22, RZ, 0x6, R13 ;  /* 0x00000006ff167819 */ /* 0x000fe4000001160d */
[----:B------:R-:W-:-:S02]  /*5870*/  SHF.R.U32.HI R14, RZ, 0x18, R4 ;  /* 0x00000018ff0e7819 */ /* 0x000fc40000011604 */
[----:B-1----:R-:W-:Y:S01]  /*5880*/  LOP3.LUT R16, R19, R7, R16, 0x96, !PT ;  /* 0x0000000713107212 */ /* 0x002fe200078e9610 */
[--C-:B------:R-:W-:Y:S01]  /*5890*/  IMAD R7, R10, 0x4, R5.reuse ;  /* 0x000000040a077824 */ /* 0x100fe200078e0205 */
[----:B------:R-:W-:Y:S01]  /*58a0*/  SHF.R.U32.HI R19, RZ, 0xe, R4 ;  /* 0x0000000eff137819 */ /* 0x000fe20000011604 */
[--C-:B------:R-:W-:Y:S01]  /*58b0*/  IMAD R4, R8, 0x4, R5.reuse ;  /* 0x0000000408047824 */ /* 0x100fe200078e0205 */
[----:B------:R-:W-:Y:S01]  /*58c0*/  LOP3.LUT R22, R22, 0x3fc, RZ, 0xc0, !PT ;  /* 0x000003fc16167812 */ /* 0x000fe200078ec0ff */
[----:B------:R-:W-:Y:S01]  /*58d0*/  IMAD R14, R14, 0x4, R5 ;  /* 0x000000040e0e7824 */ /* 0x000fe200078e0205 */
[----:B------:R-:W-:Y:S01]  /*58e0*/  LOP3.LUT R19, R19, 0x3fc, RZ, 0xc0, !PT ;  /* 0x000003fc13137812 */ /* 0x000fe200078ec0ff */
[----:B------:R-:W1:Y:S01]  /*58f0*/  LDC R23, c[0x3][R23+0x68] ;  /* 0x00c01a0017177b82 */ /* 0x000e620000000800 */
[----:B------:R-:W-:Y:S02]  /*5900*/  SHF.R.U32.HI R12, RZ, 0x18, R12 ;  /* 0x00000018ff0c7819 */ /* 0x000fe4000001160c */
[----:B------:R-:W-:-:S02]  /*5910*/  LOP3.LUT R20, R20, 0x3fc, RZ, 0xc0, !PT ;  /* 0x000003fc14147812 */ /* 0x000fc400078ec0ff */
[----:B------:R-:W-:Y:S01]  /*5920*/  LOP3.LUT R21, R21, 0x3fc, RZ, 0xc0, !PT ;  /* 0x000003fc15157812 */ /* 0x000fe200078ec0ff */
[----:B------:R-:W-:Y:S01]  /*5930*/  IMAD R12, R12, 0x4, R5 ;  /* 0x000000040c0c7824 */ /* 0x000fe200078e0205 */
[--C-:B------:R-:W-:Y:S01]  /*5940*/  SHF.R.U32.HI R8, RZ, 0x6, R6.reuse ;  /* 0x00000006ff087819 */ /* 0x100fe20000011606 */
[----:B------:R-:W2:Y:S01]  /*5950*/  LDC R19, c[0x3][R19+0x68] ;  /* 0x00c01a0013137b82 */ /* 0x000ea20000000800 */
[----:B------:R-:W-:Y:S02]  /*5960*/  SHF.R.U32.HI R10, RZ, 0xe, R6 ;  /* 0x0000000eff0a7819 */ /* 0x000fe40000011606 */
[----:B------:R-:W-:Y:S02]  /*5970*/  LOP3.LUT R9, R24, R9, RZ, 0x3c, !PT ;  /* 0x0000000918097212 */ /* 0x000fe400078e3cff */
[----:B------:R-:W-:Y:S01]  /*5980*/  SHF.R.U32.HI R24, RZ, 0x18, R13 ;  /* 0x00000018ff187819 */ /* 0x000fe2000001160d */
[----:B------:R-:W-:Y:S01]  /*5990*/  IMAD.SHL.U32 R13, R6, 0x4, RZ ;  /* 0x00000004060d7824 */ /* 0x000fe200078e00ff */
[----:B------:R-:W-:Y:S01]  /*59a0*/  LOP3.LUT R25, R25, 0x3fc, RZ, 0xc0, !PT ;  /* 0x000003fc19197812 */ /* 0x000fe200078ec0ff */
[----:B------:R-:W3:Y:S01]  /*59b0*/  LDC R22, c[0x3][R22+0x68] ;  /* 0x00c01a0016167b82 */ /* 0x000ee20000000800 */
[----:B------:R-:W-:Y:S01]  /*59c0*/  LOP3.LUT R15, R15, 0x3fc, RZ, 0xc0, !PT ;  /* 0x000003fc0f0f7812 */ /* 0x000fe200078ec0ff */
[----:B------:R-:W-:Y:S01]  /*59d0*/  IMAD R24, R24, 0x4, R5 ;  /* 0x0000000418187824 */ /* 0x000fe200078e0205 */
[----:B------:R-:W-:-:S02]  /*59e0*/  LOP3.LUT R8, R8, 0x3fc, RZ, 0xc0, !PT ;  /* 0x000003fc08087812 */ /* 0x000fc400078ec0ff */
[----:B------:R-:W-:Y:S02]  /*59f0*/  LOP3.LUT R10, R10, 0x3fc, RZ, 0xc0, !PT ;  /* 0x000003fc0a0a7812 */ /* 0x000fe400078ec0ff */
[----:B------:R-:W-:Y:S01]  /*5a00*/  LOP3.LUT R26, R26, 0x3fc, RZ, 0xc0, !PT ;  /* 0x000003fc1a1a7812 */ /* 0x000fe200078ec0ff */
[----:B------:R-:W4:Y:S01]  /*5a10*/  LDC R4, c[0x3][R4] ;  /* 0x00c0000004047b82 */ /* 0x000f220000000800 */
[----:B------:R-:W-:Y:S02]  /*5a20*/  LOP3.LUT R13, R13, 0x3fc, RZ, 0xc0, !PT ;  /* 0x000003fc0d0d7812 */ /* 0x000fe400078ec0ff */
[----:B------:R-:W-:-:S05]  /*5a30*/  SHF.R.U32.HI R6, RZ, 0x18, R6 ;  /* 0x00000018ff067819 */ /* 0x000fca0000011606 */
[----:B------:R-:W5:Y:S01]  /*5a40*/  LDC R20, c[0x3][R20+0x68] ;  /* 0x00c01a0014147b82 */ /* 0x000f620000000800 */
[----:B------:R-:W-:Y:S02]  /*5a50*/  IMAD R6, R6, 0x4, R5 ;  /* 0x0000000406067824 */ /* 0x000fe400078e0205 */
[----:B0-----:R-:W-:-:S05]  /*5a60*/  IMAD.SHL.U32 R18, R18, 0x100, RZ ;  /* 0x0000010012127824 */ /* 0x001fca00078e00ff */
[----:B------:R-:W0:Y:S08]  /*5a70*/  LDC R21, c[0x3][R21+0x68] ;  /* 0x00c01a0015157b82 */ /* 0x000e300000000800 */
[----:B------:R-:W0:Y:S01]  /*5a80*/  LDC R25, c[0x3][R25+0x68] ;  /* 0x00c01a0019197b82 */ /* 0x000e220000000800 */
[----:B-1----:R-:W-:-:S07]  /*5a90*/  IMAD.U32 R23, R23, 0x10000, RZ ;  /* 0x0001000017177824 */ /* 0x002fce00078e00ff */
[----:B------:R-:W1:Y:S01]  /*5aa0*/  LDC R15, c[0x3][R15+0x68] ;  /* 0x00c01a000f0f7b82 */ /* 0x000e620000000800 */
[----:B--2---:R-:W-:-:S07]  /*5ab0*/  IMAD.U32 R19, R19, 0x10000, RZ ;  /* 0x0001000013137824 */ /* 0x004fce00078e00ff */
[----:B------:R-:W2:Y:S01]  /*5ac0*/  LDC R14, c[0x3][R14] ;  /* 0x00c000000e0e7b82 */ /* 0x000ea20000000800 */
[----:B---3--:R-:W-:-:S07]  /*5ad0*/  IMAD.SHL.U32 R22, R22, 0x100, RZ ;  /* 0x0000010016167824 */ /* 0x008fce00078e00ff */
[----:B------:R-:W3:Y:S01]  /*5ae0*/  LDC R12, c[0x3][R12] ;  /* 0x00c000000c0c7b82 */ /* 0x000ee20000000800 */
[----:B----4-:R-:W-:-:S05]  /*5af0*/  IMAD.SHL.U32 R4, R4, 0x1000000, RZ ;  /* 0x0100000004047824 */ /* 0x010fca00078e00ff */
[----:B------:R-:W-:Y:S02]  /*5b00*/  LOP3.LUT R17, R17, R4, RZ, 0x3c, !PT ;  /* 0x0000000411117212 */ /* 0x000fe400078e3cff */
[----:B------:R-:W4:Y:S01]  /*5b10*/  LDC R8, c[0x3][R8+0x68] ;  /* 0x00c01a0008087b82 */ /* 0x000f220000000800 */
[----:B-----5:R-:W-:Y:S01]  /*5b20*/  IMAD.SHL.U32 R27, R20, 0x100, RZ ;  /* 0x00000100141b7824 */ /* 0x020fe200078e00ff */
[----:B------:R-:W-:-:S06]  /*5b30*/  SHF.R.U32.HI R20, RZ, 0x18, R11 ;  /* 0x00000018ff147819 */ /* 0x000fcc000001160b */
[----:B------:R-:W5:Y:S01]  /*5b40*/  LDC R10, c[0x3][R10+0x68] ;  /* 0x00c01a000a0a7b82 */ /* 0x000f620000000800 */
[----:B0-----:R-:W-:-:S07]  /*5b50*/  IMAD.U32 R21, R21, 0x10000, RZ ;  /* 0x0001000015157824 */ /* 0x001fce00078e00ff */
[----:B------:R-:W0:Y:S01]  /*5b60*/  LDC R26, c[0x3][R26+0x68] ;  /* 0x00c01a001a1a7b82 */ /* 0x000e220000000800 */
[----:B------:R-:W-:-:S07]  /*5b70*/  LOP3.LUT R18, R19, R18, R25, 0x96, !PT ;  /* 0x0000001213127212 */ /* 0x000fce00078e9619 */
[----:B------:R-:W0:Y:S01]  /*5b80*/  LDC R7, c[0x3][R7] ;  /* 0x00c0000007077b82 */ /* 0x000e220000000800 */
[----:B-1----:R-:W-:-:S07]  /*5b90*/  LOP3.LUT R22, R23, R22, R15, 0x96, !PT ;  /* 0x0000001617167212 */ /* 0x002fce00078e960f */
[----:B------:R-:W1:Y:S01]  /*5ba0*/  LDC R13, c[0x3][R13+0x68] ;  /* 0x00c01a000d0d7b82 */ /* 0x000e620000000800 */
[----:B--2---:R-:W-:-:S05]  /*5bb0*/  IMAD.SHL.U32 R15, R14, 0x1000000, RZ ;  /* 0x010000000e0f7824 */ /* 0x004fca00078e00ff */
[----:B------:R-:W-:Y:S02]  /*5bc0*/  LOP3.LUT R15, R18, R15, RZ, 0x3c, !PT ;  /* 0x0000000f120f7212 */ /* 0x000fe400078e3cff */
[----:B------:R-:W2:Y:S01]  /*5bd0*/  LDC R24, c[0x3][R24] ;  /* 0x00c0000018187b82 */ /* 0x000ea20000000800 */
[----:B---3--:R-:W-:Y:S01]  /*5be0*/  IMAD.SHL.U32 R19, R12, 0x1000000, RZ ;  /* 0x010000000c137824 */ /* 0x008fe200078e00ff */
[----:B------:R-:W-:Y:S02]  /*5bf0*/  SHF.R.U32.HI R18, RZ, 0x6, R11 ;  /* 0x00000006ff127819 */ /* 0x000fe4000001160b */
[----:B------:R-:W-:Y:S02]  /*5c00*/  SHF.R.U32.HI R12, RZ, 0x18, R9 ;  /* 0x00000018ff0c7819 */ /* 0x000fe40000011609 */
[----:B------:R-:W-:Y:S01]  /*5c10*/  SHF.R.W.U32 R15, R15, 0x1a, R15 ;  /* 0x0000001a0f0f7819 */ /* 0x000fe20000001e0f */
[----:B----4-:R-:W-:Y:S02]  /*5c20*/  IMAD.SHL.U32 R8, R8, 0x100, RZ ;  /* 0x0000010008087824 */ /* 0x010fe400078e00ff */
[----:B------:R-:W-:-:S02]  /*5c30*/  IMAD R25, R12, 0x4, R5 ;  /* 0x000000040c197824 */ /* 0x000fc400078e0205 */
[----:B-----5:R-:W-:-:S04]  /*5c40*/  IMAD.U32 R10, R10, 0x10000, RZ ;  /* 0x000100000a0a7824 */ /* 0x020fc800078e00ff */
[----:B------:R-:W3:Y:S01]  /*5c50*/  LDC R25, c[0x3][R25] ;  /* 0x00c0000019197b82 */ /* 0x000ee20000000800 */
[----:B0-----:R-:W-:-:S04]  /*5c60*/  LOP3.LUT R4, R21, R27, R26, 0x96, !PT ;  /* 0x0000001b15047212 */ /* 0x001fc800078e961a */
[----:B------:R-:W-:Y:S02]  /*5c70*/  LOP3.LUT R4, R4, R19, RZ, 0x3c, !PT ;  /* 0x0000001304047212 */ /* 0x000fe400078e3cff */
[----:B------:R-:W-:Y:S01]  /*5c80*/  SHF.R.U32.HI R19, RZ, 0xe, R11 ;  /* 0x0000000eff137819 */ /* 0x000fe2000001160b */
[----:B------:R-:W-:Y:S01]  /*5c90*/  IMAD.SHL.U32 R7, R7, 0x1000000, RZ ;  /* 0x0100000007077824 */ /* 0x000fe200078e00ff */
[----:B------:R-:W-:-:S04]  /*5ca0*/  SHF.R.W.U32 R4, R4, 0x13, R4 ;  /* 0x0000001304047819 */ /* 0x000fc80000001e04 */
[----:B------:R-:W-:Y:S02]  /*5cb0*/  LOP3.LUT R7, R16, R7, RZ, 0x3c, !PT ;  /* 0x0000000710077212 */ /* 0x000fe400078e3cff */
[----:B------:R0:W4:Y:S01]  /*5cc0*/  LDC R16, c[0x3][R6] ;  /* 0x00c0000006107b82 */ /* 0x0001220000000800 */
[----:B-1----:R-:W-:Y:S01]  /*5cd0*/  LOP3.LUT R26, R10, R8, R13, 0x96, !PT ;  /* 0x000000080a1a7212 */ /* 0x002fe200078e960d */
[----:B------:R-:W-:Y:S01]  /*5ce0*/  IMAD.SHL.U32 R13, R11, 0x4, RZ ;  /* 0x000000040b0d7824 */ /* 0x000fe200078e00ff */
[--C-:B------:R-:W-:Y:S02]  /*5cf0*/  SHF.R.U32.HI R10, RZ, 0x6, R9.reuse ;  /* 0x00000006ff0a7819 */ /* 0x100fe40000011609 */
[----:B------:R-:W-:Y:S01]  /*5d00*/  SHF.R.U32.HI R11, RZ, 0xe, R9 ;  /* 0x0000000eff0b7819 */ /* 0x000fe20000011609 */
[----:B0-----:R-:W-:Y:S01]  /*5d10*/  IMAD.SHL.U32 R6, R9, 0x4, RZ ;  /* 0x0000000409067824 */ /* 0x001fe200078e00ff */
[----:B------:R-:W-:Y:S01]  /*5d20*/  LOP3.LUT R9, R10, 0x3fc, RZ, 0xc0, !PT ;  /* 0x000003fc0a097812 */ /* 0x000fe200078ec0ff */
[----:B--2---:R-:W-:Y:S01]  /*5d30*/  IMAD.SHL.U32 R21, R24, 0x1000000, RZ ;  /* 0x0100000018157824 */ /* 0x004fe200078e00ff */
[----:B------:R-:W-:Y:S01]  /*5d40*/  LOP3.LUT R14, R11, 0x3fc, RZ, 0xc0, !PT ;  /* 0x000003fc0b0e7812 */ /* 0x000fe200078ec0ff */
[----:B------:R-:W-:Y:S01]  /*5d50*/  IMAD R10, R20, 0x4, R5 ;  /* 0x00000004140a7824 */ /* 0x000fe200078e0205 */
[----:B------:R-:W-:-:S02]  /*5d60*/  LOP3.LUT R24, R6, 0x3fc, RZ, 0xc0, !PT ;  /* 0x000003fc06187812 */ /* 0x000fc400078ec0ff */
[----:B------:R-:W0:Y:S01]  /*5d70*/  LDC R9, c[0x3][R9+0x68] ;  /* 0x00c01a0009097b82 */ /* 0x000e220000000800 */
[----:B------:R-:W-:Y:S02]  /*5d80*/  LOP3.LUT R11, R13, 0x3fc, RZ, 0xc0, !PT ;  /* 0x000003fc0d0b7812 */ /* 0x000fe400078ec0ff */
[----:B------:R-:W-:Y:S01]  /*5d90*/  LOP3.LUT R13, R18, 0x3fc, RZ, 0xc0, !PT ;  /* 0x000003fc120d7812 */ /* 0x000fe200078ec0ff */
[----:B------:R-:W-:Y:S01]  /*5da0*/  IMAD.SHL.U32 R18, R15, 0x2, RZ ;  /* 0x000000020f127824 */ /* 0x000fe200078e00ff */
[----:B------:R-:W-:Y:S02]  /*5db0*/  LOP3.LUT R8, R22, R21, RZ, 0x3c, !PT ;  /* 0x0000001516087212 */ /* 0x000fe400078e3cff */
[----:B------:R-:W-:Y:S01]  /*5dc0*/  LOP3.LUT R22, R19, 0x3fc, RZ, 0xc0, !PT ;  /* 0x000003fc13167812 */ /* 0x000fe200078ec0ff */
[----:B------:R-:W1:Y:S01]  /*5dd0*/  LDC R14, c[0x3][R14+0x68] ;  /* 0x00c01a000e0e7b82 */ /* 0x000e620000000800 */
[----:B------:R-:W-:Y:S01]  /*5de0*/  IMAD.SHL.U32 R19, R4, 0x2, RZ ;  /* 0x0000000204137824 */ /* 0x000fe200078e00ff */
[----:B------:R-:W-:Y:S01]  /*5df0*/  SHF.R.W.U32 R6, R17, 0x8, R17 ;  /* 0x0000000811067819 */ /* 0x000fe20000001e11 */
[----:B---3--:R-:W-:Y:S01]  /*5e00*/  IMAD.SHL.U32 R25, R25, 0x1000000, RZ ;  /* 0x0100000019197824 */ /* 0x008fe200078e00ff */
[----:B------:R-:W-:-:S02]  /*5e10*/  SHF.R.W.U32 R17, R7, 0x1, R7 ;  /* 0x0000000107117819 */ /* 0x000fc40000001e07 */
[----:B------:R-:W-:Y:S02]  /*5e20*/  LOP3.LUT R20, R6, UR9, R19, 0x96, !PT ;  /* 0x0000000906147c12 */ /* 0x000fe4000f8e9613 */
[----:B------:R-:W2:Y:S01]  /*5e30*/  LDC R24, c[0x3][R24+0x68] ;  /* 0x00c01a0018187b82 */ /* 0x000ea20000000800 */
[----:B------:R-:W-:Y:S02]  /*5e40*/  SHF.R.W.U32 R7, R8, 0x17, R8 ;  /* 0x0000001708077819 */ /* 0x000fe40000001e08 */
[----:B------:R-:W-:Y:S02]  /*5e50*/  LOP3.LUT R8, R17, UR8, R18, 0x96, !PT ;  /* 0x0000000811087c12 */ /* 0x000fe4000f8e9612 */
[----:B------:R-:W-:Y:S02]  /*5e60*/  LOP3.LUT R18, R20, R15, RZ, 0x3c, !PT ;  /* 0x0000000f14127212 */ /* 0x000fe400078e3cff */
[----:B------:R-:W-:Y:S01]  /*5e70*/  LOP3.LUT R8, R8, R7, RZ, 0x3c, !PT ;  /* 0x0000000708087212 */ /* 0x000fe200078e3cff */
[----:B------:R-:W3:Y:S01]  /*5e80*/  LDC R13, c[0x3][R13+0x68] ;  /* 0x00c01a000d0d7b82 */ /* 0x000ee20000000800 */
[----:B------:R-:W-:-:S02]  /*5e90*/  SHF.R.U32.HI R21, RZ, 0x6, R18 ;  /* 0x00000006ff157819 */ /* 0x000fc40000011612 */
[----:B------:R-:W-:Y:S02]  /*5ea0*/  SHF.R.U32.HI R20, RZ, 0xe, R8 ;  /* 0x0000000eff147819 */ /* 0x000fe40000011608 */
[----:B------:R-:W-:Y:S02]  /*5eb0*/  LOP3.LUT R21, R21, 0x3fc, RZ, 0xc0, !PT ;  /* 0x000003fc15157812 */ /* 0x000fe400078ec0ff */
[----:B------:R-:W-:Y:S01]  /*5ec0*/  LOP3.LUT R27, R20, 0x3fc, RZ, 0xc0, !PT ;  /* 0x000003fc141b7812 */ /* 0x000fe200078ec0ff */
[----:B------:R5:W3:Y:S01]  /*5ed0*/  LDC R12, c[0x3][R22+0x68] ;  /* 0x00c01a00160c7b82 */ /* 0x000ae20000000800 */
[----:B----4-:R-:W-:Y:S02]  /*5ee0*/  IMAD.SHL.U32 R19, R16, 0x1000000, RZ ;  /* 0x0100000010137824 */ /* 0x010fe400078e00ff */
[----:B------:R-:W-:Y:S02]  /*5ef0*/  IMAD.SHL.U32 R16, R18, 0x4, RZ ;  /* 0x0000000412107824 */ /* 0x000fe400078e00ff */
[----:B------:R-:W-:Y:S01]  /*5f00*/  IMAD.SHL.U32 R20, R8, 0x4, RZ ;  /* 0x0000000408147824 */ /* 0x000fe200078e00ff */
[----:B------:R-:W-:-:S02]  /*5f10*/  LOP3.LUT R26, R26, R19, RZ, 0x3c, !PT ;  /* 0x000000131a1a7212 */ /* 0x000fc400078e3cff */
[----:B------:R-:W4:Y:S01]  /*5f20*/  LDC R11, c[0x3][R11+0x68] ;  /* 0x00c01a000b0b7b82 */ /* 0x000f220000000800 */
[----:B------:R-:W-:Y:S02]  /*5f30*/  SHF.R.U32.HI R19, RZ, 0x6, R8 ;  /* 0x00000006ff137819 */ /* 0x000fe40000011608 */
[----:B-----5:R-:W-:Y:S02]  /*5f40*/  SHF.R.U32.HI R22, RZ, 0xe, R18 ;  /* 0x0000000eff167819 */ /* 0x020fe40000011612 */
[----:B------:R-:W-:Y:S02]  /*5f50*/  LOP3.LUT R19, R19, 0x3fc, RZ, 0xc0, !PT ;  /* 0x000003fc13137812 */ /* 0x000fe400078ec0ff */
[----:B------:R-:W-:Y:S01]  /*5f60*/  LOP3.LUT R22, R22, 0x3fc, RZ, 0xc0, !PT ;  /* 0x000003fc16167812 */ /* 0x000fe200078ec0ff */
[----:B------:R-:W5:Y:S01]  /*5f70*/  LDC R10, c[0x3][R10] ;  /* 0x00c000000a0a7b82 */ /* 0x000f620000000800 */
[----:B0-----:R-:W-:Y:S01]  /*5f80*/  IMAD.SHL.U32 R9, R9, 0x100, RZ ;  /* 0x0000010009097824 */ /* 0x001fe200078e00ff */
[----:B------:R-:W-:-:S02]  /*5f90*/  LOP3.LUT R16, R16, 0x3fc, RZ, 0xc0, !PT ;  /* 0x000003fc10107812 */ /* 0x000fc400078ec0ff */
[----:B------:R-:W-:Y:S02]  /*5fa0*/  LOP3.LUT R23, R20, 0x3fc, RZ, 0xc0, !PT ;  /* 0x000003fc14177812 */ /* 0x000fe400078ec0ff */
[----:B------:R-:W-:Y:S01]  /*5fb0*/  SHF.R.U32.HI R8, RZ, 0x18, R8 ;  /* 0x00000018ff087819 */ /* 0x000fe20000011608 */
[----:B-1----:R-:W-:Y:S01]  /*5fc0*/  IMAD.U32 R14, R14, 0x10000, RZ ;  /* 0x000100000e0e7824 */ /* 0x002fe200078e00ff */
[----:B------:R-:W0:Y:S04]  /*5fd0*/  LDC R19, c[0x3][R19+0x68] ;  /* 0x00c01a0013137b82 */ /* 0x000e280000000800 */
[----:B--2---:R-:W-:-:S04]  /*5fe0*/  LOP3.LUT R14, R14, R9, R24, 0x96, !PT ;  /* 0x000000090e0e7212 */ /* 0x004fc800078e9618 */
[----:B------:R-:W1:Y:S01]  /*5ff0*/  LDC R21, c[0x3][R21+0x68] ;  /* 0x00c01a0015157b82 */ /* 0x000e620000000800 */
[----:B------:R-:W-:Y:S02]  /*6000*/  SHF.R.W.U32 R9, R26, 0xc, R26 ;  /* 0x0000000c1a097819 */ /* 0x000fe40000001e1a */
[----:B------:R-:W-:-:S03]  /*6010*/  LOP3.LUT R14, R14, R25, RZ, 0x3c, !PT ;  /* 0x000000190e0e7212 */ /* 0x000fc600078e3cff */
[----:B------:R-:W-:Y:S02]  /*6020*/  IMAD.SHL.U32 R26, R9, 0x2, RZ ;  /* 0x00000002091a7824 */ /* 0x000fe400078e00ff */
[----:B---3--:R-:W-:Y:S01]  /*6030*/  IMAD.SHL.U32 R24, R13, 0x100, RZ ;  /* 0x000001000d187824 */ /* 0x008fe200078e00ff */
[----:B------:R-:W2:Y:S02]  /*6040*/  LDC R22, c[0x3][R22+0x68] ;  /* 0x00c01a0016167b82 */ /* 0x000ea40000000800 */
[C---:B------:R-:W-:Y:S01]  /*6050*/  LOP3.LUT R13, R17.reuse, UR12, R26, 0x96, !PT ;  /* 0x0000000c110d7c12 */ /* 0x040fe2000f8e961a */
[----:B------:R-:W-:Y:S02]  /*6060*/  IMAD.SHL.U32 R17, R17, 0x2, RZ ;  /* 0x0000000211117824 */ /* 0x000fe400078e00ff */
[----:B------:R-:W-:-:S03]  /*6070*/  IMAD.U32 R12, R12, 0x10000, RZ ;  /* 0x000100000c0c7824 */ /* 0x000fc600078e00ff */
[----:B------:R3:W2:Y:S02]  /*6080*/  LDC R20, c[0x3][R27+0x68] ;  /* 0x00c01a001b147b82 */ /* 0x0006a40000000800 */
[----:B----4-:R-:W-:Y:S02]  /*6090*/  LOP3.LUT R11, R12, R24, R11, 0x96, !PT ;  /* 0x000000180c0b7212 */ /* 0x010fe400078e960b */
[----:B------:R-:W-:-:S04]  /*60a0*/  LOP3.LUT R24, R13, R4, RZ, 0x3c, !PT ;  /* 0x000000040d187212 */ /* 0x000fc800078e3cff */
[----:B------:R-:W4:Y:S01]  /*60b0*/  LDC R16, c[0x3][R16+0x68] ;  /* 0x00c01a0010107b82 */ /* 0x000f220000000800 */
[--C-:B------:R-:W-:Y:S01]  /*60c0*/  SHF.R.U32.HI R13, RZ, 0xe, R24.reuse ;  /* 0x0000000eff0d7819 */ /* 0x100fe20000011618 */
[----:B-----5:R-:W-:Y:S01]  /*60d0*/  IMAD.SHL.U32 R10, R10, 0x1000000, RZ ;  /* 0x010000000a0a7824 */ /* 0x020fe200078e00ff */
[----:B------:R-:W-:-:S05]  /*60e0*/  SHF.R.U32.HI R12, RZ, 0x6, R24 ;  /* 0x00000006ff0c7819 */ /* 0x000fca0000011618 */
[----:B------:R-:W5:Y:S01]  /*60f0*/  LDC R23, c[0x3][R23+0x68] ;  /* 0x00c01a0017177b82 */ /* 0x000f620000000800 */
[----:B------:R-:W-:Y:S01]  /*6100*/  LOP3.LUT R25, R11, R10, RZ, 0x3c, !PT ;  /* 0x0000000a0b197212 */ /* 0x000fe200078e3cff */
[----:B------:R-:W-:Y:S01]  /*6110*/  IMAD.SHL.U32 R10, R24, 0x4, RZ ;  /* 0x00000004180a7824 */ /* 0x000fe200078e00ff */
[----:B------:R-:W-:Y:S02]  /*6120*/  LOP3.LUT R11, R13, 0x3fc, RZ, 0xc0, !PT ;  /* 0x000003fc0d0b7812 */ /* 0x000fe400078ec0ff */
[----:B---3--:R-:W-:Y:S01]  /*6130*/  LOP3.LUT R27, R12, 0x3fc, RZ, 0xc0, !PT ;  /* 0x000003fc0c1b7812 */ /* 0x008fe200078ec0ff */
[----:B0-----:R-:W-:Y:S01]  /*6140*/  IMAD.SHL.U32 R26, R19, 0x100, RZ ;  /* 0x00000100131a7824 */ /* 0x001fe200078e00ff */
[----:B------:R-:W-:Y:S02]  /*6150*/  LOP3.LUT R13, R10, 0x3fc, RZ, 0xc0, !PT ;  /* 0x000003fc0a0d7812 */ /* 0x000fe400078ec0ff */
[----:B------:R0:W3:Y:S01]  /*6160*/  LDC R10, c[0x3][R27+0x68] ;  /* 0x00c01a001b0a7b82 */ /* 0x0000e20000000800 */
[----:B------:R-:W-:-:S02]  /*6170*/  SHF.R.W.U32 R12, R14, 0x5, R14 ;  /* 0x000000050e0c7819 */ /* 0x000fc40000001e0e */
[----:B------:R-:W-:Y:S01]  /*6180*/  SHF.R.W.U32 R14, R25, 0x1e, R25 ;  /* 0x0000001e190e7819 */ /* 0x000fe20000001e19 */
[----:B-1----:R-:W-:Y:S01]  /*6190*/  IMAD.SHL.U32 R21, R21, 0x100, RZ ;  /* 0x0000010015157824 */ /* 0x002fe200078e00ff */
[----:B------:R-:W-:Y:S01]  /*61a0*/  SHF.R.U32.HI R24, RZ, 0x18, R24 ;  /* 0x00000018ff187819 */ /* 0x000fe20000011618 */
[----:B------:R-:W-:Y:S01]  /*61b0*/  IMAD.SHL.U32 R28, R12, 0x2, RZ ;  /* 0x000000020c1c7824 */ /* 0x000fe200078e00ff */
[C---:B------:R-:W-:Y:S01]  /*61c0*/  LOP3.LUT R19, R14.reuse, UR11, R17, 0x96, !PT ;  /* 0x0000000b0e137c12 */ /* 0x040fe2000f8e9611 */
[----:B------:R-:W1:Y:S01]  /*61d0*/  LDC R11, c[0x3][R11+0x68] ;  /* 0x00c01a000b0b7b82 */ /* 0x000e620000000800 */
[----:B------:R-:W-:Y:S02]  /*61e0*/  IMAD.SHL.U32 R29, R14, 0x2, RZ ;  /* 0x000000020e1d7824 */ /* 0x000fe400078e00ff */
[----:B------:R-:W-:Y:S01]  /*61f0*/  LOP3.LUT R19, R19, R6, RZ, 0x3c, !PT ;  /* 0x0000000613137212 */ /* 0x000fe200078e3cff */
[----:B--2---:R-:W-:Y:S01]  /*6200*/  IMAD.U32 R22, R22, 0x10000, RZ ;  /* 0x0001000016167824 */ /* 0x004fe200078e00ff */
[----:B------:R-:W-:-:S03]  /*6210*/  LOP3.LUT R28, R15, UR13, R28, 0x96, !PT ;  /* 0x0000000d0f1c7c12 */ /* 0x000fc6000f8e961c */
[----:B------:R-:W2:Y:S01]  /*6220*/  LDC R13, c[0x3][R13+0x68] ;  /* 0x00c01a000d0d7b82 */ /* 0x000ea20000000800 */
[----:B------:R-:W-:Y:S02]  /*6230*/  SHF.R.U32.HI R25, RZ, 0x6, R19 ;  /* 0x00000006ff197819 */ /* 0x000fe40000011613 */
[----:B------:R-:W-:Y:S01]  /*6240*/  LOP3.LUT R29, R4, UR14, R29, 0x96, !PT ;  /* 0x0000000e041d7c12 */ /* 0x000fe2000f8e961d */
[----:B------:R-:W-:-:S03]  /*6250*/  IMAD.U32 R20, R20, 0x10000, RZ ;  /* 0x0001000014147824 */ /* 0x000fc600078e00ff */
[----:B------:R-:W-:Y:S02]  /*6260*/  LOP3.LUT R4, R29, R12, RZ, 0x3c, !PT ;  /* 0x0000000c1d047212 */ /* 0x000fe400078e3cff */
[----:B----4-:R-:W-:Y:S02]  /*6270*/  LOP3.LUT R17, R22, R21, R16, 0x96, !PT ;  /* 0x0000001516117212 */ /* 0x010fe400078e9610 */
[----:B------:R-:W-:Y:S02]  /*6280*/  SHF.R.U32.HI R22, RZ, 0x18, R18 ;  /* 0x00000018ff167819 */ /* 0x000fe40000011612 */
[----:B------:R-:W-:Y:S02]  /*6290*/  SHF.R.U32.HI R18, RZ, 0xe, R19 ;  /* 0x0000000eff127819 */ /* 0x000fe40000011613 */
[----:B------:R-:W-:Y:S02]  /*62a0*/  LOP3.LUT R16, R28, R9, RZ, 0x3c, !PT ;  /* 0x000000091c107212 */ /* 0x000fe400078e3cff */
[----:B-----5:R-:W-:Y:S01]  /*62b0*/  LOP3.LUT R15, R20, R26, R23, 0x96, !PT ;  /* 0x0000001a140f7212 */ /* 0x020fe200078e9617 */
[----:B------:R-:W-:Y:S01]  /*62c0*/  IMAD.SHL.U32 R23, R19, 0x4, RZ ;  /* 0x0000000413177824 */ /* 0x000fe200078e00ff */
[----:B------:R-:W-:Y:S01]  /*62d0*/  SHF.R.U32.HI R20, RZ, 0x18, R19 ;  /* 0x00000018ff147819 */ /* 0x000fe20000011613 */
[--C-:B------:R-:W-:Y:S01]  /*62e0*/  IMAD R26, R22, 0x4, R5.reuse ;  /* 0x00000004161a7824 */ /* 0x100fe200078e0205 */
[----:B------:R-:W-:Y:S01]  /*62f0*/  LOP3.LUT R28, R25, 0x3fc, RZ, 0xc0, !PT ;  /* 0x000003fc191c7812 */ /* 0x000fe200078ec0ff */
[--C-:B------:R-:W-:Y:S01]  /*6300*/  IMAD R22, R24, 0x4, R5.reuse ;  /* 0x0000000418167824 */ /* 0x100fe200078e0205 */
[----:B------:R-:W-:Y:S01]  /*6310*/  LOP3.LUT R25, R18, 0x3fc, RZ, 0xc0, !PT ;  /* 0x000003fc12197812 */ /* 0x000fe200078ec0ff */
[----:B------:R-:W-:Y:S01]  /*6320*/  IMAD.SHL.U32 R21, R16, 0x4, RZ ;  /* 0x0000000410157824 */ /* 0x000fe200078e00ff */
[--C-:B------:R-:W-:Y:S01]  /*6330*/  SHF.R.U32.HI R24, RZ, 0xe, R16.reuse ;  /* 0x0000000eff187819 */ /* 0x100fe20000011610 */
[----:B------:R-:W4:Y:S01]  /*6340*/  LDC R18, c[0x3][R28+0x68] ;  /* 0x00c01a001c127b82 */ /* 0x000f220000000800 */
[----:B------:R-:W-:Y:S01]  /*6350*/  LOP3.LUT R19, R23, 0x3fc, RZ, 0xc0, !PT ;  /* 0x000003fc17137812 */ /* 0x000fe200078ec0ff */
[----:B------:R-:W-:Y:S01]  /*6360*/  IMAD R23, R20, 0x4, R5 ;  /* 0x0000000414177824 */ /* 0x000fe200078e0205 */
[----:B0-----:R-:W-:Y:S01]  /*6370*/  SHF.R.U32.HI R27, RZ, 0x6, R16 ;  /* 0x00000006ff1b7819 */ /* 0x001fe20000011610 */
[----:B---3--:R-:W-:Y:S01]  /*6380*/  IMAD.SHL.U32 R10, R10, 0x100, RZ ;  /* 0x000001000a0a7824 */ /* 0x008fe200078e00ff */
[----:B------:R-:W-:-:S02]  /*6390*/  LOP3.LUT R24, R24, 0x3fc, RZ, 0xc0, !PT ;  /* 0x000003fc18187812 */ /* 0x000fc400078ec0ff */
[----:B------:R-:W-:Y:S01]  /*63a0*/  LOP3.LUT R27, R27, 0x3fc, RZ, 0xc0, !PT ;  /* 0x000003fc1b1b7812 */ /* 0x000fe200078ec0ff */
[----:B------:R-:W0:Y:S01]  /*63b0*/  LDC R25, c[0x3][R25+0x68] ;  /* 0x00c01a0019197b82 */ /* 0x000e220000000800 */
[----:B-1----:R-:W-:Y:S01]  /*63c0*/  IMAD.U32 R11, R11, 0x10000, RZ ;  /* 0x000100000b0b7824 */ /* 0x002fe200078e00ff */
[----:B------:R-:W-:Y:S02]  /*63d0*/  LOP3.LUT R21, R21, 0x3fc, RZ, 0xc0, !PT ;  /* 0x000003fc15157812 */ /* 0x000fe400078ec0ff */
[----:B------:R-:W-:-:S04]  /*63e0*/  SHF.R.U32.HI R16, RZ, 0x18, R16 ;  /* 0x00000018ff107819 */ /* 0x000fc80000011610 */
[----:B------:R-:W1:Y:S01]  /*63f0*/  LDC R23, c[0x3][R23] ;  /* 0x00c0000017177b82 */ /* 0x000e620000000800 */
[----:B--2---:R-:W-:Y:S01]  /*6400*/  LOP3.LUT R13, R11, R10, R13, 0x96, !PT ;  /* 0x0000000a0b0d7212 */ /* 0x004fe200078e960d */
[----:B------:R-:W-:Y:S02]  /*6410*/  IMAD.SHL.U32 R11, R6, 0x2, RZ ;  /* 0x00000002060b7824 */ /* 0x000fe400078e00ff */
[----:B------:R-:W-:Y:S02]  /*6420*/  IMAD.SHL.U32 R6, R7, 0x2, RZ ;  /* 0x0000000207067824 */ /* 0x000fe400078e00ff */
[----:B------:R-:W-:Y:S01]  /*6430*/  IMAD.SHL.U32 R10, R4, 0x4, RZ ;  /* 0x00000004040a7824 */ /* 0x000fe200078e00ff */
[----:B------:R-:W-:Y:S01]  /*6440*/  LOP3.LUT R12, R12, UR10, R11, 0x96, !PT ;  /* 0x0000000a0c0c7c12 */ /* 0x000fe2000f8e960b */
[----:B------:R-:W2:Y:S01]  /*6450*/  LDC R19, c[0x3][R19+0x68] ;  /* 0x00c01a0013137b82 */ /* 0x000ea20000000800 */
[----:B------:R-:W-:Y:S02]  /*6460*/  LOP3.LUT R11, R9, UR15, R6, 0x96, !PT ;  /* 0x0000000f090b7c12 */ /* 0x000fe4000f8e9606 */
[----:B------:R-:W-:-:S02]  /*6470*/  SHF.R.U32.HI R6, RZ, 0x6, R4 ;  /* 0x00000006ff067819 */ /* 0x000fc40000011604 */
[--C-:B------:R-:W-:Y:S02]  /*6480*/  SHF.R.U32.HI R9, RZ, 0xe, R4.reuse ;  /* 0x0000000eff097819 */ /* 0x100fe40000011604 */
[----:B------:R-:W-:Y:S01]  /*6490*/  LOP3.LUT R6, R6, 0x3fc, RZ, 0xc0, !PT ;  /* 0x000003fc06067812 */ /* 0x000fe200078ec0ff */
[----:B------:R-:W3:Y:S01]  /*64a0*/  LDC R22, c[0x3][R22] ;  /* 0x00c0000016167b82 */ /* 0x000ee20000000800 */
[----:B------:R-:W-:Y:S02]  /*64b0*/  LOP3.LUT R9, R9, 0x3fc, RZ, 0xc0, !PT ;  /* 0x000003fc09097812 */ /* 0x000fe400078ec0ff */
[----:B------:R-:W-:Y:S02]  /*64c0*/  LOP3.LUT R10, R10, 0x3fc, RZ, 0xc0, !PT ;  /* 0x000003fc0a0a7812 */ /* 0x000fe400078ec0ff */
[----:B------:R-:W-:Y:S02]  /*64d0*/  LOP3.LUT R14, R11, R14, RZ, 0x3c, !PT ;  /* 0x0000000e0b0e7212 */ /* 0x000fe400078e3cff */
[----:B------:R-:W-:Y:S01]  /*64e0*/  SHF.R.U32.HI R4, RZ, 0x18, R4 ;  /* 0x00000018ff047819 */ /* 0x000fe20000011604 */
[----:B------:R-:W5:Y:S01]  /*64f0*/  LDC R20, c[0x3][R27+0x68] ;  /* 0x00c01a001b147b82 */ /* 0x000f620000000800 */
[----:B------:R-:W-:Y:S01]  /*6500*/  LOP3.LUT R7, R12, R7, RZ, 0x3c, !PT ;  /* 0x000000070c077212 */ /* 0x000fe200078e3cff */
[----:B------:R-:W-:-:S06]  /*6510*/  IMAD R12, R8, 0x4, R5 ;  /* 0x00000004080c7824 */ /* 0x000fcc00078e0205 */
[----:B------:R-:W5:Y:S01]  /*6520*/  LDC R24, c[0x3][R24+0x68] ;  /* 0x00c01a0018187b82 */ /* 0x000f620000000800 */
[----:B----4-:R-:W-:-:S07]  /*6530*/  IMAD.SHL.U32 R18, R18, 0x100, RZ ;  /* 0x0000010012127824 */ /* 0x010fce00078e00ff */
[----:B------:R-:W4:Y:S01]  /*6540*/  LDC R26, c[0x3][R26] ;  /* 0x00c000001a1a7b82 */ /* 0x000f220000000800 */
[----:B0-----:R-:W-:-:S07]  /*6550*/  IMAD.U32 R25, R25, 0x10000, RZ ;  /* 0x0001000019197824 */ /* 0x001fce00078e00ff */
[----:B------:R-:W0:Y:S01]  /*6560*/  LDC R21, c[0x3][R21+0x68] ;  /* 0x00c01a0015157b82 */ /* 0x000e220000000800 */
[----:B-1----:R-:W-:-:S07]  /*6570*/  IMAD.SHL.U32 R23, R23, 0x1000000, RZ ;  /* 0x0100000017177824 */ /* 0x002fce00078e00ff */
[----:B------:R-:W1:Y:S01]  /*6580*/  LDC R6, c[0x3][R6+0x68] ;  /* 0x00c01a0006067b82 */ /* 0x000e620000000800 */
[----:B--2---:R-:W-:Y:S02]  /*6590*/  LOP3.LUT R18, R25, R18, R19, 0x96, !PT ;  /* 0x0000001219127212 */ /* 0x004fe400078e9613 */
[--C-:B------:R-:W-:Y:S02]  /*65a0*/  SHF.R.U32.HI R19, RZ, 0xe, R14.reuse ;  /* 0x0000000eff137819 */ /* 0x100fe4000001160e */
[----:B------:R-:W-:Y:S02]  /*65b0*/  LOP3.LUT R23, R18, R23, RZ, 0x3c, !PT ;  /* 0x0000001712177212 */ /* 0x000fe400078e3cff */
[----:B------:R-:W-:Y:S01]  /*65c0*/  SHF.R.U32.HI R18, RZ, 0x6, R14 ;  /* 0x00000006ff127819 */ /* 0x000fe2000001160e */
[----:B------:R-:W2:Y:S01]  /*65d0*/  LDC R9, c[0x3][R9+0x68] ;  /* 0x00c01a0009097b82 */ /* 0x000ea20000000800 */
[----:B---3--:R-:W-:Y:S01]  /*65e0*/  IMAD.SHL.U32 R22, R22, 0x1000000, RZ ;  /* 0x0100000016167824 */ /* 0x008fe200078e00ff */
[----:B------:R-:W-:-:S02]  /*65f0*/  LOP3.LUT R19, R19, 0x3fc, RZ, 0xc0, !PT ;  /* 0x000003fc13137812 */ /* 0x000fc400078ec0ff */
[----:B------:R-:W-:Y:S02]  /*6600*/  LOP3.LUT R18, R18, 0x3fc, RZ, 0xc0, !PT ;  /* 0x000003fc12127812 */ /* 0x000fe400078ec0ff */
[----:B------:R-:W-:Y:S01]  /*6610*/  LOP3.LUT R11, R13, R22, RZ, 0x3c, !PT ;  /* 0x000000160d0b7212 */ /* 0x000fe200078e3cff */
[----:B------:R-:W-:Y:S01]  /*6620*/  IMAD R13, R16, 0x4, R5 ;  /* 0x00000004100d7824 */ /* 0x000fe200078e0205 */
[----:B------:R-:W3:Y:S01]  /*6630*/  LDC R10, c[0x3][R10+0x68] ;  /* 0x00c01a000a0a7b82 */ /* 0x000ee20000000800 */
[----:B-----5:R-:W-:Y:S01]  /*6640*/  IMAD.SHL.U32 R20, R20, 0x100, RZ ;  /* 0x0000010014147824 */ /* 0x020fe200078e00ff */
[----:B------:R-:W-:Y:S02]  /*6650*/  SHF.R.W.U32 R8, R11, 0x17, R11 ;  /* 0x000000170b087819 */ /* 0x000fe40000001e0b */
[----:B------:R-:W-:Y:S02]  /*6660*/  SHF.R.U32.HI R22, RZ, 0x18, R14 ;  /* 0x00000018ff167819 */ /* 0x000fe4000001160e */
[----:B------:R-:W-:Y:S01]  /*6670*/  SHF.R.W.U32 R16, R23, 0x14, R23 ;  /* 0x0000001417107819 */ /* 0x000fe20000001e17 */
[----:B------:R-:W-:Y:S01]  /*6680*/  IMAD.U32 R24, R24, 0x10000, RZ ;  /* 0x0001000018187824 */ /* 0x000fe200078e00ff */
[----:B------:R-:W5:Y:S01]  /*6690*/  LDC R12, c[0x3][R12] ;  /* 0x00c000000c0c7b82 */ /* 0x000f620000000800 */
[----:B------:R-:W-:-:S02]  /*66a0*/  IMAD R25, R22, 0x4, R5 ;  /* 0x0000000416197824 */ /* 0x000fc400078e0205 */
[----:B----4-:R-:W-:-:S05]  /*66b0*/  IMAD.SHL.U32 R26, R26, 0x1000000, RZ ;  /* 0x010000001a1a7824 */ /* 0x010fca00078e00ff */
[----:B------:R-:W4:Y:S01]  /*66c0*/  LDC R18, c[0x3][R18+0x68] ;  /* 0x00c01a0012127b82 */ /* 0x000f220000000800 */
[----:B------:R-:W-:Y:S02]  /*66d0*/  LOP3.LUT R17, R17, R26, RZ, 0x3c, !PT ;  /* 0x0000001a11117212 */ /* 0x000fe400078e3cff */
[----:B0-----:R-:W-:Y:S01]  /*66e0*/  LOP3.LUT R21, R24, R20, R21, 0x96, !PT ;  /* 0x0000001418157212 */ /* 0x001fe200078e9615 */
[----:B------:R-:W-:-:S04]  /*66f0*/  IMAD R20, R4, 0x4, R5 ;  /* 0x0000000404147824 */ /* 0x000fc800078e0205 */
[----:B------:R-:W0:Y:S01]  /*6700*/  LDC R19, c[0x3][R19+0x68] ;  /* 0x00c01a0013137b82 */ /* 0x000e220000000800 */
[----:B------:R-:W-:Y:S01]  /*6710*/  IMAD.SHL.U32 R4, R14, 0x4, RZ ;  /* 0x000000040e047824 */ /* 0x000fe200078e00ff */
[----:B------:R-:W-:-:S04]  /*6720*/  SHF.R.U32.HI R14, RZ, 0x6, R7 ;  /* 0x00000006ff0e7819 */ /* 0x000fc80000011607 */
[----:B------:R-:W-:Y:S01]  /*6730*/  LOP3.LUT R27, R4, 0x3fc, RZ, 0xc0, !PT ;  /* 0x000003fc041b7812 */ /* 0x000fe200078ec0ff */
[----:B-1----:R-:W-:Y:S01]  /*6740*/  IMAD.SHL.U32 R11, R6, 0x100, RZ ;  /* 0x00000100060b7824 */ /* 0x002fe200078e00ff */
[----:B------:R-:W-:Y:S01]  /*6750*/  SHF.R.W.U32 R4, R17, 0x1e, R17 ;  /* 0x0000001e11047819 */ /* 0x000fe20000001e11 */
[----:B------:R-:W-:Y:S01]  /*6760*/  IMAD.SHL.U32 R17, R8, 0x2, RZ ;  /* 0x0000000208117824 */ /* 0x000fe200078e00ff */
[----:B------:R-:W1:Y:S01]  /*6770*/  LDC R13, c[0x3][R13] ;  /* 0x00c000000d0d7b82 */ /* 0x000e620000000800 */
[----:B------:R-:W-:Y:S01]  /*6780*/  LOP3.LUT R28, R14, 0x3fc, RZ, 0xc0, !PT ;  /* 0x000003fc0e1c7812 */ /* 0x000fe200078ec0ff */
[----:B------:R-:W-:Y:S01]  /*6790*/  IMAD.SHL.U32 R14, R7, 0x4, RZ ;  /* 0x00000004070e7824 */ /* 0x000fe200078e00ff */
[----:B------:R-:W-:Y:S01]  /*67a0*/  SHF.R.U32.HI R6, RZ, 0xe, R7 ;  /* 0x0000000eff067819 */ /* 0x000fe20000011607 */
[----:B--2---:R-:W-:Y:S01]  /*67b0*/  IMAD.U32 R9, R9, 0x10000, RZ ;  /* 0x0001000009097824 */ /* 0x004fe200078e00ff */
[----:B------:R-:W-:Y:S02]  /*67c0*/  LOP3.LUT R17, R4, UR8, R17, 0x96, !PT ;  /* 0x0000000804117c12 */ /* 0x000fe4000f8e9611 */
[----:B------:R-:W-:Y:S01]  /*67d0*/  LOP3.LUT R6, R6, 0x3fc, RZ, 0xc0, !PT ;  /* 0x000003fc06067812 */ /* 0x000fe200078ec0ff */
[----:B------:R-:W2:Y:S01]  /*67e0*/  LDC R20, c[0x3][R20] ;  /* 0x00c0000014147b82 */ /* 0x000ea20000000800 */
[----:B---3--:R-:W-:-:S02]  /*67f0*/  LOP3.LUT R9, R9, R11, R10, 0x96, !PT ;  /* 0x0000000b09097212 */ /* 0x008fc400078e960a */
[----:B------:R-:W-:-:S05]  /*6800*/  LOP3.LUT R11, R17, R16, RZ, 0x3c, !PT ;  /* 0x00000010110b7212 */ /* 0x000fca00078e3cff */
[----:B------:R4:W3:Y:S01]  /*6810*/  LDC R22, c[0x3][R27+0x68] ;  /* 0x00c01a001b167b82 */ /* 0x0008e20000000800 */
[--C-:B------:R-:W-:Y:S01]  /*6820*/  SHF.R.U32.HI R23, RZ, 0x6, R11.reuse ;  /* 0x00000006ff177819 */ /* 0x100fe2000001160b */
[----:B------:R-:W-:Y:S01]  /*6830*/  IMAD.SHL.U32 R17, R11, 0x4, RZ ;  /* 0x000000040b117824 */ /* 0x000fe200078e00ff */
[----:B------:R-:W-:Y:S01]  /*6840*/  SHF.R.U32.HI R24, RZ, 0xe, R11 ;  /* 0x0000000eff187819 */ /* 0x000fe2000001160b */
[----:B-----5:R-:W-:Y:S01]  /*6850*/  IMAD.SHL.U32 R12, R12, 0x1000000, RZ ;  /* 0x010000000c0c7824 */ /* 0x020fe200078e00ff */
[----:B------:R-:W-:-:S03]  /*6860*/  LOP3.LUT R26, R23, 0x3fc, RZ, 0xc0, !PT ;  /* 0x000003fc171a7812 */ /* 0x000fc600078ec0ff */
[----:B------:R-:W5:Y:S01]  /*6870*/  LDC R25, c[0x3][R25] ;  /* 0x00c0000019197b82 */ /* 0x000f620000000800 */
[----:B------:R-:W-:Y:S02]  /*6880*/  LOP3.LUT R23, R24, 0x3fc, RZ, 0xc0, !PT ;  /* 0x000003fc18177812 */ /* 0x000fe400078ec0ff */
[----:B------:R-:W-:Y:S02]  /*6890*/  LOP3.LUT R24, R14, 0x3fc, RZ, 0xc0, !PT ;  /* 0x000003fc0e187812 */ /* 0x000fe400078ec0ff */
[----:B------:R-:W-:Y:S01]  /*68a0*/  LOP3.LUT R14, R17, 0x3fc, RZ, 0xc0, !PT ;  /* 0x000003fc110e7812 */ /* 0x000fe200078ec0ff */
[----:B----4-:R-:W-:Y:S01]  /*68b0*/  IMAD.SHL.U32 R27, R18, 0x100, RZ ;  /* 0x00000100121b7824 */ /* 0x010fe200078e00ff */
[----:B------:R-:W-:Y:S01]  /*68c0*/  LOP3.LUT R15, R15, R12, RZ, 0x3c, !PT ;  /* 0x0000000c0f0f7212 */ /* 0x000fe200078e3cff */
[----:B------:R-:W4:Y:S01]  /*68d0*/  LDC R10, c[0x3][R28+0x68] ;  /* 0x00c01a001c0a7b82 */ /* 0x000f220000000800 */
[----:B0-----:R-:W-:-:S07]  /*68e0*/  IMAD.U32 R19, R19, 0x10000, RZ ;  /* 0x0001000013137824 */ /* 0x001fce00078e00ff */
[----:B------:R-:W0:Y:S08]  /*68f0*/  LDC R17, c[0x3][R26+0x68] ;  /* 0x00c01a001a117b82 */ /* 0x000e300000000800 */
[----:B------:R-:W0:Y:S01]  /*6900*/  LDC R23, c[0x3][R23+0x68] ;  /* 0x00c01a0017177b82 */ /* 0x000e220000000800 */
[----:B-1----:R-:W-:-:S05]  /*6910*/  IMAD.SHL.U32 R12, R13, 0x1000000, RZ ;  /* 0x010000000d0c7824 */ /* 0x002fca00078e00ff */
[----:B------:R-:W-:Y:S02]  /*6920*/  LOP3.LUT R12, R21, R12, RZ, 0x3c, !PT ;  /* 0x0000000c150c7212 */ /* 0x000fe400078e3cff */
[----:B------:R-:W1:Y:S01]  /*6930*/  LDC R6, c[0x3][R6+0x68] ;  /* 0x00c01a0006067b82 */ /* 0x000e620000000800 */
[----:B--2---:R-:W-:-:S05]  /*6940*/  IMAD.SHL.U32 R20, R20, 0x1000000, RZ ;  /* 0x0100000014147824 */ /* 0x004fca00078e00ff */
[----:B------:R-:W-:Y:S02]  /*6950*/  LOP3.LUT R9, R9, R20, RZ, 0x3c, !PT ;  /* 0x0000001409097212 */ /* 0x000fe400078e3cff */
[----:B------:R-:W2:Y:S01]  /*6960*/  LDC R14, c[0x3][R14+0x68] ;  /* 0x00c01a000e0e7b82 */ /* 0x000ea20000000800 */
[----:B---3--:R-:W-:Y:S02]  /*6970*/  LOP3.LUT R19, R19, R27, R22, 0x96, !PT ;  /* 0x0000001b13137212 */ /* 0x008fe400078e9616 */
[----:B------:R-:W-:Y:S02]  /*6980*/  SHF.R.U32.HI R22, RZ, 0x18, R7 ;  /* 0x00000018ff167819 */ /* 0x000fe40000011607 */
[----:B------:R-:W-:-:S03]  /*6990*/  SHF.R.W.U32 R9, R9, 0x9, R9 ;  /* 0x0000000909097819 */ /* 0x000fc60000001e09 */
[----:B------:R-:W3:Y:S01]  /*69a0*/  LDC R24, c[0x3][R24+0x68] ;  /* 0x00c01a0018187b82 */ /* 0x000ee20000000800 */
[----:B-----5:R-:W-:Y:S02]  /*69b0*/  IMAD.SHL.U32 R18, R25, 0x1000000, RZ ;  /* 0x0100000019127824 */ /* 0x020fe400078e00ff */
[----:B------:R-:W-:Y:S01]  /*69c0*/  IMAD R20, R22, 0x4, R5 ;  /* 0x0000000416147824 */ /* 0x000fe200078e0205 */
[----:B------:R-:W-:Y:S01]  /*69d0*/  SHF.R.W.U32 R22, R12, 0x10, R12 ;  /* 0x000000100c167819 */ /* 0x000fe20000001e0c */
[----:B------:R-:W-:Y:S01]  /*69e0*/  IMAD.SHL.U32 R25, R9, 0x2, RZ ;  /* 0x0000000209197824 */ /* 0x000fe200078e00ff */
[----:B------:R-:W-:Y:S01]  /*69f0*/  LOP3.LUT R18, R19, R18, RZ, 0x3c, !PT ;  /* 0x0000001213127212 */ /* 0x000fe200078e3cff */
[----:B----4-:R-:W-:Y:S01]  /*6a00*/  IMAD.SHL.U32 R7, R10, 0x100, RZ ;  /* 0x000001000a077824 */ /* 0x010fe200078e00ff */
[----:B------:R-:W-:Y:S01]  /*6a10*/  SHF.R.W.U32 R10, R15, 0x5, R15 ;  /* 0x000000050f0a7819 */ /* 0x000fe20000001e0f */
[----:B------:R-:W-:Y:S01]  /*6a20*/  IMAD.SHL.U32 R15, R22, 0x2, RZ ;  /* 0x00000002160f7824 */ /* 0x000fe200078e00ff */
[----:B------:R-:W-:Y:S01]  /*6a30*/  SHF.R.W.U32 R12, R18, 0x2, R18 ;  /* 0x00000002120c7819 */ /* 0x000fe20000001e12 */
[----:B------:R4:W5:Y:S01]  /*6a40*/  LDC R21, c[0x3][R20] ;  /* 0x00c0000014157b82 */ /* 0x0009620000000800 */
[C---:B------:R-:W-:Y:S01]  /*6a50*/  LOP3.LUT R25, R4.reuse, UR12, R25, 0x96, !PT ;  /* 0x0000000c04197c12 */ /* 0x040fe2000f8e9619 */
[----:B------:R-:W-:Y:S01]  /*6a60*/  IMAD.SHL.U32 R4, R4, 0x2, RZ ;  /* 0x0000000204047824 */ /* 0x000fe200078e00ff */
[----:B------:R-:W-:Y:S01]  /*6a70*/  LOP3.LUT R19, R10, UR9, R15, 0x96, !PT ;  /* 0x000000090a137c12 */ /* 0x000fe2000f8e960f */
[----:B------:R-:W-:-:S02]  /*6a80*/  IMAD.SHL.U32 R27, R12, 0x2, RZ ;  /* 0x000000020c1b7824 */ /* 0x000fc400078e00ff */
[----:B0-----:R-:W-:Y:S01]  /*6a90*/  IMAD.SHL.U32 R17, R17, 0x100, RZ ;  /* 0x0000010011117824 */ /* 0x001fe200078e00ff */
[----:B------:R-:W-:Y:S02]  /*6aa0*/  LOP3.LUT R18, R19, R8, RZ, 0x3c, !PT ;  /* 0x0000000813127212 */ /* 0x000fe400078e3cff */
[----:B------:R-:W-:Y:S02]  /*6ab0*/  LOP3.LUT R26, R8, UR13, R27, 0x96, !PT ;  /* 0x0000000d081a7c12 */ /* 0x000fe4000f8e961b */
[----:B----4-:R-:W-:Y:S01]  /*6ac0*/  SHF.R.U32.HI R20, RZ, 0x18, R11 ;  /* 0x00000018ff147819 */ /* 0x010fe2000001160b */
[----:B------:R-:W-:Y:S02]  /*6ad0*/  IMAD.U32 R15, R23, 0x10000, RZ ;  /* 0x00010000170f7824 */ /* 0x000fe400078e00ff */
[----:B-1----:R-:W-:Y:S01]  /*6ae0*/  IMAD.U32 R13, R6, 0x10000, RZ ;  /* 0x00010000060d7824 */ /* 0x002fe200078e00ff */
[----:B------:R-:W-:Y:S02]  /*6af0*/  LOP3.LUT R6, R25, R22, RZ, 0x3c, !PT ;  /* 0x0000001619067212 */ /* 0x000fe400078e3cff */
[----:B------:R-:W-:-:S02]  /*6b00*/  SHF.R.U32.HI R25, RZ, 0x6, R18 ;  /* 0x00000006ff197819 */ /* 0x000fc40000011612 */
[----:B------:R-:W-:Y:S01]  /*6b10*/  SHF.R.U32.HI R27, RZ, 0xe, R6 ;  /* 0x0000000eff1b7819 */ /* 0x000fe20000011606 */
[----:B------:R-:W-:Y:S01]  /*6b20*/  IMAD.SHL.U32 R8, R6, 0x4, RZ ;  /* 0x0000000406087824 */ /* 0x000fe200078e00ff */
[----:B------:R-:W-:Y:S02]  /*6b30*/  LOP3.LUT R25, R25, 0x3fc, RZ, 0xc0, !PT ;  /* 0x000003fc19197812 */ /* 0x000fe400078ec0ff */
[----:B--2---:R-:W-:Y:S01]  /*6b40*/  LOP3.LUT R14, R15, R17, R14, 0x96, !PT ;  /* 0x000000110f0e7212 */ /* 0x004fe200078e960e */
[----:B------:R-:W-:Y:S01]  /*6b50*/  IMAD.SHL.U32 R15, R18, 0x4, RZ ;  /* 0x00000004120f7824 */ /* 0x000fe200078e00ff */
[----:B------:R-:W-:Y:S02]  /*6b60*/  LOP3.LUT R17, R26, R9, RZ, 0x3c, !PT ;  /* 0x000000091a117212 */ /* 0x000fe400078e3cff */
[--C-:B------:R-:W-:Y:S01]  /*6b70*/  SHF.R.U32.HI R26, RZ, 0xe, R18.reuse ;  /* 0x0000000eff1a7819 */ /* 0x100fe20000011612 */
[----:B------:R-:W0:Y:S01]  /*6b80*/  LDC R25, c[0x3][R25+0x68] ;  /* 0x00c01a0019197b82 */ /* 0x000e220000000800 */
[----:B------:R-:W-:-:S02]  /*6b90*/  SHF.R.U32.HI R18, RZ, 0x18, R18 ;  /* 0x00000018ff127819 */ /* 0x000fc40000011612 */
[----:B---3--:R-:W-:Y:S01]  /*6ba0*/  LOP3.LUT R23, R13, R7, R24, 0x96, !PT ;  /* 0x000000070d177212 */ /* 0x008fe200078e9618 */
[--C-:B------:R-:W-:Y:S01]  /*6bb0*/  IMAD R24, R20, 0x4, R5.reuse ;  /* 0x0000000414187824 */ /* 0x100fe200078e0205 */
[----:B------:R-:W-:Y:S01]  /*6bc0*/  LOP3.LUT R26, R26, 0x3fc, RZ, 0xc0, !PT ;  /* 0x000003fc1a1a7812 */ /* 0x000fe200078ec0ff */
[----:B------:R-:W-:Y:S01]  /*6bd0*/  IMAD R18, R18, 0x4, R5 ;  /* 0x0000000412127824 */ /* 0x000fe200078e0205 */
[----:B------:R-:W-:Y:S02]  /*6be0*/  SHF.R.U32.HI R13, RZ, 0x6, R6 ;  /* 0x00000006ff0d7819 */ /* 0x000fe40000011606 */
[--C-:B------:R-:W-:Y:S01]  /*6bf0*/  SHF.R.U32.HI R7, RZ, 0x6, R17.reuse ;  /* 0x00000006ff077819 */ /* 0x100fe20000011611 */
[----:B------:R-:W1:Y:S01]  /*6c00*/  LDC R24, c[0x3][R24] ;  /* 0x00c0000018187b82 */ /* 0x000e620000000800 */
[----:B------:R-:W-:Y:S02]  /*6c10*/  SHF.R.U32.HI R20, RZ, 0xe, R17 ;  /* 0x0000000eff147819 */ /* 0x000fe40000011611 */
[----:B------:R-:W-:Y:S01]  /*6c20*/  LOP3.LUT R13, R13, 0x3fc, RZ, 0xc0, !PT ;  /* 0x000003fc0d0d7812 */ /* 0x000fe200078ec0ff */
[----:B-----5:R-:W-:Y:S01]  /*6c30*/  IMAD.SHL.U32 R28, R21, 0x1000000, RZ ;  /* 0x01000000151c7824 */ /* 0x020fe200078e00ff */
[----:B------:R-:W-:-:S02]  /*6c40*/  LOP3.LUT R15, R15, 0x3fc, RZ, 0xc0, !PT ;  /* 0x000003fc0f0f7812 */ /* 0x000fc400078ec0ff */
[----:B------:R-:W-:Y:S01]  /*6c50*/  LOP3.LUT R27, R27, 0x3fc, RZ, 0xc0, !PT ;  /* 0x000003fc1b1b7812 */ /* 0x000fe200078ec0ff */
[----:B------:R-:W2:Y:S01]  /*6c60*/  LDC R26, c[0x3][R26+0x68] ;  /* 0x00c01a001a1a7b82 */ /* 0x000ea20000000800 */
[----:B------:R-:W-:Y:S01]  /*6c70*/  LOP3.LUT R19, R7, 0x3fc, RZ, 0xc0, !PT ;  /* 0x000003fc07137812 */ /* 0x000fe200078ec0ff */
[----:B------:R-:W-:Y:S01]  /*6c80*/  IMAD.SHL.U32 R7, R17, 0x4, RZ ;  /* 0x0000000411077824 */ /* 0x000fe200078e00ff */
[----:B------:R-:W-:Y:S02]  /*6c90*/  LOP3.LUT R20, R20, 0x3fc, RZ, 0xc0, !PT ;  /* 0x000003fc14147812 */ /* 0x000fe400078ec0ff */
[----:B------:R-:W-:Y:S02]  /*6ca0*/  LOP3.LUT R8, R8, 0x3fc, RZ, 0xc0, !PT ;  /* 0x000003fc08087812 */ /* 0x000fe400078ec0ff */
[----:B------:R-:W-:Y:S01]  /*6cb0*/  LOP3.LUT R7, R7, 0x3fc, RZ, 0xc0, !PT ;  /* 0x000003fc07077812 */ /* 0x000fe200078ec0ff */
[----:B------:R-:W3:Y:S01]  /*6cc0*/  LDC R18, c[0x3][R18] ;  /* 0x00c0000012127b82 */ /* 0x000ee20000000800 */
[----:B------:R-:W-:-:S02]  /*6cd0*/  LOP3.LUT R23, R23, R28, RZ, 0x3c, !PT ;  /* 0x0000001c17177212 */ /* 0x000fc400078e3cff */
[----:B------:R-:W-:Y:S02]  /*6ce0*/  SHF.R.U32.HI R17, RZ, 0x18, R17 ;  /* 0x00000018ff117819 */ /* 0x000fe40000011611 */
[----:B------:R-:W-:Y:S01]  /*6cf0*/  SHF.R.W.U32 R21, R23, 0x1b, R23 ;  /* 0x0000001b17157819 */ /* 0x000fe20000001e17 */
[----:B------:R-:W-:Y:S02]  /*6d00*/  IMAD.SHL.U32 R23, R10, 0x2, RZ ;  /* 0x000000020a177824 */ /* 0x000fe400078e00ff */
[----:B------:R-:W4:Y:S01]  /*6d10*/  LDC R13, c[0x3][R13+0x68] ;  /* 0x00c01a000d0d7b82 */ /* 0x000f220000000800 */
[----:B------:R-:W-:Y:S02]  /*6d20*/  IMAD R17, R17, 0x4, R5 ;  /* 0x0000000411117824 */ /* 0x000fe400078e0205 */
[----:B------:R-:W-:Y:S01]  /*6d30*/  IMAD.SHL.U32 R29, R21, 0x2, RZ ;  /* 0x00000002151d7824 */ /* 0x000fe200078e00ff */
[----:B------:R-:W-:-:S04]  /*6d40*/  LOP3.LUT R23, R12, UR10, R23, 0x96, !PT ;  /* 0x0000000a0c177c12 */ /* 0x000fc8000f8e9617 */
[----:B------:R5:W4:Y:S01]  /*6d50*/  LDC R11, c[0x3][R27+0x68] ;  /* 0x00c01a001b0b7b82 */ /* 0x000b220000000800 */
[----:B------:R-:W-:-:S04]  /*6d60*/  LOP3.LUT R29, R22, UR14, R29, 0x96, !PT ;  /* 0x0000000e161d7c12 */ /* 0x000fc8000f8e961d */
[----:B------:R-:W-:Y:S01]  /*6d70*/  LOP3.LUT R28, R29, R12, RZ, 0x3c, !PT ;  /* 0x0000000c1d1c7212 */ /* 0x000fe200078e3cff */
[----:B0-----:R-:W-:Y:S02]  /*6d80*/  IMAD.SHL.U32 R22, R25, 0x100, RZ ;  /* 0x0000010019167824 */ /* 0x001fe400078e00ff */
[----:B------:R-:W0:Y:S01]  /*6d90*/  LDC R15, c[0x3][R15+0x68] ;  /* 0x00c01a000f0f7b82 */ /* 0x000e220000000800 */
[----:B-----5:R-:W-:Y:S01]  /*6da0*/  LOP3.LUT R27, R21, UR11, R4, 0x96, !PT ;  /* 0x0000000b151b7c12 */ /* 0x020fe2000f8e9604 */
[----:B------:R-:W-:Y:S01]  /*6db0*/  IMAD.SHL.U32 R4, R16, 0x2, RZ ;  /* 0x0000000210047824 */ /* 0x000fe200078e00ff */
[----:B------:R-:W-:Y:S02]  /*6dc0*/  LOP3.LUT R16, R23, R16, RZ, 0x3c, !PT ;  /* 0x0000001017107212 */ /* 0x000fe400078e3cff */
[----:B------:R-:W-:Y:S02]  /*6dd0*/  LOP3.LUT R10, R27, R10, RZ, 0x3c, !PT ;  /* 0x0000000a1b0a7212 */ /* 0x000fe400078e3cff */
[----:B------:R-:W-:Y:S01]  /*6de0*/  LOP3.LUT R4, R9, UR15, R4, 0x96, !PT ;  /* 0x0000000f09047c12 */ /* 0x000fe2000f8e9604 */
[----:B------:R-:W5:Y:S01]  /*6df0*/  LDC R19, c[0x3][R19+0x68] ;  /* 0x00c01a0013137b82 */ /* 0x000f620000000800 */
[----:B-1----:R-:W-:Y:S01]  /*6e00*/  IMAD.SHL.U32 R9, R24, 0x1000000, RZ ;  /* 0x0100000018097824 */ /* 0x002fe200078e00ff */
[----:B------:R-:W-:-:S02]  /*6e10*/  SHF.R.U32.HI R25, RZ, 0xe, R10 ;  /* 0x0000000eff197819 */ /* 0x000fc4000001160a */
[----:B------:R-:W-:Y:S02]  /*6e20*/  LOP3.LUT R12, R4, R21, RZ, 0x3c, !PT ;  /* 0x00000015040c7212 */ /* 0x000fe400078e3cff */
[----:B------:R-:W-:Y:S02]  /*6e30*/  LOP3.LUT R4, R14, R9, RZ, 0x3c, !PT ;  /* 0x000000090e047212 */ /* 0x000fe400078e3cff */
[----:B------:R-:W1:Y:S01]  /*6e40*/  LDC R20, c[0x3][R20+0x68] ;  /* 0x00c01a0014147b82 */ /* 0x000e620000000800 */
[----:B--2---:R-:W-:Y:S01]  /*6e50*/  IMAD.U32 R26, R26, 0x10000, RZ ;  /* 0x000100001a1a7824 */ /* 0x004fe200078e00ff */
[----:B------:R-:W-:Y:S01]  /*6e60*/  SHF.R.U32.HI R14, RZ, 0x18, R6 ;  /* 0x00000018ff0e7819 */ /* 0x000fe20000011606 */
[----:B------:R-:W-:Y:S01]  /*6e70*/  IMAD.SHL.U32 R24, R12, 0x4, RZ ;  /* 0x000000040c187824 */ /* 0x000fe200078e00ff */
[--C-:B------:R-:W-:Y:S02]  /*6e80*/  SHF.R.U32.HI R23, RZ, 0x6, R12.reuse ;  /* 0x00000006ff177819 */ /* 0x100fe4000001160c */
[----:B------:R-:W-:-:S02]  /*6e90*/  SHF.R.U32.HI R9, RZ, 0xe, R12 ;  /* 0x0000000eff097819 */ /* 0x000fc4000001160c */
[----:B------:R-:W2:Y:S01]  /*6ea0*/  LDC R8, c[0x3][R8+0x68] ;  /* 0x00c01a0008087b82 */ /* 0x000ea20000000800 */
[----:B---3--:R-:W-:Y:S01]  /*6eb0*/  IMAD.SHL.U32 R18, R18, 0x1000000, RZ ;  /* 0x0100000012127824 */ /* 0x008fe200078e00ff */
[----:B------:R-:W-:Y:S02]  /*6ec0*/  SHF.R.U32.HI R12, RZ, 0x18, R12 ;  /* 0x00000018ff0c7819 */ /* 0x000fe4000001160c */
[----:B------:R-:W-:Y:S02]  /*6ed0*/  LOP3.LUT R23, R23, 0x3fc, RZ, 0xc0, !PT ;  /* 0x000003fc17177812 */ /* 0x000fe400078ec0ff */
[----:B------:R-:W-:Y:S01]  /*6ee0*/  LOP3.LUT R9, R9, 0x3fc, RZ, 0xc0, !PT ;  /* 0x000003fc09097812 */ /* 0x000fe200078ec0ff */
[----:B------:R-:W-:Y:S01]  /*6ef0*/  IMAD R12, R12, 0x4, R5 ;  /* 0x000000040c0c7824 */ /* 0x000fe200078e0205 */
[----:B------:R-:W3:Y:S01]  /*6f00*/  LDC R7, c[0x3][R7+0x68] ;  /* 0x00c01a0007077b82 */ /* 0x000ee20000000800 */
[----:B----4-:R-:W-:Y:S01]  /*6f10*/  IMAD.SHL.U32 R13, R13, 0x100, RZ ;  /* 0x000001000d0d7824 */ /* 0x010fe200078e00ff */
[----:B------:R-:W-:-:S02]  /*6f20*/  LOP3.LUT R24, R24, 0x3fc, RZ, 0xc0, !PT ;  /* 0x000003fc18187812 */ /* 0x000fc400078ec0ff */
[----:B------:R-:W-:Y:S01]  /*6f30*/  LOP3.LUT R25, R25, 0x3fc, RZ, 0xc0, !PT ;  /* 0x000003fc19197812 */ /* 0x000fe200078ec0ff */
[----:B------:R-:W-:-:S03]  /*6f40*/  IMAD.U32 R11, R11, 0x10000, RZ ;  /* 0x000100000b0b7824 */ /* 0x000fc600078e00ff */
[----:B------:R-:W4:Y:S01]  /*6f50*/  LDC R17, c[0x3][R17] ;  /* 0x00c0000011117b82 */ /* 0x000f220000000800 */
[----:B0-----:R-:W-:-:S07]  /*6f60*/  LOP3.LUT R15, R26, R22, R15, 0x96, !PT ;  /* 0x000000161a0f7212 */ /* 0x001fce00078e960f */
[----:B------:R-:W0:Y:S01]  /*6f70*/  LDC R23, c[0x3][R23+0x68] ;  /* 0x00c01a0017177b82 */ /* 0x000e220000000800 */
[----:B------:R-:W-:Y:S02]  /*6f80*/  SHF.R.U32.HI R26, RZ, 0x6, R10 ;  /* 0x00000006ff1a7819 */ /* 0x000fe4000001160a */
[----:B------:R-:W-:Y:S01]  /*6f90*/  LOP3.LUT R6, R15, R18, RZ, 0x3c, !PT ;  /* 0x000000120f067212 */ /* 0x000fe200078e3cff */
[----:B------:R-:W-:Y:S01]  /*6fa0*/  IMAD R15, R14, 0x4, R5 ;  /* 0x000000040e0f7824 */ /* 0x000fe200078e0205 */
[----:B------:R-:W-:Y:S01]  /*6fb0*/  SHF.R.U32.HI R14, RZ, 0xe, R16 ;  /* 0x0000000eff0e7819 */ /* 0x000fe20000011610 */
[----:B------:R-:W-:Y:S01]  /*6fc0*/  IMAD.SHL.U32 R18, R28, 0x4, RZ ;  /* 0x000000041c127824 */ /* 0x000fe200078e00ff */
[----:B------:R-:W-:Y:S01]  /*6fd0*/  LOP3.LUT R26, R26, 0x3fc, RZ, 0xc0, !PT ;  /* 0x000003fc1a1a7812 */ /* 0x000fe200078ec0ff */
[----:B-----5:R-:W-:Y:S01]  /*6fe0*/  IMAD.SHL.U32 R22, R19, 0x100, RZ ;  /* 0x0000010013167824 */ /* 0x020fe200078e00ff */
[----:B------:R-:W-:Y:S01]  /*6ff0*/  SHF.R.U32.HI R19, RZ, 0x6, R28 ;  /* 0x00000006ff137819 */ /* 0x000fe2000001161c */
[----:B------:R-:W5:Y:S01]  /*7000*/  LDC R9, c[0x3][R9+0x68] ;  /* 0x00c01a0009097b82 */ /* 0x000f620000000800 */
[----:B------:R-:W-:-:S02]  /*7010*/  LOP3.LUT R14, R14, 0x3fc, RZ, 0xc0, !PT ;  /* 0x000003fc0e0e7812 */ /* 0x000fc400078ec0ff */
[----:B------:R-:W-:Y:S01]  /*7020*/  LOP3.LUT R19, R19, 0x3fc, RZ, 0xc0, !PT ;  /* 0x000003fc13137812 */ /* 0x000fe200078ec0ff */
[----:B-1----:R-:W-:Y:S01]  /*7030*/  IMAD.U32 R20, R20, 0x10000, RZ ;  /* 0x0001000014147824 */ /* 0x002fe200078e00ff */
[----:B------:R-:W-:-:S03]  /*7040*/  LOP3.LUT R18, R18, 0x3fc, RZ, 0xc0, !PT ;  /* 0x000003fc12127812 */ /* 0x000fc600078ec0ff */
[----:B------:R-:W1:Y:S01]  /*7050*/  LDC R15, c[0x3][R15] ;  /* 0x00c000000f0f7b82 */ /* 0x000e620000000800 */
[----:B------:R-:W-:Y:S02]  /*7060*/  SHF.R.W.U32 R6, R6, 0x1b, R6 ;  /* 0x0000001b06067819 */ /* 0x000fe40000001e06 */
[----:B--2---:R-:W-:Y:S01]  /*7070*/  LOP3.LUT R8, R11, R13, R8, 0x96, !PT ;  /* 0x0000000d0b087212 */ /* 0x004fe200078e9608 */
[----:B------:R-:W-:Y:S01]  /*7080*/  IMAD.SHL.U32 R11, R16, 0x4, RZ ;  /* 0x00000004100b7824 */ /* 0x000fe200078e00ff */
[----:B------:R-:W-:-:S03]  /*7090*/  SHF.R.U32.HI R13, RZ, 0x6, R16 ;  /* 0x00000006ff0d7819 */ /* 0x000fc60000011610 */
[----:B------:R-:W2:Y:S01]  /*70a0*/  LDC R14, c[0x3][R14+0x68] ;  /* 0x00c01a000e0e7b82 */ /* 0x000ea20000000800 */
[----:B------:R-:W-:Y:S02]  /*70b0*/  SHF.R.U32.HI R16, RZ, 0x18, R16 ;  /* 0x00000018ff107819 */ /* 0x000fe40000011610 */
[----:B------:R-:W-:Y:S02]  /*70c0*/  LOP3.LUT R13, R13, 0x3fc, RZ, 0xc0, !PT ;  /* 0x000003fc0d0d7812 */ /* 0x000fe400078ec0ff */
[----:B---3--:R-:W-:Y:S01]  /*70d0*/  LOP3.LUT R7, R20, R22, R7, 0x96, !PT ;  /* 0x0000001614077212 */ /* 0x008fe200078e9607 */
[----:B------:R-:W-:Y:S01]  /*70e0*/  IMAD.SHL.U32 R22, R10, 0x4, RZ ;  /* 0x000000040a167824 */ /* 0x000fe200078e00ff */
[--C-:B------:R-:W-:Y:S01]  /*70f0*/  SHF.R.U32.HI R20, RZ, 0xe, R28.reuse ;  /* 0x0000000eff147819 */ /* 0x100fe2000001161c */
[----:B------:R-:W-:Y:S01]  /*7100*/  IMAD R16, R16, 0x4, R5 ;  /* 0x0000000410107824 */ /* 0x000fe200078e0205 */
[----:B------:R-:W-:Y:S01]  /*7110*/  SHF.R.U32.HI R28, RZ, 0x18, R28 ;  /* 0x00000018ff1c7819 */ /* 0x000fe2000001161c */
[----:B------:R-:W3:Y:S01]  /*7120*/  LDC R13, c[0x3][R13+0x68] ;  /* 0x00c01a000d0d7b82 */ /* 0x000ee20000000800 */
[----:B------:R-:W-:-:S02]  /*7130*/  LOP3.LUT R20, R20, 0x3fc, RZ, 0xc0, !PT ;  /* 0x000003fc14147812 */ /* 0x000fc400078ec0ff */
[----:B------:R-:W-:Y:S01]  /*7140*/  SHF.R.U32.HI R10, RZ, 0x18, R10 ;  /* 0x00000018ff0a7819 */ /* 0x000fe2000001160a */
[--C-:B------:R-:W-:Y:S01]  /*7150*/  IMAD R21, R28, 0x4, R5.reuse ;  /* 0x000000041c157824 */ /* 0x100fe200078e0205 */
[----:B------:R-:W-:Y:S01]  /*7160*/  LOP3.LUT R11, R11, 0x3fc, RZ, 0xc0, !PT ;  /* 0x000003fc0b0b7812 */ /* 0x000fe200078ec0ff */
[----:B----4-:R-:W-:Y:S01]  /*7170*/  IMAD.SHL.U32 R28, R17, 0x1000000, RZ ;  /* 0x01000000111c7824 */ /* 0x010fe200078e00ff */
[----:B------:R-:W-:Y:S01]  /*7180*/  LOP3.LUT R22, R22, 0x3fc, RZ, 0xc0, !PT ;  /* 0x000003fc16167812 */ /* 0x000fe200078ec0ff */
[----:B------:R-:W4:Y:S01]  /*7190*/  LDC R12, c[0x3][R12] ;  /* 0x00c000000c0c7b82 */ /* 0x000f220000000800 */
[----:B------:R-:W-:Y:S01]  /*71a0*/  IMAD R10, R10, 0x4, R5 ;  /* 0x000000040a0a7824 */ /* 0x000fe200078e0205 */
[----:B------:R-:W-:Y:S01]  /*71b0*/  SHF.R.W.U32 R17, R4, 0x2, R4 ;  /* 0x0000000204117819 */ /* 0x000fe20000001e04 */
[----:B0-----:R-:W-:Y:S01]  /*71c0*/  IMAD.SHL.U32 R23, R23, 0x100, RZ ;  /* 0x0000010017177824 */ /* 0x001fe200078e00ff */
[----:B------:R-:W-:-:S04]  /*71d0*/  LOP3.LUT R7, R7, R28, RZ, 0x3c, !PT ;  /* 0x0000001c07077212 */ /* 0x000fc800078e3cff */
[----:B------:R-:W0:Y:S01]  /*71e0*/  LDC R24, c[0x3][R24+0x68] ;  /* 0x00c01a0018187b82 */ /* 0x000e220000000800 */
[----:B------:R-:W-:Y:S01]  /*71f0*/  SHF.R.W.U32 R7, R7, 0xd, R7 ;  /* 0x0000000d07077819 */ /* 0x000fe20000001e07 */
[----:B-----5:R-:W-:-:S06]  /*7200*/  IMAD.U32 R9, R9, 0x10000, RZ ;  /* 0x0001000009097824 */ /* 0x020fcc00078e00ff */
[----:B------:R-:W5:Y:S01]  /*7210*/  LDC R19, c[0x3][R19+0x68] ;  /* 0x00c01a0013137b82 */ /* 0x000f620000000800 */
[----:B------:R-:W-:Y:S02]  /*7220*/  IMAD.SHL.U32 R4, R7, 0x2, RZ ;  /* 0x0000000207047824 */ /* 0x000fe400078e00ff */
[----:B-1----:R-:W-:-:S05]  /*7230*/  IMAD.SHL.U32 R15, R15, 0x1000000, RZ ;  /* 0x010000000f0f7824 */ /* 0x002fca00078e00ff */
[----:B------:R-:W1:Y:S01]  /*7240*/  LDC R20, c[0x3][R20+0x68] ;  /* 0x00c01a0014147b82 */ /* 0x000e620000000800 */
[----:B------:R-:W-:Y:S01]  /*7250*/  LOP3.LUT R8, R8, R15, RZ, 0x3c, !PT ;  /* 0x0000000f08087212 */ /* 0x000fe200078e3cff */
[----:B--2---:R-:W-:-:S03]  /*7260*/  IMAD.U32 R14, R14, 0x10000, RZ ;  /* 0x000100000e0e7824 */ /* 0x004fc600078e00ff */
[----:B------:R-:W-:-:S03]  /*7270*/  SHF.R.W.U32 R8, R8, 0x14, R8 ;  /* 0x0000001408087819 */ /* 0x000fc60000001e08 */
[----:B------:R-:W2:Y:S08]  /*7280*/  LDC R16, c[0x3][R16] ;  /* 0x00c0000010107b82 */ /* 0x000eb00000000800 */
[----:B------:R-:W2:Y:S01]  /*7290*/  LDC R11, c[0x3][R11+0x68] ;  /* 0x00c01a000b0b7b82 */ /* 0x000ea20000000800 */
[----:B---3--:R-:W-:-:S07]  /*72a0*/  IMAD.SHL.U32 R28, R13, 0x100, RZ ;  /* 0x000001000d1c7824 */ /* 0x008fce00078e00ff */
[----:B------:R-:W3:Y:S01]  /*72b0*/  LDC R26, c[0x3][R26+0x68] ;  /* 0x00c01a001a1a7b82 */ /* 0x000ee20000000800 */
[----:B----4-:R-:W-:-:S07]  /*72c0*/  IMAD.SHL.U32 R12, R12, 0x1000000, RZ ;  /* 0x010000000c0c7824 */ /* 0x010fce00078e00ff */
[----:B------:R-:W4:Y:S01]  /*72d0*/  LDC R25, c[0x3][R25+0x68] ;  /* 0x00c01a0019197b82 */ /* 0x000f220000000800 */
[----:B0-----:R-:W-:-:S04]  /*72e0*/  LOP3.LUT R9, R9, R23, R24, 0x96, !PT ;  /* 0x0000001709097212 */ /* 0x001fc800078e9618 */
[----:B------:R-:W-:-:S03]  /*72f0*/  LOP3.LUT R12, R9, R12, RZ, 0x3c, !PT ;  /* 0x0000000c090c7212 */ /* 0x000fc600078e3cff */
[----:B------:R-:W0:Y:S01]  /*7300*/  LDC R21, c[0x3][R21] ;  /* 0x00c0000015157b82 */ /* 0x000e220000000800 */
[----:B-----5:R-:W-:-:S07]  /*7310*/  IMAD.SHL.U32 R19, R19, 0x100, RZ ;  /* 0x0000010013137824 */ /* 0x020fce00078e00ff */
[----:B------:R-:W5:Y:S01]  /*7320*/  LDC R18, c[0x3][R18+0x68] ;  /* 0x00c01a0012127b82 */ /* 0x000f620000000800 */
[----:B-1----:R-:W-:-:S07]  /*7330*/  IMAD.U32 R20, R20, 0x10000, RZ ;  /* 0x0001000014147824 */ /* 0x002fce00078e00ff */
[----:B------:R-:W1:Y:S01]  /*7340*/  LDC R10, c[0x3][R10] ;  /* 0x00c000000a0a7b82 */ /* 0x000e620000000800 */
[----:B--2---:R-:W-:-:S07]  /*7350*/  IMAD.SHL.U32 R13, R16, 0x1000000, RZ ;  /* 0x01000000100d7824 */ /* 0x004fce00078e00ff */
[----:B------:R-:W2:Y:S01]  /*7360*/  LDC R22, c[0x3][R22+0x68] ;  /* 0x00c01a0016167b82 */ /* 0x000ea20000000800 */
[----:B------:R-:W-:-:S04]  /*7370*/  LOP3.LUT R14, R14, R28, R11, 0x96, !PT ;  /* 0x0000001c0e0e7212 */ /* 0x000fc800078e960b */
[----:B------:R-:W-:Y:S02]  /*7380*/  LOP3.LUT R9, R14, R13, RZ, 0x3c, !PT ;  /* 0x0000000d0e097212 */ /* 0x000fe400078e3cff */
[----:B------:R-:W-:Y:S01]  /*7390*/  SHF.R.W.U32 R14, R12, 0x1f, R12 ;  /* 0x0000001f0c0e7819 */ /* 0x000fe20000001e0c */
[----:B---3--:R-:W-:Y:S01]  /*73a0*/  IMAD.SHL.U32 R15, R26, 0x100, RZ ;  /* 0x000001001a0f7824 */ /* 0x008fe200078e00ff */
[----:B------:R-:W-:-:S03]  /*73b0*/  SHF.R.W.U32 R9, R9, 0x18, R9 ;  /* 0x0000001809097819 */ /* 0x000fc60000001e09 */
[----:B------:R-:W-:Y:S02]  /*73c0*/  IMAD.SHL.U32 R13, R14, 0x2, RZ ;  /* 0x000000020e0d7824 */ /* 0x000fe400078e00ff */
[----:B----4-:R-:W-:-:S03]  /*73d0*/  IMAD.U32 R25, R25, 0x10000, RZ ;  /* 0x0001000019197824 */ /* 0x010fc600078e00ff */
[C---:B------:R-:W-:Y:S01]  /*73e0*/  LOP3.LUT R12, R8.reuse, UR13, R13, 0x96, !PT ;  /* 0x0000000d080c7c12 */ /* 0x040fe2000f8e960d */
[----:B------:R-:W-:-:S05]  /*73f0*/  IMAD.SHL.U32 R13, R8, 0x2, RZ ;  /* 0x00000002080d7824 */ /* 0x000fca00078e00ff */
[----:B------:R-:W-:Y:S01]  /*7400*/  LOP3.LUT R13, R6, UR8, R13, 0x96, !PT ;  /* 0x00000008060d7c12 */ /* 0x000fe2000f8e960d */
[----:B0-----:R-:W-:Y:S01]  /*7410*/  IMAD.SHL.U32 R11, R21, 0x1000000, RZ ;  /* 0x01000000150b7824 */ /* 0x001fe200078e00ff */
[----:B-----5:R-:W-:-:S04]  /*7420*/  LOP3.LUT R18, R20, R19, R18, 0x96, !PT ;  /* 0x0000001314127212 */ /* 0x020fc800078e9612 */
[----:B------:R-:W-:Y:S01]  /*7430*/  LOP3.LUT R11, R18, R11, RZ, 0x3c, !PT ;  /* 0x0000000b120b7212 */ /* 0x000fe200078e3cff */
[----:B-1----:R-:W-:-:S03]  /*7440*/  IMAD.SHL.U32 R10, R10, 0x1000000, RZ ;  /* 0x010000000a0a7824 */ /* 0x002fc600078e00ff */
[----:B------:R-:W-:-:S04]  /*7450*/  SHF.R.W.U32 R11, R11, 0x6, R11 ;  /* 0x000000060b0b7819 */ /* 0x000fc80000001e0b */
[----:B------:R-:W-:Y:S01]  /*7460*/  LOP3.LUT R21, R12, R11, RZ, 0x3c, !PT ;  /* 0x0000000b0c157212 */ /* 0x000fe200078e3cff */
[----:B------:R-:W-:Y:S01]  /*7470*/  IMAD.SHL.U32 R19, R11, 0x2, RZ ;  /* 0x000000020b137824 */ /* 0x000fe200078e00ff */
[----:B--2---:R-:W-:-:S04]  /*7480*/  LOP3.LUT R15, R25, R15, R22, 0x96, !PT ;  /* 0x0000000f190f7212 */ /* 0x004fc800078e9616 */
[----:B------:R-:W-:Y:S02]  /*7490*/  LOP3.LUT R10, R15, R10, RZ, 0x3c, !PT ;  /* 0x0000000a0f0a7212 */ /* 0x000fe400078e3cff */
[----:B------:R-:W-:Y:S02]  /*74a0*/  LOP3.LUT R15, R17, UR9, R4, 0x96, !PT ;  /* 0x00000009110f7c12 */ /* 0x000fe4000f8e9604 */
[----:B------:R-:W-:Y:S02]  /*74b0*/  SHF.R.W.U32 R22, R10, 0x11, R10 ;  /* 0x000000110a167819 */ /* 0x000fe40000001e0a */
[----:B------:R-:W-:Y:S02]  /*74c0*/  LOP3.LUT R15, R15, R8, RZ, 0x3c, !PT ;  /* 0x000000080f0f7212 */ /* 0x000fe400078e3cff */
[----:B------:R-:W-:Y:S01]  /*74d0*/  LOP3.LUT R8, R6, UR12, R19, 0x96, !PT ;  /* 0x0000000c06087c12 */ /* 0x000fe2000f8e9613 */
[----:B------:R-:W-:Y:S01]  /*74e0*/  IMAD.SHL.U32 R4, R22, 0x2, RZ ;  /* 0x0000000216047824 */ /* 0x000fe200078e00ff */
[----:B------:R-:W-:Y:S01]  /*74f0*/  LOP3.LUT R13, R13, R22, RZ, 0x3c, !PT ;  /* 0x000000160d0d7212 */ /* 0x000fe200078e3cff */
[----:B------:R-:W-:Y:S01]  /*7500*/  IMAD.SHL.U32 R6, R6, 0x2, RZ ;  /* 0x0000000206067824 */ /* 0x000fe200078e00ff */
[----:B------:R-:W-:-:S02]  /*7510*/  LOP3.LUT R8, R8, R7, RZ, 0x3c, !PT ;  /* 0x0000000708087212 */ /* 0x000fc400078e3cff */
[----:B------:R-:W-:Y:S01]  /*7520*/  LOP3.LUT R10, R11, UR15, R4, 0x96, !PT ;  /* 0x0000000f0b0a7c12 */ /* 0x000fe2000f8e9604 */
[C---:B------:R-:W-:Y:S01]  /*7530*/  IMAD.SHL.U32 R4, R9.reuse, 0x2, RZ ;  /* 0x0000000209047824 */ /* 0x040fe200078e00ff */
[----:B------:R-:W-:Y:S02]  /*7540*/  LOP3.LUT R12, R9, UR11, R6, 0x96, !PT ;  /* 0x0000000b090c7c12 */ /* 0x000fe4000f8e9606 */
[----:B------:R-:W-:Y:S02]  /*7550*/  SHF.R.U32.HI R11, RZ, 0xe, R13 ;  /* 0x0000000eff0b7819 */ /* 0x000fe4000001160d */
[----:B------:R-:W-:Y:S01]  /*7560*/  LOP3.LUT R27, R7, UR14, R4, 0x96, !PT ;  /* 0x0000000e071b7c12 */ /* 0x000fe2000f8e9604 */
[----:B------:R-:W-:Y:S01]  /*7570*/  IMAD.SHL.U32 R7, R13, 0x4, RZ ;  /* 0x000000040d077824 */ /* 0x000fe200078e00ff */
[----:B------:R-:W-:Y:S01]  /*7580*/  LOP3.LUT R4, R12, R17, RZ, 0x3c, !PT ;  /* 0x000000110c047212 */ /* 0x000fe200078e3cff */
[----:B------:R-:W-:Y:S01]  /*7590*/  IMAD.SHL.U32 R17, R17, 0x2, RZ ;  /* 0x0000000211117824 */ /* 0x000fe200078e00ff */
[----:B------:R-:W-:Y:S01]  /*75a0*/  LOP3.LUT R6, R10, R9, RZ, 0x3c, !PT ;  /* 0x000000090a067212 */ /* 0x000fe200078e3cff */
[----:B------:R-:W-:Y:S01]  /*75b0*/  IMAD.SHL.U32 R10, R15, 0x4, RZ ;  /* 0x000000040f0a7824 */ /* 0x000fe200078e00ff */
[----:B------:R-:W-:-:S02]  /*75c0*/  SHF.R.U32.HI R16, RZ, 0x6, R4 ;  /* 0x00000006ff107819 */ /* 0x000fc40000011604 */
[----:B------:R-:W-:Y:S02]  /*75d0*/  SHF.R.U32.HI R18, RZ, 0xe, R4 ;  /* 0x0000000eff127819 */ /* 0x000fe40000011604 */
[--C-:B------:R-:W-:Y:S02]  /*75e0*/  SHF.R.U32.HI R9, RZ, 0x6, R13.reuse ;  /* 0x00000006ff097819 */ /* 0x100fe4000001160d */
[----:B------:R-:W-:Y:S02]  /*75f0*/  LOP3.LUT R23, R16, 0x3fc, RZ, 0xc0, !PT ;  /* 0x000003fc10177812 */ /* 0x000fe400078ec0ff */
[----:B------:R-:W-:Y:S02]  /*7600*/  LOP3.LUT R24, R11, 0x3fc, RZ, 0xc0, !PT ;  /* 0x000003fc0b187812 */ /* 0x000fe400078ec0ff */
[----:B------:R-:W-:Y:S02]  /*7610*/  LOP3.LUT R25, R18, 0x3fc, RZ, 0xc0, !PT ;  /* 0x000003fc12197812 */ /* 0x000fe400078ec0ff */
[----:B------:R-:W-:Y:S01]  /*7620*/  SHF.R.U32.HI R12, RZ, 0x18, R13 ;  /* 0x00000018ff0c7819 */ /* 0x000fe2000001160d */
[----:B------:R-:W-:Y:S01]  /*7630*/  IMAD.SHL.U32 R13, R4, 0x4, RZ ;  /* 0x00000004040d7824 */ /* 0x000fe200078e00ff */
[----:B------:R-:W-:Y:S01]  /*7640*/  LOP3.LUT R26, R9, 0x3fc, RZ, 0xc0, !PT ;  /* 0x000003fc091a7812 */ /* 0x000fe200078ec0ff */
[----:B------:R-:W0:Y:S01]  /*7650*/  LDC R23, c[0x3][R23+0x68] ;  /* 0x00c01a0017177b82 */ /* 0x000e220000000800 */
[----:B------:R-:W-:Y:S01]  /*7660*/  SHF.R.U32.HI R19, RZ, 0x6, R15 ;  /* 0x00000006ff137819 */ /* 0x000fe2000001160f */
[----:B------:R-:W-:Y:S01]  /*7670*/  IMAD R9, R12, 0x4, R5 ;  /* 0x000000040c097824 */ /* 0x000fe200078e0205 */
[----:B------:R-:W-:Y:S01]  /*7680*/  LOP3.LUT R7, R7, 0x3fc, RZ, 0xc0, !PT ;  /* 0x000003fc07077812 */ /* 0x000fe200078ec0ff */
[----:B------:R-:W-:Y:S01]  /*7690*/  IMAD.SHL.U32 R12, R6, 0x4, RZ ;  /* 0x00000004060c7824 */ /* 0x000fe200078e00ff */
[----:B------:R-:W-:-:S02]  /*76a0*/  SHF.R.U32.HI R20, RZ, 0xe, R15 ;  /* 0x0000000eff147819 */ /* 0x000fc4000001160f */
[----:B------:R-:W-:Y:S01]  /*76b0*/  SHF.R.U32.HI R18, RZ, 0x18, R4 ;  /* 0x00000018ff127819 */ /* 0x000fe20000011604 */
[----:B------:R1:W2:Y:S01]  /*76c0*/  LDC R16, c[0x3][R26+0x68] ;  /* 0x00c01a001a107b82 */ /* 0x0002a20000000800 */
[----:B------:R-:W-:Y:S02]  /*76d0*/  LOP3.LUT R28, R13, 0x3fc, RZ, 0xc0, !PT ;  /* 0x000003fc0d1c7812 */ /* 0x000fe400078ec0ff */
[--C-:B------:R-:W-:Y:S02]  /*76e0*/  SHF.R.U32.HI R11, RZ, 0x6, R6.reuse ;  /* 0x00000006ff0b7819 */ /* 0x100fe40000011606 */
[----:B------:R-:W-:Y:S02]  /*76f0*/  LOP3.LUT R19, R19, 0x3fc, RZ, 0xc0, !PT ;  /* 0x000003fc13137812 */ /* 0x000fe400078ec0ff */
[----:B------:R-:W-:Y:S01]  /*7700*/  LOP3.LUT R20, R20, 0x3fc, RZ, 0xc0, !PT ;  /* 0x000003fc14147812 */ /* 0x000fe200078ec0ff */
[----:B------:R-:W3:Y:S01]  /*7710*/  LDC R25, c[0x3][R25+0x68] ;  /* 0x00c01a0019197b82 */ /* 0x000ee20000000800 */
[----:B------:R-:W-:Y:S01]  /*7720*/  SHF.R.U32.HI R13, RZ, 0xe, R6 ;  /* 0x0000000eff0d7819 */ /* 0x000fe20000011606 */
[----:B-1----:R-:W-:Y:S01]  /*7730*/  IMAD R26, R18, 0x4, R5 ;  /* 0x00000004121a7824 */ /* 0x002fe200078e0205 */
[----:B------:R-:W-:-:S02]  /*7740*/  LOP3.LUT R10, R10, 0x3fc, RZ, 0xc0, !PT ;  /* 0x000003fc0a0a7812 */ /* 0x000fc400078ec0ff */
[----:B------:R-:W-:Y:S02]  /*7750*/  LOP3.LUT R18, R13, 0x3fc, RZ, 0xc0, !PT ;  /* 0x000003fc0d127812 */ /* 0x000fe400078ec0ff */
[----:B------:R-:W-:Y:S01]  /*7760*/  LOP3.LUT R29, R11, 0x3fc, RZ, 0xc0, !PT ;  /* 0x000003fc0b1d7812 */ /* 0x000fe200078ec0ff */
[----:B------:R-:W1:Y:S01]  /*7770*/  LDC R24, c[0x3][R24+0x68] ;  /* 0x00c01a0018187b82 */ /* 0x000e620000000800 */
[----:B------:R-:W-:Y:S02]  /*7780*/  LOP3.LUT R12, R12, 0x3fc, RZ, 0xc0, !PT ;  /* 0x000003fc0c0c7812 */ /* 0x000fe400078ec0ff */
[----:B------:R-:W-:Y:S02]  /*7790*/  LOP3.LUT R17, R14, UR10, R17, 0x96, !PT ;  /* 0x0000000a0e117c12 */ /* 0x000fe4000f8e9611 */
[----:B------:R-:W-:Y:S02]  /*77a0*/  LOP3.LUT R14, R27, R14, RZ, 0x3c, !PT ;  /* 0x0000000e1b0e7212 */ /* 0x000fe400078e3cff */
[----:B------:R-:W-:Y:S01]  /*77b0*/  LOP3.LUT R17, R17, R22, RZ, 0x3c, !PT ;  /* 0x0000001611117212 */ /* 0x000fe200078e3cff */
[----:B------:R4:W5:Y:S08]  /*77c0*/  LDC R4, c[0x3][R28+0x68] ;  /* 0x00c01a001c047b82 */ /* 0x0009700000000800 */
[----:B------:R-:W5:Y:S01]  /*77d0*/  LDC R7, c[0x3][R7+0x68] ;  /* 0x00c01a0007077b82 */ /* 0x000f620000000800 */
[----:B----4-:R-:W-:-:S07]  /*77e0*/  SHF.R.U32.HI R28, RZ, 0x18, R14 ;  /* 0x00000018ff1c7819 */ /* 0x010fce000001160e */
[----:B------:R-:W4:Y:S01]  /*77f0*/  LDC R9, c[0x3][R9] ;  /* 0x00c0000009097b82 */ /* 0x000f220000000800 */
[----:B0-----:R-:W-:-:S07]  /*7800*/  IMAD.SHL.U32 R27, R23, 0x100, RZ ;  /* 0x00000100171b7824 */ /* 0x001fce00078e00ff */
[----:B------:R0:W4:Y:S01]  /*7810*/  LDC R11, c[0x3][R26] ;  /* 0x00c000001a0b7b82 */ /* 0x0001220000000800 */
[----:B--2---:R-:W-:-:S07]  /*7820*/  IMAD.SHL.U32 R16, R16, 0x100, RZ ;  /* 0x0000010010107824 */ /* 0x004fce00078e00ff */
[----:B------:R-:W2:Y:S01]  /*7830*/  LDC R19, c[0x3][R19+0x68] ;  /* 0x00c01a0013137b82 */ /* 0x000ea20000000800 */
[----:B---3--:R-:W-:Y:S01]  /*7840*/  IMAD.U32 R25, R25, 0x10000, RZ ;  /* 0x0001000019197824 */ /* 0x008fe200078e00ff */
[----:B0-----:R-:W-:-:S06]  /*7850*/  SHF.R.U32.HI R26, RZ, 0x18, R6 ;  /* 0x00000018ff1a7819 */ /* 0x001fcc0000011606 */
[----:B------:R-:W0:Y:S01]  /*7860*/  LDC R20, c[0x3][R20+0x68] ;  /* 0x00c01a0014147b82 */ /* 0x000e220000000800 */
[----:B-1----:R-:W-:Y:S01]  /*7870*/  IMAD.U32 R23, R24, 0x10000, RZ ;  /* 0x0001000018177824 */ /* 0x002fe200078e00ff */
[----:B------:R-:W-:-:S05]  /*7880*/  SHF.R.U32.HI R24, RZ, 0x18, R21 ;  /* 0x00000018ff187819 */ /* 0x000fca0000011615 */
[----:B------:R-:W-:Y:S01]  /*7890*/  IMAD R6, R24, 0x4, R5 ;  /* 0x0000000418067824 */ /* 0x000fe200078e0205 */
[----:B------:R1:W3:Y:S01]  /*78a0*/  LDC R13, c[0x3][R29+0x68] ;  /* 0x00c01a001d0d7b82 */ /* 0x0002e20000000800 */
[----:B-----5:R-:W-:Y:S02]  /*78b0*/  LOP3.LUT R22, R25, R27, R4, 0x96, !PT ;  /* 0x0000001b19167212 */ /* 0x020fe400078e9604 */
[----:B------:R-:W-:Y:S02]  /*78c0*/  SHF.R.U32.HI R4, RZ, 0x18, R15 ;  /* 0x00000018ff047819 */ /* 0x000fe4000001160f */
[----:B------:R-:W-:-:S03]  /*78d0*/  SHF.R.U32.HI R25, RZ, 0x18, R17 ;  /* 0x00000018ff197819 */ /* 0x000fc60000011611 */
[----:B------:R-:W5:Y:S01]  /*78e0*/  LDC R18, c[0x3][R18+0x68] ;  /* 0x00c01a0012127b82 */ /* 0x000f620000000800 */
[----:B------:R-:W-:Y:S01]  /*78f0*/  LOP3.LUT R23, R23, R16, R7, 0x96, !PT ;  /* 0x0000001017177212 */ /* 0x000fe200078e9607 */
[--C-:B------:R-:W-:Y:S01]  /*7900*/  IMAD R15, R4, 0x4, R5.reuse ;  /* 0x00000004040f7824 */ /* 0x100fe200078e0205 */
[----:B------:R-:W-:Y:S01]  /*7910*/  SHF.R.U32.HI R16, RZ, 0x18, R8 ;  /* 0x00000018ff107819 */ /* 0x000fe20000011608 */
[----:B------:R-:W-:-:S04]  /*7920*/  IMAD R4, R28, 0x4, R5 ;  /* 0x000000041c047824 */ /* 0x000fc800078e0205 */
[----:B------:R-:W5:Y:S01]  /*7930*/  LDC R10, c[0x3][R10+0x68] ;  /* 0x00c01a000a0a7b82 */ /* 0x000f620000000800 */
[----:B----4-:R-:W-:Y:S02]  /*7940*/  IMAD.SHL.U32 R24, R9, 0x1000000, RZ ;  /* 0x0100000009187824 */ /* 0x010fe400078e00ff */
[--C-:B------:R-:W-:Y:S02]  /*7950*/  IMAD R7, R16, 0x4, R5.reuse ;  /* 0x0000000410077824 */ /* 0x100fe400078e0205 */
[--C-:B------:R-:W-:Y:S01]  /*7960*/  IMAD R16, R26, 0x4, R5.reuse ;  /* 0x000000041a107824 */ /* 0x100fe200078e0205 */
[----:B------:R-:W-:Y:S01]  /*7970*/  LOP3.LUT R9, R23, R24, RZ, 0x3c, !PT ;  /* 0x0000001817097212 */ /* 0x000fe200078e3cff */
[----:B------:R-:W-:Y:S01]  /*7980*/  IMAD R5, R25, 0x4, R5 ;  /* 0x0000000419057824 */ /* 0x000fe200078e0205 */
[----:B------:R-:W4:Y:S01]  /*7990*/  LDC R12, c[0x3][R12+0x68] ;  /* 0x00c01a000c0c7b82 */ /* 0x000f220000000800 */
[----:B------:R-:W-:Y:S01]  /*79a0*/  IMAD.SHL.U32 R11, R11, 0x1000000, RZ ;  /* 0x010000000b0b7824 */ /* 0x000fe200078e00ff */
[--C-:B------:R-:W-:Y:S01]  /*79b0*/  SHF.R.U32.HI R24, RZ, 0x6, R17.reuse ;  /* 0x00000006ff187819 */ /* 0x100fe20000011611 */
[----:B------:R-:W-:Y:S01]  /*79c0*/  IMAD.SHL.U32 R26, R8, 0x4, RZ ;  /* 0x00000004081a7824 */ /* 0x000fe200078e00ff */
[----:B------:R-:W-:Y:S01]  /*79d0*/  SHF.R.U32.HI R25, RZ, 0xe, R17 ;  /* 0x0000000eff197819 */ /* 0x000fe20000011611 */
[----:B------:R-:W-:Y:S01]  /*79e0*/  IMAD.SHL.U32 R23, R17, 0x4, RZ ;  /* 0x0000000411177824 */ /* 0x000fe200078e00ff */
[----:B------:R-:W-:Y:S01]  /*79f0*/  LOP3.LUT R11, R22, R11, RZ, 0x3c, !PT ;  /* 0x0000000b160b7212 */ /* 0x000fe200078e3cff */
[----:B--2---:R-:W-:Y:S01]  /*7a00*/  IMAD.SHL.U32 R19, R19, 0x100, RZ ;  /* 0x0000010013137824 */ /* 0x004fe200078e00ff */
[----:B------:R-:W-:Y:S01]  /*7a10*/  SHF.R.U32.HI R22, RZ, 0x6, R21 ;  /* 0x00000006ff167819 */ /* 0x000fe20000011615 */
[----:B------:R-:W2:Y:S01]  /*7a20*/  LDC R16, c[0x3][R16] ;  /* 0x00c0000010107b82 */ /* 0x000ea20000000800 */
[----:B-1----:R-:W-:-:S02]  /*7a30*/  LOP3.LUT R29, R24, 0x3fc, RZ, 0xc0, !PT ;  /* 0x000003fc181d7812 */ /* 0x002fc400078ec0ff */
[----:B------:R-:W-:Y:S02]  /*7a40*/  LOP3.LUT R28, R25, 0x3fc, RZ, 0xc0, !PT ;  /* 0x000003fc191c7812 */ /* 0x000fe400078ec0ff */
[----:B------:R-:W-:Y:S01]  /*7a50*/  LOP3.LUT R17, R26, 0x3fc, RZ, 0xc0, !PT ;  /* 0x000003fc1a117812 */ /* 0x000fe200078ec0ff */
[----:B0-----:R-:W-:Y:S01]  /*7a60*/  IMAD.U32 R20, R20, 0x10000, RZ ;  /* 0x0001000014147824 */ /* 0x001fe200078e00ff */
[----:B------:R-:W-:Y:S01]  /*7a70*/  LOP3.LUT R26, R23, 0x3fc, RZ, 0xc0, !PT ;  /* 0x000003fc171a7812 */ /* 0x000fe200078ec0ff */
[----:B------:R-:W0:Y:S01]  /*7a80*/  LDC R5, c[0x3][R5] ;  /* 0x00c0000005057b82 */ /* 0x000e220000000800 */
[----:B------:R-:W-:Y:S02]  /*7a90*/  LOP3.LUT R22, R22, 0x3fc, RZ, 0xc0, !PT ;  /* 0x000003fc16167812 */ /* 0x000fe400078ec0ff */
[----:B------:R-:W-:Y:S02]  /*7aa0*/  SHF.R.W.U32 R9, R9, 0x1f, R9 ;  /* 0x0000001f09097819 */ /* 0x000fe40000001e09 */
[----:B------:R-:W-:Y:S01]  /*7ab0*/  SHF.R.W.U32 R11, R11, 0xe, R11 ;  /* 0x0000000e0b0b7819 */ /* 0x000fe20000001e0b */
[----:B---3--:R-:W-:-:S02]  /*7ac0*/  IMAD.SHL.U32 R13, R13, 0x100, RZ ;  /* 0x000001000d0d7824 */ /* 0x008fc400078e00ff */
[----:B------:R-:W1:Y:S01]  /*7ad0*/  LDC R23, c[0x3][R28+0x68] ;  /* 0x00c01a001c177b82 */ /* 0x000e620000000800 */
[----:B-----5:R-:W-:-:S07]  /*7ae0*/  IMAD.U32 R18, R18, 0x10000, RZ ;  /* 0x0001000012127824 */ /* 0x020fce00078e00ff */
[----:B------:R-:W3:Y:S01]  /*7af0*/  LDC R15, c[0x3][R15] ;  /* 0x00c000000f0f7b82 */ /* 0x000ee20000000800 */
[----:B------:R-:W-:Y:S01]  /*7b00*/  LOP3.LUT R10, R20, R19, R10, 0x96, !PT ;  /* 0x00000013140a7212 */ /* 0x000fe200078e960a */
[----:B------:R-:W-:Y:S01]  /*7b10*/  IMAD.SHL.U32 R19, R21, 0x4, RZ ;  /* 0x0000000415137824 */ /* 0x000fe200078e00ff */
[----:B------:R-:W-:-:S05]  /*7b20*/  SHF.R.U32.HI R21, RZ, 0xe, R21 ;  /* 0x0000000eff157819 */ /* 0x000fca0000011615 */
[----:B------:R-:W5:Y:S01]  /*7b30*/  LDC R22, c[0x3][R22+0x68] ;  /* 0x00c01a0016167b82 */ /* 0x000f620000000800 */
[----:B------:R-:W-:Y:S02]  /*7b40*/  SHF.R.U32.HI R20, RZ, 0xe, R8 ;  /* 0x0000000eff147819 */ /* 0x000fe40000011608 */
[----:B------:R-:W-:Y:S02]  /*7b50*/  LOP3.LUT R25, R21, 0x3fc, RZ, 0xc0, !PT ;  /* 0x000003fc15197812 */ /* 0x000fe400078ec0ff */
[----:B----4-:R-:W-:Y:S01]  /*7b60*/  LOP3.LUT R12, R18, R13, R12, 0x96, !PT ;  /* 0x0000000d120c7212 */ /* 0x010fe200078e960c */
[----:B------:R-:W-:Y:S01]  /*7b70*/  IMAD.SHL.U32 R13, R14, 0x4, RZ ;  /* 0x000000040e0d7824 */ /* 0x000fe200078e00ff */
[----:B------:R-:W-:Y:S01]  /*7b80*/  SHF.R.U32.HI R18, RZ, 0x6, R8 ;  /* 0x00000006ff127819 */ /* 0x000fe20000011608 */
[----:B------:R-:W4:Y:S01]  /*7b90*/  LDC R21, c[0x3][R29+0x68] ;  /* 0x00c01a001d157b82 */ /* 0x000f220000000800 */
[--C-:B------:R-:W-:Y:S02]  /*7ba0*/  SHF.R.U32.HI R8, RZ, 0x6, R14.reuse ;  /* 0x00000006ff087819 */ /* 0x100fe4000001160e */
[----:B------:R-:W-:-:S02]  /*7bb0*/  SHF.R.U32.HI R14, RZ, 0xe, R14 ;  /* 0x0000000eff0e7819 */ /* 0x000fc4000001160e */
[----:B------:R-:W-:Y:S02]  /*7bc0*/  LOP3.LUT R18, R18, 0x3fc, RZ, 0xc0, !PT ;  /* 0x000003fc12127812 */ /* 0x000fe400078ec0ff */
[----:B------:R-:W-:Y:S01]  /*7bd0*/  LOP3.LUT R20, R20, 0x3fc, RZ, 0xc0, !PT ;  /* 0x000003fc14147812 */ /* 0x000fe200078ec0ff */
[----:B------:R-:W4:Y:S01]  /*7be0*/  LDC R25, c[0x3][R25+0x68] ;  /* 0x00c01a0019197b82 */ /* 0x000f220000000800 */
[----:B------:R-:W-:Y:S01]  /*7bf0*/  LOP3.LUT R24, R8, 0x3fc, RZ, 0xc0, !PT ;  /* 0x000003fc08187812 */ /* 0x000fe200078ec0ff */
[----:B--2---:R-:W-:Y:S01]  /*7c00*/  IMAD.SHL.U32 R27, R16, 0x1000000, RZ ;  /* 0x01000000101b7824 */ /* 0x004fe200078e00ff */
[----:B------:R-:W-:Y:S02]  /*7c10*/  LOP3.LUT R14, R14, 0x3fc, RZ, 0xc0, !PT ;  /* 0x000003fc0e0e7812 */ /* 0x000fe400078ec0ff */
[----:B------:R-:W-:Y:S02]  /*7c20*/  LOP3.LUT R19, R19, 0x3fc, RZ, 0xc0, !PT ;  /* 0x000003fc13137812 */ /* 0x000fe400078ec0ff */
[----:B------:R-:W-:Y:S01]  /*7c30*/  LOP3.LUT R13, R13, 0x3fc, RZ, 0xc0, !PT ;  /* 0x000003fc0d0d7812 */ /* 0x000fe200078ec0ff */
[----:B------:R-:W2:Y:S01]  /*7c40*/  LDC R8, c[0x3][R26+0x68] ;  /* 0x00c01a001a087b82 */ /* 0x000ea20000000800 */
[----:B0-----:R-:W-:Y:S01]  /*7c50*/  IMAD.SHL.U32 R5, R5, 0x1000000, RZ ;  /* 0x0100000005057824 */ /* 0x001fe200078e00ff */
[----:B------:R-:W-:-:S04]  /*7c60*/  LOP3.LUT R12, R12, R27, RZ, 0x3c, !PT ;  /* 0x0000001b0c0c7212 */ /* 0x000fc800078e3cff */
[----:B------:R-:W-:Y:S01]  /*7c70*/  SHF.R.W.U32 R12, R12, 0x1c, R12 ;  /* 0x0000001c0c0c7819 */ /* 0x000fe20000001e0c */
[----:B-1----:R-:W-:Y:S01]  /*7c80*/  IMAD.U32 R23, R23, 0x10000, RZ ;  /* 0x0001000017177824 */ /* 0x002fe200078e00ff */
[----:B------:R-:W0:Y:S02]  /*7c90*/  LDC R18, c[0x3][R18+0x68] ;  /* 0x00c01a0012127b82 */ /* 0x000e240000000800 */
[----:B------:R-:W-:Y:S01]  /*7ca0*/  LOP3.LUT R9, R9, R11, R12, 0x96, !PT ;  /* 0x0000000b09097212 */ /* 0x000fe200078e960c */
[----:B---3--:R-:W-:-:S05]  /*7cb0*/  IMAD.SHL.U32 R15, R15, 0x1000000, RZ ;  /* 0x010000000f0f7824 */ /* 0x008fca00078e00ff */
[----:B------:R-:W1:Y:S01]  /*7cc0*/  LDC R20, c[0x3][R20+0x68] ;  /* 0x00c01a0014147b82 */ /* 0x000e620000000800 */
[----:B------:R-:W-:-:S07]  /*7cd0*/  LOP3.LUT R10, R10, R15, RZ, 0x3c, !PT ;  /* 0x0000000f0a0a7212 */ /* 0x000fce00078e3cff */
[----:B------:R-:W3:Y:S01]  /*7ce0*/  LDC R6, c[0x3][R6] ;  /* 0x00c0000006067b82 */ /* 0x000ee20000000800 */
[----:B-----5:R-:W-:Y:S01]  /*7cf0*/  IMAD.SHL.U32 R22, R22, 0x100, RZ ;  /* 0x0000010016167824 */ /* 0x020fe200078e00ff */
[----:B------:R-:W-:-:S06]  /*7d00*/  SHF.R.W.U32 R10, R10, 0x18, R10 ;  /* 0x000000180a0a7819 */ /* 0x000fcc0000001e0a */
[----:B------:R-:W5:Y:S01]  /*7d10*/  LDC R24, c[0x3][R24+0x68] ;  /* 0x00c01a0018187b82 */ /* 0x000f620000000800 */
[----:B----4-:R-:W-:-:S07]  /*7d20*/  IMAD.SHL.U32 R21, R21, 0x100, RZ ;  /* 0x0000010015157824 */ /* 0x010fce00078e00ff */
[----:B------:R-:W4:Y:S01]  /*7d30*/  LDC R14, c[0x3][R14+0x68] ;  /* 0x00c01a000e0e7b82 */ /* 0x000f220000000800 */
[----:B------:R-:W-:-:S07]  /*7d40*/  IMAD.U32 R25, R25, 0x10000, RZ ;  /* 0x0001000019197824 */ /* 0x000fce00078e00ff */
[----:B------:R-:W4:Y:S01]  /*7d50*/  LDC R7, c[0x3][R7] ;  /* 0x00c0000007077b82 */ /* 0x000f220000000800 */
[----:B--2---:R-:W-:-:S04]  /*7d60*/  LOP3.LUT R8, R23, R21, R8, 0x96, !PT ;  /* 0x0000001517087212 */ /* 0x004fc800078e9608 */
[----:B------:R-:W-:-:S03]  /*7d70*/  LOP3.LUT R5, R8, R5, RZ, 0x3c, !PT ;  /* 0x0000000508057212 */ /* 0x000fc600078e3cff */
[----:B------:R-:W2:Y:S01]  /*7d80*/  LDC R19, c[0x3][R19+0x68] ;  /* 0x00c01a0013137b82 */ /* 0x000ea20000000800 */
[----:B0-----:R-:W-:Y:S01]  /*7d90*/  IMAD.SHL.U32 R18, R18, 0x100, RZ ;  /* 0x0000010012127824 */ /* 0x001fe200078e00ff */
[----:B------:R-:W-:-:S04]  /*7da0*/  SHF.R.W.U32 R5, R5, 0x15, R5 ;  /* 0x0000001505057819 */ /* 0x000fc80000001e05 */
[----:B------:R-:W-:Y:S02]  /*7db0*/  LOP3.LUT R9, R10, R9, R5, 0x96, !PT ;  /* 0x000000090a097212 */ /* 0x000fe400078e9605 */
[----:B------:R-:W0:Y:S01]  /*7dc0*/  LDC R17, c[0x3][R17+0x68] ;  /* 0x00c01a0011117b82 */ /* 0x000e220000000800 */
[----:B-1----:R-:W-:-:S07]  /*7dd0*/  IMAD.U32 R20, R20, 0x10000, RZ ;  /* 0x0001000014147824 */ /* 0x002fce00078e00ff */
[----:B------:R-:W1:Y:S01]  /*7de0*/  LDC R4, c[0x3][R4] ;  /* 0x00c0000004047b82 */ /* 0x000e620000000800 */
[----:B---3--:R-:W-:-:S07]  /*7df0*/  IMAD.SHL.U32 R8, R6, 0x1000000, RZ ;  /* 0x0100000006087824 */ /* 0x008fce00078e00ff */
[----:B------:R-:W3:Y:S01]  /*7e00*/  LDC R13, c[0x3][R13+0x68] ;  /* 0x00c01a000d0d7b82 */ /* 0x000ee20000000800 */
[----:B-----5:R-:W-:Y:S02]  /*7e10*/  IMAD.SHL.U32 R24, R24, 0x100, RZ ;  /* 0x0000010018187824 */ /* 0x020fe400078e00ff */
[----:B----4-:R-:W-:Y:S02]  /*7e20*/  IMAD.U32 R14, R14, 0x10000, RZ ;  /* 0x000100000e0e7824 */ /* 0x010fe400078e00ff */
[----:B------:R-:W-:Y:S01]  /*7e30*/  IMAD.SHL.U32 R6, R7, 0x1000000, RZ ;  /* 0x0100000007067824 */ /* 0x000fe200078e00ff */
[----:B--2---:R-:W-:-:S04]  /*7e40*/  LOP3.LUT R19, R25, R22, R19, 0x96, !PT ;  /* 0x0000001619137212 */ /* 0x004fc800078e9613 */
[----:B------:R-:W-:Y:S02]  /*7e50*/  LOP3.LUT R8, R19, R8, RZ, 0x3c, !PT ;  /* 0x0000000813087212 */ /* 0x000fe400078e3cff */
[----:B0-----:R-:W-:Y:S02]  /*7e60*/  LOP3.LUT R17, R20, R18, R17, 0x96, !PT ;  /* 0x0000001214117212 */ /* 0x001fe400078e9611 */
[----:B------:R-:W-:Y:S02]  /*7e70*/  SHF.R.W.U32 R5, R8, 0xa, R8 ;  /* 0x0000000a08057819 */ /* 0x000fe40000001e08 */
[----:B------:R-:W-:Y:S01]  /*7e80*/  LOP3.LUT R6, R17, R6, RZ, 0x3c, !PT ;  /* 0x0000000611067212 */ /* 0x000fe200078e3cff */
[----:B-1----:R-:W-:-:S03]  /*7e90*/  IMAD.SHL.U32 R4, R4, 0x1000000, RZ ;  /* 0x0100000004047824 */ /* 0x002fc600078e00ff */
[----:B------:R-:W-:-:S04]  /*7ea0*/  SHF.R.W.U32 R6, R6, 0x11, R6 ;  /* 0x0000001106067819 */ /* 0x000fc80000001e06 */
[----:B------:R-:W-:Y:S02]  /*7eb0*/  LOP3.LUT R9, R6, R9, R5, 0x96, !PT ;  /* 0x0000000906097212 */ /* 0x000fe400078e9605 */
[----:B---3--:R-:W-:-:S04]  /*7ec0*/  LOP3.LUT R13, R14, R24, R13, 0x96, !PT ;  /* 0x000000180e0d7212 */ /* 0x008fc800078e960d */
[----:B------:R-:W-:-:S04]  /*7ed0*/  LOP3.LUT R4, R13, R4, RZ, 0x3c, !PT ;  /* 0x000000040d047212 */ /* 0x000fc800078e3cff */
[----:B------:R-:W-:-:S04]  /*7ee0*/  SHF.R.W.U32 R4, R4, 0x3, R4 ;  /* 0x0000000304047819 */ /* 0x000fc80000001e04 */
[----:B------:R-:W-:-:S05]  /*7ef0*/  LOP3.LUT R9, R9, R4, RZ, 0x3c, !PT ;  /* 0x0000000409097212 */ /* 0x000fca00078e3cff */
[----:B------:R-:W-:-:S05]  /*7f00*/  IMAD.SHL.U32 R9, R9, 0x2, RZ ;  /* 0x0000000209097824 */ /* 0x000fca00078e00ff */
[----:B------:R-:W-:-:S04]  /*7f10*/  LOP3.LUT R9, R5, R9, R4, 0x96, !PT ;  /* 0x0000000905097212 */ /* 0x000fc800078e9604 */
[----:B------:R-:W-:-:S04]  /*7f20*/  LOP3.LUT R9, R4, R9, R6, 0x96, !PT ;  /* 0x0000000904097212 */ /* 0x000fc800078e9606 */
[----:B------:R-:W-:-:S04]  /*7f30*/  LOP3.LUT R9, R6, R9, R5, 0x96, !PT ;  /* 0x0000000906097212 */ /* 0x000fc800078e9605 */
[----:B------:R-:W-:-:S13]  /*7f40*/  ISETP.GE.U32.AND P1, PT, R9, UR16, PT ;  /* 0x0000001009007c0c */ /* 0x000fda000bf26070 */
[----:B------:R-:W-:Y:S05]  /*7f50*/  @!P1 BRA `(.L_x_3) ;  /* 0x0000000000149947 */ /* 0x000fea0003800000 */
[----:B------:R-:W-:Y:S02]  /*7f60*/  IMAD.IADD R2, R3, 0x1, R2 ;  /* 0x0000000103027824 */ /* 0x000fe400078e0202 */
[----:B------:R-:W-:-:S03]  /*7f70*/  VIADD R0, R0, 0x1 ;  /* 0x0000000100007836 */ /* 0x000fc60000000000 */
[----:B------:R-:W-:-:S13]  /*7f80*/  ISETP.GE.U32.AND P1, PT, R2, UR17, PT ;  /* 0x0000001102007c0c */ /* 0x000fda000bf26070 */
[----:B------:R-:W-:Y:S05]  /*7f90*/  @!P1 BRA `(.L_x_4) ;  /* 0xffffff80007c9947 */ /* 0x000fea000383ffff */
[----:B------:R-:W-:Y:S05]  /*7fa0*/  BRA `(.L_x_2) ;  /* 0x0000000000207947 */ /* 0x000fea0003800000 */
.L_x_3:
[----:B------:R-:W0:Y:S01]  /*7fb0*/  S2R R3, SR_LANEID ;  /* 0x0000000000037919 */ /* 0x000e220000000000 */
[----:B------:R-:W1:Y:S01]  /*7fc0*/  LDC.64 R4, c[0x0][0x398] ;  /* 0x0000e600ff047b82 */ /* 0x000e620000000a00 */
[----:B------:R-:W-:Y:S01]  /*7fd0*/  VOTEU.ANY UR4, UPT, PT ;  /* 0x0000000000047886 */ /* 0x000fe200038e0100 */
[----:B------:R-:W-:Y:S01]  /*7fe0*/  CREDUX.MIN UR5, R2 ;  /* 0x00000000020572cc */ /* 0x000fe20000008000 */
[----:B------:R-:W-:-:S06]  /*7ff0*/  UFLO.U32 UR4, UR4 ;  /* 0x00000004000472bd */ /* 0x000fcc00080e0000 */
[----:B0-----:R-:W-:-:S06]  /*8000*/  ISETP.EQ.U32.AND P0, PT, R3, UR4, PT ;  /* 0x0000000403007c0c */ /* 0x001fcc000bf02070 */
[----:B------:R-:W-:-:S07]  /*8010*/  IMAD.U32 R3, RZ, RZ, UR5 ;  /* 0x00000005ff037e24 */ /* 0x000fce000f8e00ff */
[----:B-1----:R0:W-:Y:S02]  /*8020*/  @P0 REDG.E.MIN.STRONG.GPU desc[UR6][R4.64], R3 ;  /* 0x000000030400098e */ /* 0x0021e4000c92e106 */
.L_x_2:
[----:B------:R-:W-:Y:S05]  /*8030*/  BSYNC.RECONVERGENT B0 ;  /* 0x0000000000007941 */ /* 0x000fea0003800200 */
.L_x_1:
[----:B0-----:R-:W0:Y:S01]  /*8040*/  S2R R4, SR_LANEID ;  /* 0x0000000000047919 */ /* 0x001e220000000000 */
[----:B------:R-:W1:Y:S08]  /*8050*/  REDUX.SUM UR5, R0 ;  /* 0x00000000000573c4 */ /* 0x000e70000000c000 */
[----:B------:R-:W2:Y:S01]  /*8060*/  LDC.64 R2, c[0x0][0x3a0] ;  /* 0x0000e800ff027b82 */ /* 0x000ea20000000a00 */
[----:B------:R-:W-:-:S02]  /*8070*/  VOTEU.ANY UR4, UPT, PT ;  /* 0x0000000000047886 */ /* 0x000fc400038e0100 */
[----:B------:R-:W-:Y:S01]  /*8080*/  UFLO.U32 UR4, UR4 ;  /* 0x00000004000472bd */ /* 0x000fe200080e0000 */
[----:B-1----:R-:W-:-:S05]  /*8090*/  IMAD.U32 R5, RZ, RZ, UR5 ;  /* 0x00000005ff057e24 */ /* 0x002fca000f8e00ff */
[----:B0-----:R-:W-:-:S13]  /*80a0*/  ISETP.EQ.U32.AND P0, PT, R4, UR4, PT ;  /* 0x0000000404007c0c */ /* 0x001fda000bf02070 */
[----:B--2---:R-:W-:Y:S01]  /*80b0*/  @P0 REDG.E.ADD.STRONG.GPU desc[UR6][R2.64], R5 ;  /* 0x000000050200098e */ /* 0x004fe2000c12e106 */
[----:B------:R-:W-:Y:S05]  /*80c0*/  EXIT ;  /* 0x000000000000794d */ /* 0x000fea0003800000 */
.L_x_5:
        /* <DEDUP_REMOVED lines=11> */
.L_x_7:


//--------------------- .nv.global.init           --------------------------
	.section	.nv.global.init,"aw",@progbits
	.align	4
.nv.global.init:
	.type		mrg32k3aM1SubSeq,@object
	.size		mrg32k3aM1SubSeq,(mrg32k3aM2SubSeq - mrg32k3aM1SubSeq)
mrg32k3aM1SubSeq:
        /* <DEDUP_REMOVED lines=126> */
	.type		mrg32k3aM2SubSeq,@object
	.size		mrg32k3aM2SubSeq,(mrg32k3aM1 - mrg32k3aM2SubSeq)
mrg32k3aM2SubSeq:
        /* <DEDUP_REMOVED lines=126> */
	.type		mrg32k3aM1,@object
	.size		mrg32k3aM1,(mrg32k3aM1Seq - mrg32k3aM1)
mrg32k3aM1:
        /* <DEDUP_REMOVED lines=144> */
	.type		mrg32k3aM1Seq,@object
	.size		mrg32k3aM1Seq,(mrg32k3aM2 - mrg32k3aM1Seq)
mrg32k3aM1Seq:
        /* <DEDUP_REMOVED lines=144> */
	.type		mrg32k3aM2,@object
	.size		mrg32k3aM2,(mrg32k3aM2Seq - mrg32k3aM2)
mrg32k3aM2:
        /* <DEDUP_REMOVED lines=144> */
	.type		mrg32k3aM2Seq,@object
	.size		mrg32k3aM2Seq,(precalc_xorwow_matrix - mrg32k3aM2Seq)
mrg32k3aM2Seq:
        /* <DEDUP_REMOVED lines=144> */
	.type		precalc_xorwow_matrix,@object
	.size		precalc_xorwow_matrix,(precalc_xorwow_offset_matrix - precalc_xorwow_matrix)
precalc_xorwow_matrix:
        /* <DEDUP_REMOVED lines=6400> */
	.type		precalc_xorwow_offset_matrix,@object
	.size		precalc_xorwow_offset_matrix,(.L_1 - precalc_xorwow_offset_matrix)
precalc_xorwow_offset_matrix:
        /* <DEDUP_REMOVED lines=6400> */
.L_1:


//--------------------- .nv.shared.reserved.0     --------------------------
	.section	.nv.shared.reserved.0,"aw",@nobits
	.weak		__nv_reservedSMEM_offset_0_alias
	.size		__nv_reservedSMEM_offset_0_alias, 0, 64
	.other		__nv_reservedSMEM_offset_0_alias,@"STO_CUDA_RESERVED_SHARED STV_DEFAULT"
__nv_reservedSMEM_offset_0_alias:
	.zero		0
	.zero		64


//--------------------- .nv.constant0._Z20zion_cuda_batch_hashPhPjS0_j --------------------------
	.section	.nv.constant0._Z20zion_cuda_batch_hashPhPjS0_j,"a",@progbits
	.sectionflags	@""
	.align	4
.nv.constant0._Z20zion_cuda_batch_hashPhPjS0_j:
	.zero		924


//--------------------- .nv.constant0._Z14zion_cuda_minePhjPjS0_S0_j --------------------------
	.section	.nv.constant0._Z14zion_cuda_minePhjPjS0_S0_j,"a",@progbits
	.sectionflags	@""
	.align	4
.nv.constant0._Z14zion_cuda_minePhjPjS0_S0_j:
	.zero		940


//--------------------- SYMBOLS --------------------------

	.type		.nv.reservedSmem.offset0,@object
	.size		.nv.reservedSmem.offset0,0x4
